	.target	sm_100a

	.elftype	@"ET_EXEC"


//--------------------- .note.nv.tkinfo           --------------------------
	.section	.note.nv.tkinfo,"",@"SHT_NOTE"
	.sectionflags	@"SHF_NOTE_NV_TKINFO"
	.tkinfo
        /*0018*/ 	.word	0x00000002
        /*0030*/ 	.string	""
        /*0030*/ 	.string	"ptxas"
        /*0030*/ 	.string	"Cuda compilation tools, release 13.0, V13.0.88"
        /*0030*/ 	.string	"Build cuda_13.0.r13.0/compiler.36424714_0"
        /*0030*/ 	.string	"-arch sm_100a -m 64 "



//--------------------- .note.nv.cuinfo           --------------------------
	.section	.note.nv.cuinfo,"",@"SHT_NOTE"
	.sectionflags	@"SHF_NOTE_NV_CUINFO"
        /*0018*/ 	.short	0x0002
        /*001a*/ 	.short	0x0064
        /*001c*/ 	.short	0x0082
	.zero		2


//--------------------- .nv.info                  --------------------------
	.section	.nv.info,"",@"SHT_CUDA_INFO"
	.align	4


	//----- nvinfo : EIATTR_REGCOUNT
	.align		4
        /*0000*/ 	.byte	0x04, 0x2f
        /*0002*/ 	.short	(.L_34 - .L_33)
	.align		4
.L_33:
        /*0004*/ 	.word	index@(_ZN7cutlass13device_kernelINS_4fmha6kernel36Sm100FmhaFwdKernelTmaWarpspecializedIN4cute5tupleIJiiiNS5_IJNS5_IJiiEEEiEEEEEENS1_10collective38Sm100FmhaFwdMainloopTmaWarpspecializedINS_6half_tEffNS5_IJNS4_1CILi256EEENSC_ILi128EEESE_EEENS5_IJiNSC_ILi1EEES7_EEENS5_IJiSG_NS5_IJNS5_IJNSC_ILi0EEEiEEEiEEEEEESL_NS9_10CausalMaskILb1EEENS5_IJNSC_ILi2EEESG_SG_EEENSC_ILb0EEEEENS9_38Sm100FmhaFwdEpilogueTmaWarpspecializedISB_fNS5_IJSE_SE_SE_EEESH_NS5_IJSG_S7_EEESQ_EENS2_23PersistentTileSchedulerENS2_41Sm100FmhaCtxKernelWarpspecializedScheduleEEEEEvNT_6ParamsE)
        /*0008*/ 	.word	0x00000080


	//----- nvinfo : EIATTR_FRAME_SIZE
	.align		4
.L_34:
        /*000c*/ 	.byte	0x04, 0x11
        /*000e*/ 	.short	(.L_36 - .L_35)
	.align		4
.L_35:
        /*0010*/ 	.word	index@($__internal_3_$__cuda_sm3x_div_rn_noftz_f32_slowpath)
        /*0014*/ 	.word	0x000000c0


	//----- nvinfo : EIATTR_FRAME_SIZE
	.align		4
.L_36:
        /*0018*/ 	.byte	0x04, 0x11
        /*001a*/ 	.short	(.L_38 - .L_37)
	.align		4
.L_37:
        /*001c*/ 	.word	index@($__internal_2_$__cuda_sm10x_tcgen05_guardrail_trap_unallocated_columns_being_dealloced)
        /*0020*/ 	.word	0x000000c0


	//----- nvinfo : EIATTR_FRAME_SIZE
	.align		4
.L_38:
        /*0024*/ 	.byte	0x04, 0x11
        /*0026*/ 	.short	(.L_40 - .L_39)
	.align		4
.L_39:
        /*0028*/ 	.word	index@($__internal_1_$__cuda_sm10x_tcgen05_guardrail_trap_phase_invalid_during_alloc)
        /*002c*/ 	.word	0x000000c0


	//----- nvinfo : EIATTR_FRAME_SIZE
	.align		4
.L_40:
        /*0030*/ 	.byte	0x04, 0x11
        /*0032*/ 	.short	(.L_42 - .L_41)
	.align		4
.L_41:
        /*0034*/ 	.word	index@($__internal_0_$__cuda_sm10x_tcgen05_guardrail_trap_col_being_dealloced_not_returned_by_alloc)
        /*0038*/ 	.word	0x000000c0


	//----- nvinfo : EIATTR_FRAME_SIZE
	.align		4
.L_42:
        /*003c*/ 	.byte	0x04, 0x11
        /*003e*/ 	.short	(.L_44 - .L_43)
	.align		4
.L_43:
        /*0040*/ 	.word	index@(_ZN7cutlass13device_kernelINS_4fmha6kernel36Sm100FmhaFwdKernelTmaWarpspecializedIN4cute5tupleIJiiiNS5_IJNS5_IJiiEEEiEEEEEENS1_10collective38Sm100FmhaFwdMainloopTmaWarpspecializedINS_6half_tEffNS5_IJNS4_1CILi256EEENSC_ILi128EEESE_EEENS5_IJiNSC_ILi1EEES7_EEENS5_IJiSG_NS5_IJNS5_IJNSC_ILi0EEEiEEEiEEEEEESL_NS9_10CausalMaskILb1EEENS5_IJNSC_ILi2EEESG_SG_EEENSC_ILb0EEEEENS9_38Sm100FmhaFwdEpilogueTmaWarpspecializedISB_fNS5_IJSE_SE_SE_EEESH_NS5_IJSG_S7_EEESQ_EENS2_23PersistentTileSchedulerENS2_41Sm100FmhaCtxKernelWarpspecializedScheduleEEEEEvNT_6ParamsE)
        /*0044*/ 	.word	0x000000c0


	//----- nvinfo : EIATTR_MIN_STACK_SIZE
	.align		4
.L_44:
        /*0048*/ 	.byte	0x04, 0x12
        /*004a*/ 	.short	(.L_46 - .L_45)
	.align		4
.L_45:
        /*004c*/ 	.word	index@(_ZN7cutlass13device_kernelINS_4fmha6kernel36Sm100FmhaFwdKernelTmaWarpspecializedIN4cute5tupleIJiiiNS5_IJNS5_IJiiEEEiEEEEEENS1_10collective38Sm100FmhaFwdMainloopTmaWarpspecializedINS_6half_tEffNS5_IJNS4_1CILi256EEENSC_ILi128EEESE_EEENS5_IJiNSC_ILi1EEES7_EEENS5_IJiSG_NS5_IJNS5_IJNSC_ILi0EEEiEEEiEEEEEESL_NS9_10CausalMaskILb1EEENS5_IJNSC_ILi2EEESG_SG_EEENSC_ILb0EEEEENS9_38Sm100FmhaFwdEpilogueTmaWarpspecializedISB_fNS5_IJSE_SE_SE_EEESH_NS5_IJSG_S7_EEESQ_EENS2_23PersistentTileSchedulerENS2_41Sm100FmhaCtxKernelWarpspecializedScheduleEEEEEvNT_6ParamsE)
        /*0050*/ 	.word	0x000000c0
.L_46:


//--------------------- .nv.compat                --------------------------
	.section	.nv.compat,"",@"SHT_CUDA_COMPAT_INFO"
	.align	4
        /*0000*/ 	.byte	0x02, 0x09, 0x01, 0x00, 0x02, 0x02, 0x02, 0x00, 0x02, 0x05, 0x05, 0x00, 0x03, 0x07, 0x01, 0x01
        /*0010*/ 	.byte	0x02, 0x03, 0x01, 0x00, 0x02, 0x06, 0x01, 0x00, 0x04, 0x0b, 0x08, 0x00, 0x01, 0x00, 0x00, 0x00
        /*0020*/ 	.byte	0x00, 0x00, 0x00, 0x00


//--------------------- .nv.info._ZN7cutlass13device_kernelINS_4fmha6kernel36Sm100FmhaFwdKernelTmaWarpspecializedIN4cute5tupleIJiiiNS5_IJNS5_IJiiEEEiEEEEEENS1_10collective38Sm100FmhaFwdMainloopTmaWarpspecializedINS_6half_tEffNS5_IJNS4_1CILi256EEENSC_ILi128EEESE_EEENS5_IJiNSC_ILi1EEES7_EEENS5_IJiSG_NS5_IJNS5_IJNSC_ILi0EEEiEEEiEEEEEESL_NS9_10CausalMaskILb1EEENS5_IJNSC_ILi2EEESG_SG_EEENSC_ILb0EEEEENS9_38Sm100FmhaFwdEpilogueTmaWarpspecializedISB_fNS5_IJSE_SE_SE_EEESH_NS5_IJSG_S7_EEESQ_EENS2_23PersistentTileSchedulerENS2_41Sm100FmhaCtxKernelWarpspecializedScheduleEEEEEvNT_6ParamsE --------------------------
	.section	.nv.info._ZN7cutlass13device_kernelINS_4fmha6kernel36Sm100FmhaFwdKernelTmaWarpspecializedIN4cute5tupleIJiiiNS5_IJNS5_IJiiEEEiEEEEEENS1_10collective38Sm100FmhaFwdMainloopTmaWarpspecializedINS_6half_tEffNS5_IJNS4_1CILi256EEENSC_ILi128EEESE_EEENS5_IJiNSC_ILi1EEES7_EEENS5_IJiSG_NS5_IJNS5_IJNSC_ILi0EEEiEEEiEEEEEESL_NS9_10CausalMaskILb1EEENS5_IJNSC_ILi2EEESG_SG_EEENSC_ILb0EEEEENS9_38Sm100FmhaFwdEpilogueTmaWarpspecializedISB_fNS5_IJSE_SE_SE_EEESH_NS5_IJSG_S7_EEESQ_EENS2_23PersistentTileSchedulerENS2_41Sm100FmhaCtxKernelWarpspecializedScheduleEEEEEvNT_6ParamsE,"",@"SHT_CUDA_INFO"
	.sectionflags	@""
	.align	4


	//----- nvinfo : EIATTR_CUDA_API_VERSION
	.align		4
        /*0000*/ 	.byte	0x04, 0x37
        /*0002*/ 	.short	(.L_48 - .L_47)
.L_47:
        /*0004*/ 	.word	0x00000082


	//----- nvinfo : EIATTR_KPARAM_INFO
	.align		4
.L_48:
        /*0008*/ 	.byte	0x04, 0x17
        /*000a*/ 	.short	(.L_50 - .L_49)
.L_49:
        /*000c*/ 	.word	0x00000000
        /*0010*/ 	.short	0x0000
        /*0012*/ 	.short	0x0000
        /*0014*/ 	.byte	0x00, 0xf0, 0x01, 0x18


	//----- nvinfo : EIATTR_AT_ENTRY_FRAGMENTS
	.align		4
.L_50:
        /*0018*/ 	.byte	0x04, 0x4f
        /*001a*/ 	.short	(.L_52 - .L_51)


	//   ....[0]....
.L_51:
        /*001c*/ 	.word	0x00000006


	//----- nvinfo : EIATTR_RESERVED_SMEM_USED
	.align		4
.L_52:
        /*0020*/ 	.byte	0x01, 0x41
	.zero		2


	//----- nvinfo : EIATTR_SPARSE_MMA_MASK
	.align		4
        /*0024*/ 	.byte	0x03, 0x50
        /*0026*/ 	.short	0x0000


	//----- nvinfo : EIATTR_TCGEN05_1CTA_USED
	.align		4
        /*0028*/ 	.byte	0x01, 0x51
	.zero		2


	//----- nvinfo : EIATTR_MAXREG_COUNT
	.align		4
        /*002c*/ 	.byte	0x03, 0x1b
        /*002e*/ 	.short	0x0080


	//----- nvinfo : EIATTR_NUM_BARRIERS
	.align		4
        /*0030*/ 	.byte	0x02, 0x4c
        /*0032*/ 	.byte	0x01
	.zero		1


	//----- nvinfo : EIATTR_EXTERNS
	.align		4
        /*0034*/ 	.byte	0x04, 0x0f
        /*0036*/ 	.short	(.L_54 - .L_53)


	//   ....[0]....
	.align		4
.L_53:
        /*0038*/ 	.word	index@(vprintf)


	//   ....[1]....
	.align		4
        /*003c*/ 	.word	index@(__assertfail)


	//----- nvinfo : EIATTR_ANNOTATIONS
	.align		4
.L_54:
        /*0040*/ 	.byte	0x04, 0x55
        /*0042*/ 	.short	(.L_56 - .L_55)


	//   ....[0]....
.L_55:
        /*0044*/ 	.word	0x00000001
        /*0048*/ 	.byte	0x00, 0x8e, 0x00, 0x00, 0x01, 0x00, 0x00, 0x00, 0x50, 0x8e, 0x00, 0x00, 0x01, 0x00, 0x00, 0x00
        /* <DEDUP_REMOVED lines=70> */
        /*04b8*/ 	.byte	0xd0, 0x17, 0x02, 0x00


	//----- nvinfo : EIATTR_MERCURY_ISA_VERSION
	.align		4
.L_56:
        /*04bc*/ 	.byte	0x03, 0x5f
        /*04be*/ 	.short	0x0101


	//----- nvinfo : EIATTR_INT_WARP_WIDE_INSTR_OFFSETS
	.align		4
        /*04c0*/ 	.byte	0x04, 0x31
        /*04c2*/ 	.short	(.L_58 - .L_57)


	//   ....[0]....
.L_57:
        /*04c4*/ 	.word	0x00022fd0


	//   ....[1]....
        /*04c8*/ 	.word	0x00022ff0


	//   ....[2]....
        /*04cc*/ 	.word	0x00023020


	//----- nvinfo : EIATTR_COOP_GROUP_MASK_REGIDS
	.align		4
.L_58:
        /*04d0*/ 	.byte	0x04, 0x29
        /*04d2*/ 	.short	(.L_60 - .L_59)


	//   ....[0]....
.L_59:
        /*04d4*/ 	.word	0xffffffff


	//   ....[1]....
        /*04d8*/ 	.word	0xffffffff


	//   ....[2]....
        /*04dc*/ 	.word	0xffffffff


	//   ....[3]....
        /*04e0*/ 	.word	0xffffffff


	//   ....[4]....
        /*04e4*/ 	.word	0xffffffff


	//   ....[5]....
        /*04e8*/ 	.word	0xffffffff


	//   ....[6]....
        /*04ec*/ 	.word	0xffffffff


	//   ....[7]....
        /*04f0*/ 	.word	0xffffffff


	//   ....[8]....
        /*04f4*/ 	.word	0xffffffff


	//   ....[9]....
        /*04f8*/ 	.word	0xffffffff


	//   ....[10]....
        /*04fc*/ 	.word	0xffffffff


	//   ....[11]....
        /*0500*/ 	.word	0xffffffff


	//   ....[12]....
        /*0504*/ 	.word	0xffffffff


	//   ....[13]....
        /*0508*/ 	.word	0xffffffff


	//   ....[14]....
        /*050c*/ 	.word	0xffffffff


	//   ....[15]....
        /*0510*/ 	.word	0xffffffff


	//   ....[16]....
        /*0514*/ 	.word	0xffffffff


	//   ....[17]....
        /*0518*/ 	.word	0xffffffff


	//   ....[18]....
        /*051c*/ 	.word	0xffffffff


	//----- nvinfo : EIATTR_COOP_GROUP_INSTR_OFFSETS
	.align		4
.L_60:
        /*0520*/ 	.byte	0x04, 0x28
        /*0522*/ 	.short	(.L_62 - .L_61)


	//   ....[0]....
.L_61:
        /*0524*/ 	.word	0x00000120


	//   ....[1]....
        /*0528*/ 	.word	0x000008e0


	//   ....[2]....
        /*052c*/ 	.word	0x00000b10


	//   ....[3]....
        /*0530*/ 	.word	0x00000c40


	//   ....[4]....
        /*0534*/ 	.word	0x00000d80


	//   ....[5]....
        /*0538*/ 	.word	0x00001040


	//   ....[6]....
        /*053c*/ 	.word	0x00001230


	//   ....[7]....
        /*0540*/ 	.word	0x00001340


	//   ....[8]....
        /*0544*/ 	.word	0x000014a0


	//   ....[9]....
        /*0548*/ 	.word	0x00001600


	//   ....[10]....
        /*054c*/ 	.word	0x000019f0


	//   ....[11]....
        /*0550*/ 	.word	0x00001c00


	//   ....[12]....
        /*0554*/ 	.word	0x00001c10


	//   ....[13]....
        /*0558*/ 	.word	0x0000aee0


	//   ....[14]....
        /*055c*/ 	.word	0x0000c220


	//   ....[15]....
        /*0560*/ 	.word	0x00011e00


	//   ....[16]....
        /*0564*/ 	.word	0x000163b0


	//   ....[17]....
        /*0568*/ 	.word	0x00022ed0


	//   ....[18]....
        /*056c*/ 	.word	0x000230f0


	//----- nvinfo : EIATTR_REG_RECONFIG
	.align		4
.L_62:
        /*0570*/ 	.byte	0x01, 0x54
	.zero		2


	//----- nvinfo : EIATTR_VRC_CTA_INIT_COUNT
	.align		4
        /*0574*/ 	.byte	0x02, 0x4a
        /*0576*/ 	.byte	0x80
	.zero		1


	//----- nvinfo : EIATTR_SYSCALL_OFFSETS
	.align		4
        /*0578*/ 	.byte	0x04, 0x46
        /*057a*/ 	.short	(.L_64 - .L_63)


	//   ....[0]....
.L_63:
        /*057c*/ 	.word	0x00005300


	//   ....[1]....
        /*0580*/ 	.word	0x000053c0


	//   ....[2]....
        /*0584*/ 	.word	0x00005430


	//   ....[3]....
        /*0588*/ 	.word	0x000054a0


	//   ....[4]....
        /*058c*/ 	.word	0x00005510


	//   ....[5]....
        /*0590*/ 	.word	0x000055b0


	//   ....[6]....
        /*0594*/ 	.word	0x00005690


	//   ....[7]....
        /*0598*/ 	.word	0x00005730


	//   ....[8]....
        /*059c*/ 	.word	0x000057d0


	//   ....[9]....
        /*05a0*/ 	.word	0x00005870


	//   ....[10]....
        /*05a4*/ 	.word	0x000058e0


	//   ....[11]....
        /*05a8*/ 	.word	0x00005980


	//   ....[12]....
        /*05ac*/ 	.word	0x00005a20


	//   ....[13]....
        /*05b0*/ 	.word	0x00005a90


	//   ....[14]....
        /*05b4*/ 	.word	0x00005b30


	//   ....[15]....
        /*05b8*/ 	.word	0x00005bd0


	//   ....[16]....
        /*05bc*/ 	.word	0x00005c70


	//   ....[17]....
        /*05c0*/ 	.word	0x00005d10


	//   ....[18]....
        /*05c4*/ 	.word	0x00005d80


	//   ....[19]....
        /*05c8*/ 	.word	0x00005e20


	//   ....[20]....
        /*05cc*/ 	.word	0x00005ec0


	//   ....[21]....
        /*05d0*/ 	.word	0x00005f30


	//   ....[22]....
        /*05d4*/ 	.word	0x00005fd0


	//   ....[23]....
        /*05d8*/ 	.word	0x00006070


	//   ....[24]....
        /*05dc*/ 	.word	0x00006110


	//   ....[25]....
        /*05e0*/ 	.word	0x000061b0


	//   ....[26]....
        /*05e4*/ 	.word	0x00006220


	//   ....[27]....
        /*05e8*/ 	.word	0x000062c0


	//   ....[28]....
        /*05ec*/ 	.word	0x00006360


	//   ....[29]....
        /*05f0*/ 	.word	0x000063d0


	//   ....[30]....
        /*05f4*/ 	.word	0x00006470


	//   ....[31]....
        /*05f8*/ 	.word	0x00006510


	//   ....[32]....
        /*05fc*/ 	.word	0x000065b0


	//   ....[33]....
        /*0600*/ 	.word	0x00006650


	//   ....[34]....
        /*0604*/ 	.word	0x000066f0


	//   ....[35]....
        /*0608*/ 	.word	0x00006790


	//   ....[36]....
        /*060c*/ 	.word	0x00006800


	//   ....[37]....
        /*0610*/ 	.word	0x000068a0


	//   ....[38]....
        /*0614*/ 	.word	0x00006940


	//   ....[39]....
        /*0618*/ 	.word	0x000069b0


	//   ....[40]....
        /*061c*/ 	.word	0x00006a50


	//   ....[41]....
        /*0620*/ 	.word	0x00006af0


	//   ....[42]....
        /*0624*/ 	.word	0x00006b90


	//   ....[43]....
        /*0628*/ 	.word	0x00006c30


	//   ....[44]....
        /*062c*/ 	.word	0x00006ca0


	//   ....[45]....
        /*0630*/ 	.word	0x00006d40


	//   ....[46]....
        /*0634*/ 	.word	0x00006de0


	//   ....[47]....
        /*0638*/ 	.word	0x00006e50


	//   ....[48]....
        /*063c*/ 	.word	0x00006ef0


	//   ....[49]....
        /*0640*/ 	.word	0x00006f90


	//   ....[50]....
        /*0644*/ 	.word	0x00007030


	//   ....[51]....
        /*0648*/ 	.word	0x000070d0


	//   ....[52]....
        /*064c*/ 	.word	0x00007140


	//   ....[53]....
        /*0650*/ 	.word	0x000071d0


	//   ....[54]....
        /*0654*/ 	.word	0x00007270


	//   ....[55]....
        /*0658*/ 	.word	0x000072e0


	//   ....[56]....
        /*065c*/ 	.word	0x00007380


	//   ....[57]....
        /*0660*/ 	.word	0x00007420


	//   ....[58]....
        /*0664*/ 	.word	0x000074c0


	//   ....[59]....
        /*0668*/ 	.word	0x00007560


	//   ....[60]....
        /*066c*/ 	.word	0x0000b080


	//   ....[61]....
        /*0670*/ 	.word	0x0000b2b0


	//   ....[62]....
        /*0674*/ 	.word	0x0000b4e0


	//   ....[63]....
        /*0678*/ 	.word	0x0000b710


	//   ....[64]....
        /*067c*/ 	.word	0x0000b940


	//   ....[65]....
        /*0680*/ 	.word	0x0000bb70


	//   ....[66]....
        /*0684*/ 	.word	0x0000bda0


	//   ....[67]....
        /*0688*/ 	.word	0x0000c3c0


	//   ....[68]....
        /*068c*/ 	.word	0x0000c5f0


	//   ....[69]....
        /*0690*/ 	.word	0x0000c820


	//   ....[70]....
        /*0694*/ 	.word	0x0000ca50


	//   ....[71]....
        /*0698*/ 	.word	0x0000cc80


	//   ....[72]....
        /*069c*/ 	.word	0x0000ceb0


	//   ....[73]....
        /*06a0*/ 	.word	0x0000d0e0


	//   ....[74]....
        /*06a4*/ 	.word	0x0000da70


	//   ....[75]....
        /*06a8*/ 	.word	0x0000ddb0


	//   ....[76]....
        /*06ac*/ 	.word	0x0000e0f0


	//   ....[77]....
        /*06b0*/ 	.word	0x0000e430


	//   ....[78]....
        /*06b4*/ 	.word	0x0000e770


	//   ....[79]....
        /*06b8*/ 	.word	0x0000eab0


	//   ....[80]....
        /*06bc*/ 	.word	0x0000edf0


	//   ....[81]....
        /*06c0*/ 	.word	0x0000fc50


	//   ....[82]....
        /*06c4*/ 	.word	0x0000ff90


	//   ....[83]....
        /*06c8*/ 	.word	0x000102d0


	//   ....[84]....
        /*06cc*/ 	.word	0x00010610


	//   ....[85]....
        /*06d0*/ 	.word	0x00010950


	//   ....[86]....
        /*06d4*/ 	.word	0x00010c90


	//   ....[87]....
        /*06d8*/ 	.word	0x00010fd0


	//   ....[88]....
        /*06dc*/ 	.word	0x00012040


	//   ....[89]....
        /*06e0*/ 	.word	0x000121b0


	//   ....[90]....
        /*06e4*/ 	.word	0x00012320


	//   ....[91]....
        /*06e8*/ 	.word	0x00012490


	//   ....[92]....
        /*06ec*/ 	.word	0x00012a20


	//   ....[93]....
        /*06f0*/ 	.word	0x00015520


	//   ....[94]....
        /*06f4*/ 	.word	0x00015820


	//   ....[95]....
        /*06f8*/ 	.word	0x00016220


	//   ....[96]....
        /*06fc*/ 	.word	0x000165f0


	//   ....[97]....
        /*0700*/ 	.word	0x00016760


	//   ....[98]....
        /*0704*/ 	.word	0x000168d0


	//   ....[99]....
        /*0708*/ 	.word	0x00016a40


	//   ....[100]....
        /*070c*/ 	.word	0x000198b0


	//   ....[101]....
        /*0710*/ 	.word	0x0001c460


	//   ....[102]....
        /*0714*/ 	.word	0x0001c770


	//   ....[103]....
        /*0718*/ 	.word	0x0001d1c0


	//----- nvinfo : EIATTR_MBARRIER_INSTR_OFFSETS
	.align		4
.L_64:
        /*071c*/ 	.byte	0x04, 0x39
        /*071e*/ 	.short	(.L_66 - .L_65)


	//   ....[0]....
.L_65:
        /*0720*/ 	.word	0x000009c0
        /*0724*/ 	.word	0x000000ff
        /*0728*/ 	.word	0x00038000
        /*072c*/ 	.short	0x0100
        /*072e*/ 	.byte	0x05
	.zero		1


	//   ....[1]....
        /*0730*/ 	.word	0x000009d0
        /*0734*/ 	.word	0x000000ff
        /*0738*/ 	.word	0x00038010
        /*073c*/ 	.short	0x0100
        /*073e*/ 	.byte	0x05
	.zero		1


	//   ....[2]....
        /*0740*/ 	.word	0x000009e0
        /*0744*/ 	.word	0x000000ff
        /*0748*/ 	.word	0x00038008
        /*074c*/ 	.short	0x0100
        /*074e*/ 	.byte	0x05
	.zero		1


	//   ....[3]....
        /*0750*/ 	.word	0x000009f0
        /*0754*/ 	.word	0x000000ff
        /*0758*/ 	.word	0x00038018
        /*075c*/ 	.short	0x0100
        /*075e*/ 	.byte	0x05
	.zero		1


	//   ....[4]....
        /*0760*/ 	.word	0x00000bd0
        /*0764*/ 	.word	0x000000ff
        /*0768*/ 	.word	0x00038020
        /*076c*/ 	.short	0x0100
        /*076e*/ 	.byte	0x05
	.zero		1


	//   ....[5]....
        /*0770*/ 	.word	0x00000be0
        /*0774*/ 	.word	0x000000ff
        /*0778*/ 	.word	0x00038038
        /*077c*/ 	.short	0x0100
        /*077e*/ 	.byte	0x05
	.zero		1


	//   ....[6]....
        /*0780*/ 	.word	0x00000bf0
        /*0784*/ 	.word	0x000000ff
        /*0788*/ 	.word	0x00038028
        /*078c*/ 	.short	0x0100
        /*078e*/ 	.byte	0x05
	.zero		1


	//   ....[7]....
        /*0790*/ 	.word	0x00000c00
        /*0794*/ 	.word	0x000000ff
        /*0798*/ 	.word	0x00038040
        /*079c*/ 	.short	0x0100
        /*079e*/ 	.byte	0x05
	.zero		1


	//   ....[8]....
        /*07a0*/ 	.word	0x00000c10
        /*07a4*/ 	.word	0x000000ff
        /*07a8*/ 	.word	0x00038030
        /*07ac*/ 	.short	0x0100
        /*07ae*/ 	.byte	0x05
	.zero		1


	//   ....[9]....
        /*07b0*/ 	.word	0x00000c20
        /*07b4*/ 	.word	0x000000ff
        /*07b8*/ 	.word	0x00038048
        /*07bc*/ 	.short	0x0100
        /*07be*/ 	.byte	0x05
	.zero		1


	//   ....[10]....
        /*07c0*/ 	.word	0x00000d50
        /*07c4*/ 	.word	0x000000ff
        /*07c8*/ 	.word	0x00038050
        /*07cc*/ 	.short	0x0100
        /*07ce*/ 	.byte	0x06
	.zero		1


	//   ....[11]....
        /*07d0*/ 	.word	0x00000d60
        /*07d4*/ 	.word	0x000000ff
        /*07d8*/ 	.word	0x00038058
        /*07dc*/ 	.short	0x0100
        /*07de*/ 	.byte	0x06
	.zero		1


	//   ....[12]....
        /*07e0*/ 	.word	0x00000f10
        /*07e4*/ 	.word	0x000000ff
        /*07e8*/ 	.word	0x00038060
        /*07ec*/ 	.short	0x0100
        /*07ee*/ 	.byte	0x08
	.zero		1


	//   ....[13]....
        /*07f0*/ 	.word	0x00000f20
        /*07f4*/ 	.word	0x000000ff
        /*07f8*/ 	.word	0x00038068
        /*07fc*/ 	.short	0x0100
        /*07fe*/ 	.byte	0x08
	.zero		1


	//   ....[14]....
        /*0800*/ 	.word	0x00001100
        /*0804*/ 	.word	0x000000ff
        /*0808*/ 	.word	0x00038070
        /*080c*/ 	.short	0x0100
        /*080e*/ 	.byte	0x08
	.zero		1


	//   ....[15]....
        /*0810*/ 	.word	0x00001110
        /*0814*/ 	.word	0x000000ff
        /*0818*/ 	.word	0x00038078
        /*081c*/ 	.short	0x0100
        /*081e*/ 	.byte	0x08
	.zero		1


	//   ....[16]....
        /*0820*/ 	.word	0x00001310
        /*0824*/ 	.word	0x000000ff
        /*0828*/ 	.word	0x00038080
        /*082c*/ 	.short	0x0100
        /*082e*/ 	.byte	0x0a
	.zero		1


	//   ....[17]....
        /*0830*/ 	.word	0x00001320
        /*0834*/ 	.word	0x000000ff
        /*0838*/ 	.word	0x00038088
        /*083c*/ 	.short	0x0100
        /*083e*/ 	.byte	0x0a
	.zero		1


	//   ....[18]....
        /*0840*/ 	.word	0x00001450
        /*0844*/ 	.word	0x000000ff
        /*0848*/ 	.word	0x00038090
        /*084c*/ 	.short	0x0100
        /*084e*/ 	.byte	0x0b
	.zero		1


	//   ....[19]....
        /*0850*/ 	.word	0x00001460
        /*0854*/ 	.word	0x000000ff
        /*0858*/ 	.word	0x000380a0
        /*085c*/ 	.short	0x0100
        /*085e*/ 	.byte	0x0b
	.zero		1


	//   ....[20]....
        /*0860*/ 	.word	0x00001470
        /*0864*/ 	.word	0x000000ff
        /*0868*/ 	.word	0x00038098
        /*086c*/ 	.short	0x0100
        /*086e*/ 	.byte	0x0b
	.zero		1


	//   ....[21]....
        /*0870*/ 	.word	0x00001480
        /*0874*/ 	.word	0x000000ff
        /*0878*/ 	.word	0x000380a8
        /*087c*/ 	.short	0x0100
        /*087e*/ 	.byte	0x0b
	.zero		1


	//   ....[22]....
        /*0880*/ 	.word	0x000015b0
        /*0884*/ 	.word	0x000000ff
        /*0888*/ 	.word	0x000380b0
        /*088c*/ 	.short	0x0100
        /*088e*/ 	.byte	0x0b
	.zero		1


	//   ....[23]....
        /*0890*/ 	.word	0x000015c0
        /*0894*/ 	.word	0x000000ff
        /*0898*/ 	.word	0x000380c0
        /*089c*/ 	.short	0x0100
        /*089e*/ 	.byte	0x0b
	.zero		1


	//   ....[24]....
        /*08a0*/ 	.word	0x000015d0
        /*08a4*/ 	.word	0x000000ff
        /*08a8*/ 	.word	0x000380b8
        /*08ac*/ 	.short	0x0100
        /*08ae*/ 	.byte	0x0b
	.zero		1


	//   ....[25]....
        /*08b0*/ 	.word	0x000015e0
        /*08b4*/ 	.word	0x000000ff
        /*08b8*/ 	.word	0x000380c8
        /*08bc*/ 	.short	0x0100
        /*08be*/ 	.byte	0x0b
	.zero		1


	//   ....[26]....
        /*08c0*/ 	.word	0x000016e0
        /*08c4*/ 	.word	0x000000ff
        /*08c8*/ 	.word	0x000380d0
        /*08cc*/ 	.short	0x0100
        /*08ce*/ 	.byte	0x0a
	.zero		1


	//   ....[27]....
        /*08d0*/ 	.word	0x000016f0
        /*08d4*/ 	.word	0x000000ff
        /*08d8*/ 	.word	0x000380d8
        /*08dc*/ 	.short	0x0100
        /*08de*/ 	.byte	0x0a
	.zero		1


	//   ....[28]....
        /*08e0*/ 	.word	0x00001d90
        /*08e4*/ 	.word	0x000000ff
        /*08e8*/ 	.word	0x00038000
        /*08ec*/ 	.short	0x010a
        /*08ee*/ 	.byte	0x15
	.zero		1


	//   ....[29]....
        /*08f0*/ 	.word	0x00001e10
        /*08f4*/ 	.word	0x000000ff
        /*08f8*/ 	.word	0x00038020
        /*08fc*/ 	.short	0x010a
        /*08fe*/ 	.byte	0x04
	.zero		1


	//   ....[30]....
        /*0900*/ 	.word	0x00001f00
        /*0904*/ 	.word	0x000000ff
        /*0908*/ 	.word	0x00038058
        /*090c*/ 	.short	0x010a
        /*090e*/ 	.byte	0x15
	.zero		1


	//   ....[31]....
        /*0910*/ 	.word	0x000023d0
        /*0914*/ 	.word	0x000000ff
        /*0918*/ 	.word	0x00038008
        /*091c*/ 	.short	0x010a
        /*091e*/ 	.byte	0x15
	.zero		1


	//   ....[32]....
        /*0920*/ 	.word	0x00002460
        /*0924*/ 	.word	0x000000ff
        /*0928*/ 	.word	0x00038068
        /*092c*/ 	.short	0x010a
        /*092e*/ 	.byte	0x15
	.zero		1


	//   ....[33]....
        /*0930*/ 	.word	0x00002920
        /*0934*/ 	.word	0x000000ff
        /*0938*/ 	.word	0x00038020
        /*093c*/ 	.short	0x010a
        /*093e*/ 	.byte	0x04
	.zero		1


	//   ....[34]....
        /*0940*/ 	.word	0x000029d0
        /*0944*/ 	.word	0x000000ff
        /*0948*/ 	.word	0x000380a0
        /*094c*/ 	.short	0x010a
        /*094e*/ 	.byte	0x15
	.zero		1


	//   ....[35]....
        /*0950*/ 	.word	0x00002a80
        /*0954*/ 	.word	0x000000ff
        /*0958*/ 	.word	0x00038058
        /*095c*/ 	.short	0x010a
        /*095e*/ 	.byte	0x15
	.zero		1


	//   ....[36]....
        /*0960*/ 	.word	0x00003070
        /*0964*/ 	.word	0x000000ff
        /*0968*/ 	.word	0x00038020
        /*096c*/ 	.short	0x010a
        /*096e*/ 	.byte	0x07
	.zero		1


	//   ....[37]....
        /*0970*/ 	.word	0x000035f0
        /*0974*/ 	.word	0x000000ff
        /*0978*/ 	.word	0x000380a8
        /*097c*/ 	.short	0x010a
        /*097e*/ 	.byte	0x15
	.zero		1


	//   ....[38]....
        /*0980*/ 	.word	0x00003670
        /*0984*/ 	.word	0x000000ff
        /*0988*/ 	.word	0x00038068
        /*098c*/ 	.short	0x010a
        /*098e*/ 	.byte	0x15
	.zero		1


	//   ....[39]....
        /*0990*/ 	.word	0x000040b0
        /*0994*/ 	.word	0x000000ff
        /*0998*/ 	.word	0x00038020
        /*099c*/ 	.short	0x010a
        /*099e*/ 	.byte	0x04
	.zero		1


	//   ....[40]....
        /*09a0*/ 	.word	0x00004160
        /*09a4*/ 	.word	0x000000ff
        /*09a8*/ 	.word	0x000380a0
        /*09ac*/ 	.short	0x010a
        /*09ae*/ 	.byte	0x15
	.zero		1


	//   ....[41]....
        /*09b0*/ 	.word	0x00004210
        /*09b4*/ 	.word	0x000000ff
        /*09b8*/ 	.word	0x00038058
        /*09bc*/ 	.short	0x010a
        /*09be*/ 	.byte	0x15
	.zero		1


	//   ....[42]....
        /*09c0*/ 	.word	0x000047b0
        /*09c4*/ 	.word	0x000000ff
        /*09c8*/ 	.word	0x000380a8
        /*09cc*/ 	.short	0x010a
        /*09ce*/ 	.byte	0x15
	.zero		1


	//   ....[43]....
        /*09d0*/ 	.word	0x00004830
        /*09d4*/ 	.word	0x000000ff
        /*09d8*/ 	.word	0x00038068
        /*09dc*/ 	.short	0x010a
        /*09de*/ 	.byte	0x15
	.zero		1


	//   ....[44]....
        /*09e0*/ 	.word	0x00005200
        /*09e4*/ 	.word	0x00000010
        /*09e8*/ 	.word	0x000380c0
        /*09ec*/ 	.short	0x010a
        /*09ee*/ 	.byte	0xff
	.zero		1


	//   ....[45]....
        /*09f0*/ 	.word	0x00008de0
        /*09f4*/ 	.word	0x00000000
        /*09f8*/ 	.word	0x000380b0
        /*09fc*/ 	.short	0x0101
        /*09fe*/ 	.byte	0xff
	.zero		1


	//   ....[46]....
        /*0a00*/ 	.word	0x0000a600
        /*0a04*/ 	.word	0x00000000
        /*0a08*/ 	.word	0x000380c8
        /*0a0c*/ 	.short	0x010a
        /*0a0e*/ 	.byte	0xff
	.zero		1


	//   ....[47]....
        /*0a10*/ 	.word	0x0000aa10
        /*0a14*/ 	.word	0x00000000
        /*0a18*/ 	.word	0x000380b8
        /*0a1c*/ 	.short	0x0101
        /*0a1e*/ 	.byte	0xff
	.zero		1


	//   ....[48]....
        /*0a20*/ 	.word	0x0000ab60
        /*0a24*/ 	.word	0x0000003b
        /*0a28*/ 	.word	0x00038070
        /*0a2c*/ 	.short	0x010a
        /*0a2e*/ 	.byte	0xff
	.zero		1


	//   ....[49]....
        /*0a30*/ 	.word	0x0000abf0
        /*0a34*/ 	.word	0x00000000
        /*0a38*/ 	.word	0x00000000
        /*0a3c*/ 	.short	0x0101
        /*0a3e*/ 	.byte	0xff
	.zero		1


	//   ....[50]....
        /*0a40*/ 	.word	0x0000ac50
        /*0a44*/ 	.word	0x0000003b
        /*0a48*/ 	.word	0x00038080
        /*0a4c*/ 	.short	0x010a
        /*0a4e*/ 	.byte	0xff
	.zero		1


	//   ....[51]....
        /*0a50*/ 	.word	0x0000ad30
        /*0a54*/ 	.word	0x0000003b
        /*0a58*/ 	.word	0x00038070
        /*0a5c*/ 	.short	0x010a
        /*0a5e*/ 	.byte	0xff
	.zero		1


	//   ....[52]....
        /*0a60*/ 	.word	0x0000aec0
        /*0a64*/ 	.word	0x0000003b
        /*0a68*/ 	.word	0x00038090
        /*0a6c*/ 	.short	0x010a
        /*0a6e*/ 	.byte	0xff
	.zero		1


	//   ....[53]....
        /*0a70*/ 	.word	0x0000bfc0
        /*0a74*/ 	.word	0x00000000
        /*0a78*/ 	.word	0x00000000
        /*0a7c*/ 	.short	0x0101
        /*0a7e*/ 	.byte	0xff
	.zero		1


	//   ....[54]....
        /*0a80*/ 	.word	0x0000c040
        /*0a84*/ 	.word	0x00000000
        /*0a88*/ 	.word	0x00000000
        /*0a8c*/ 	.short	0x0101
        /*0a8e*/ 	.byte	0xff
	.zero		1


	//   ....[55]....
        /*0a90*/ 	.word	0x0000c0a0
        /*0a94*/ 	.word	0x0000003b
        /*0a98*/ 	.word	0x00038080
        /*0a9c*/ 	.short	0x010a
        /*0a9e*/ 	.byte	0xff
	.zero		1


	//   ....[56]....
        /*0aa0*/ 	.word	0x0000c200
        /*0aa4*/ 	.word	0x0000003b
        /*0aa8*/ 	.word	0x00038098
        /*0aac*/ 	.short	0x010a
        /*0aae*/ 	.byte	0xff
	.zero		1


	//   ....[57]....
        /*0ab0*/ 	.word	0x0000d2e0
        /*0ab4*/ 	.word	0x00000000
        /*0ab8*/ 	.word	0x00000000
        /*0abc*/ 	.short	0x0101
        /*0abe*/ 	.byte	0xff
	.zero		1


	//   ....[58]....
        /*0ac0*/ 	.word	0x0000d370
        /*0ac4*/ 	.word	0x00000003
        /*0ac8*/ 	.word	0x00000000
        /*0acc*/ 	.short	0x0101
        /*0ace*/ 	.byte	0xff
	.zero		1


	//   ....[59]....
        /*0ad0*/ 	.word	0x0000d400
        /*0ad4*/ 	.word	0x00000004
        /*0ad8*/ 	.word	0x00000000
        /*0adc*/ 	.short	0x0101
        /*0ade*/ 	.byte	0xff
	.zero		1


	//   ....[60]....
        /*0ae0*/ 	.word	0x0000d450
        /*0ae4*/ 	.word	0x0000003b
        /*0ae8*/ 	.word	0x00038070
        /*0aec*/ 	.short	0x010a
        /*0aee*/ 	.byte	0xff
	.zero		1


	//   ....[61]....
        /*0af0*/ 	.word	0x0000d4f0
        /*0af4*/ 	.word	0x00000000
        /*0af8*/ 	.word	0x00000000
        /*0afc*/ 	.short	0x0101
        /*0afe*/ 	.byte	0xff
	.zero		1


	//   ....[62]....
        /*0b00*/ 	.word	0x0000d550
        /*0b04*/ 	.word	0x0000003b
        /*0b08*/ 	.word	0x00038090
        /*0b0c*/ 	.short	0x010a
        /*0b0e*/ 	.byte	0xff
	.zero		1


	//   ....[63]....
        /*0b10*/ 	.word	0x0000d5d0
        /*0b14*/ 	.word	0x0000003b
        /*0b18*/ 	.word	0x000380c0
        /*0b1c*/ 	.short	0x010a
        /*0b1e*/ 	.byte	0xff
	.zero		1


	//   ....[64]....
        /*0b20*/ 	.word	0x0000f620
        /*0b24*/ 	.word	0x00000000
        /*0b28*/ 	.word	0x00000000
        /*0b2c*/ 	.short	0x0101
        /*0b2e*/ 	.byte	0xff
	.zero		1


	//   ....[65]....
        /*0b30*/ 	.word	0x0000f650
        /*0b34*/ 	.word	0x0000003b
        /*0b38*/ 	.word	0x000380b0
        /*0b3c*/ 	.short	0x0101
        /*0b3e*/ 	.byte	0xff
	.zero		1


	//   ....[66]....
        /*0b40*/ 	.word	0x0000f6d0
        /*0b44*/ 	.word	0x0000003b
        /*0b48*/ 	.word	0x00038080
        /*0b4c*/ 	.short	0x010a
        /*0b4e*/ 	.byte	0xff
	.zero		1


	//   ....[67]....
        /*0b50*/ 	.word	0x0000f760
        /*0b54*/ 	.word	0x0000001f
        /*0b58*/ 	.word	0x00000000
        /*0b5c*/ 	.short	0x0101
        /*0b5e*/ 	.byte	0xff
	.zero		1


	//   ....[68]....
        /*0b60*/ 	.word	0x0000f7b0
        /*0b64*/ 	.word	0x0000003b
        /*0b68*/ 	.word	0x00038098
        /*0b6c*/ 	.short	0x010a
        /*0b6e*/ 	.byte	0xff
	.zero		1


	//   ....[69]....
        /*0b70*/ 	.word	0x0000f830
        /*0b74*/ 	.word	0x0000003b
        /*0b78*/ 	.word	0x000380c8
        /*0b7c*/ 	.short	0x010a
        /*0b7e*/ 	.byte	0xff
	.zero		1


	//   ....[70]....
        /*0b80*/ 	.word	0x00011810
        /*0b84*/ 	.word	0x00000003
        /*0b88*/ 	.word	0x00000000
        /*0b8c*/ 	.short	0x0101
        /*0b8e*/ 	.byte	0xff
	.zero		1


	//   ....[71]....
        /*0b90*/ 	.word	0x00011840
        /*0b94*/ 	.word	0x0000003b
        /*0b98*/ 	.word	0x000380b8
        /*0b9c*/ 	.short	0x0101
        /*0b9e*/ 	.byte	0xff
	.zero		1


	//   ....[72]....
        /*0ba0*/ 	.word	0x00011cb0
        /*0ba4*/ 	.word	0x000000ff
        /*0ba8*/ 	.word	0x00000000
        /*0bac*/ 	.short	0x010a
        /*0bae*/ 	.byte	0x06
	.zero		1


	//   ....[73]....
        /*0bb0*/ 	.word	0x00011f20
        /*0bb4*/ 	.word	0x000000ff
        /*0bb8*/ 	.word	0x00000000
        /*0bbc*/ 	.short	0x010a
        /*0bbe*/ 	.byte	0x05
	.zero		1


	//   ....[74]....
        /*0bc0*/ 	.word	0x00012b50
        /*0bc4*/ 	.word	0x000000ff
        /*0bc8*/ 	.word	0x00000000
        /*0bcc*/ 	.short	0x0101
        /*0bce*/ 	.byte	0x04
	.zero		1


	//   ....[75]....
        /*0bd0*/ 	.word	0x00012bc0
        /*0bd4*/ 	.word	0x000000ff
        /*0bd8*/ 	.word	0x00000000
        /*0bdc*/ 	.short	0x010a
        /*0bde*/ 	.byte	0x2e
	.zero		1


	//   ....[76]....
        /*0be0*/ 	.word	0x00012f20
        /*0be4*/ 	.word	0x000000ff
        /*0be8*/ 	.word	0x00000000
        /*0bec*/ 	.short	0x0101
        /*0bee*/ 	.byte	0x2d
	.zero		1


	//   ....[77]....
        /*0bf0*/ 	.word	0x00015920
        /*0bf4*/ 	.word	0x000000ff
        /*0bf8*/ 	.word	0x00000000
        /*0bfc*/ 	.short	0x0101
        /*0bfe*/ 	.byte	0x05
	.zero		1


	//   ....[78]....
        /*0c00*/ 	.word	0x00015aa0
        /*0c04*/ 	.word	0x000000ff
        /*0c08*/ 	.word	0x00000000
        /*0c0c*/ 	.short	0x010a
        /*0c0e*/ 	.byte	0x06
	.zero		1


	//   ....[79]....
        /*0c10*/ 	.word	0x00016100
        /*0c14*/ 	.word	0x000000ff
        /*0c18*/ 	.word	0x00000000
        /*0c1c*/ 	.short	0x010a
        /*0c1e*/ 	.byte	0x06
	.zero		1


	//   ....[80]....
        /*0c20*/ 	.word	0x000164c0
        /*0c24*/ 	.word	0x000000ff
        /*0c28*/ 	.word	0x00000000
        /*0c2c*/ 	.short	0x010a
        /*0c2e*/ 	.byte	0x04
	.zero		1


	//   ....[81]....
        /*0c30*/ 	.word	0x00019a10
        /*0c34*/ 	.word	0x000000ff
        /*0c38*/ 	.word	0x00000000
        /*0c3c*/ 	.short	0x0101
        /*0c3e*/ 	.byte	0x04
	.zero		1


	//   ....[82]....
        /*0c40*/ 	.word	0x00019a70
        /*0c44*/ 	.word	0x000000ff
        /*0c48*/ 	.word	0x00000000
        /*0c4c*/ 	.short	0x010a
        /*0c4e*/ 	.byte	0x2e
	.zero		1


	//   ....[83]....
        /*0c50*/ 	.word	0x00019fd0
        /*0c54*/ 	.word	0x000000ff
        /*0c58*/ 	.word	0x00000000
        /*0c5c*/ 	.short	0x0101
        /*0c5e*/ 	.byte	0x2d
	.zero		1


	//   ....[84]....
        /*0c60*/ 	.word	0x0001c870
        /*0c64*/ 	.word	0x000000ff
        /*0c68*/ 	.word	0x00000000
        /*0c6c*/ 	.short	0x0101
        /*0c6e*/ 	.byte	0x05
	.zero		1


	//   ....[85]....
        /*0c70*/ 	.word	0x0001ca30
        /*0c74*/ 	.word	0x000000ff
        /*0c78*/ 	.word	0x00000000
        /*0c7c*/ 	.short	0x010a
        /*0c7e*/ 	.byte	0x06
	.zero		1


	//   ....[86]....
        /*0c80*/ 	.word	0x0001d0a0
        /*0c84*/ 	.word	0x000000ff
        /*0c88*/ 	.word	0x00000000
        /*0c8c*/ 	.short	0x010a
        /*0c8e*/ 	.byte	0x06
	.zero		1


	//   ....[87]....
        /*0c90*/ 	.word	0x0001d340
        /*0c94*/ 	.word	0x000000ff
        /*0c98*/ 	.word	0x00000000
        /*0c9c*/ 	.short	0x0101
        /*0c9e*/ 	.byte	0x04
	.zero		1


	//   ....[88]....
        /*0ca0*/ 	.word	0x0001d3d0
        /*0ca4*/ 	.word	0x000000ff
        /*0ca8*/ 	.word	0x00000000
        /*0cac*/ 	.short	0x010a
        /*0cae*/ 	.byte	0x04
	.zero		1


	//   ....[89]....
        /*0cb0*/ 	.word	0x0001d480
        /*0cb4*/ 	.word	0x000000ff
        /*0cb8*/ 	.word	0x00000000
        /*0cbc*/ 	.short	0x0101
        /*0cbe*/ 	.byte	0x04
	.zero		1


	//   ....[90]....
        /*0cc0*/ 	.word	0x0001db70
        /*0cc4*/ 	.word	0x000000ff
        /*0cc8*/ 	.word	0x00038010
        /*0ccc*/ 	.short	0x010a
        /*0cce*/ 	.byte	0x08
	.zero		1


	//   ....[91]....
        /*0cd0*/ 	.word	0x0001dda0
        /*0cd4*/ 	.word	0x000000ff
        /*0cd8*/ 	.word	0x00038038
        /*0cdc*/ 	.short	0x010a
        /*0cde*/ 	.byte	0x19
	.zero		1


	//   ....[92]....
        /*0ce0*/ 	.word	0x0001dff0
        /*0ce4*/ 	.word	0x000000ff
        /*0ce8*/ 	.word	0x00038018
        /*0cec*/ 	.short	0x010a
        /*0cee*/ 	.byte	0x08
	.zero		1


	//   ....[93]....
        /*0cf0*/ 	.word	0x0001e250
        /*0cf4*/ 	.word	0x000000ff
        /*0cf8*/ 	.word	0x00038038
        /*0cfc*/ 	.short	0x010a
        /*0cfe*/ 	.byte	0x19
	.zero		1


	//   ....[94]....
        /*0d00*/ 	.word	0x0001e5a0
        /*0d04*/ 	.word	0x000000ff
        /*0d08*/ 	.word	0x00038038
        /*0d0c*/ 	.short	0x010a
        /*0d0e*/ 	.byte	0x19
	.zero		1


	//   ....[95]....
        /*0d10*/ 	.word	0x0001e840
        /*0d14*/ 	.word	0x000000ff
        /*0d18*/ 	.word	0x00038038
        /*0d1c*/ 	.short	0x010a
        /*0d1e*/ 	.byte	0x19
	.zero		1


	//   ....[96]....
        /*0d20*/ 	.word	0x0001eab0
        /*0d24*/ 	.word	0x000000ff
        /*0d28*/ 	.word	0x00038038
        /*0d2c*/ 	.short	0x010a
        /*0d2e*/ 	.byte	0x19
	.zero		1


	//   ....[97]....
        /*0d30*/ 	.word	0x0001ed20
        /*0d34*/ 	.word	0x000000ff
        /*0d38*/ 	.word	0x00038038
        /*0d3c*/ 	.short	0x010a
        /*0d3e*/ 	.byte	0x19
	.zero		1


	//   ....[98]....
        /*0d40*/ 	.word	0x0001ef90
        /*0d44*/ 	.word	0x000000ff
        /*0d48*/ 	.word	0x00038038
        /*0d4c*/ 	.short	0x010a
        /*0d4e*/ 	.byte	0x19
	.zero		1


	//   ....[99]....
        /*0d50*/ 	.word	0x0001f200
        /*0d54*/ 	.word	0x000000ff
        /*0d58*/ 	.word	0x00038038
        /*0d5c*/ 	.short	0x010a
        /*0d5e*/ 	.byte	0x19
	.zero		1


	//   ....[100]....
        /*0d60*/ 	.word	0x0001f480
        /*0d64*/ 	.word	0x000000ff
        /*0d68*/ 	.word	0x00038038
        /*0d6c*/ 	.short	0x010a
        /*0d6e*/ 	.byte	0x19
	.zero		1


	//   ....[101]....
        /*0d70*/ 	.word	0x0001f6f0
        /*0d74*/ 	.word	0x000000ff
        /*0d78*/ 	.word	0x00038038
        /*0d7c*/ 	.short	0x010a
        /*0d7e*/ 	.byte	0x19
	.zero		1


	//   ....[102]....
        /*0d80*/ 	.word	0x0001f9b0
        /*0d84*/ 	.word	0x000000ff
        /*0d88*/ 	.word	0x00038038
        /*0d8c*/ 	.short	0x010a
        /*0d8e*/ 	.byte	0x19
	.zero		1


	//   ....[103]....
        /*0d90*/ 	.word	0x0001fc20
        /*0d94*/ 	.word	0x000000ff
        /*0d98*/ 	.word	0x00038038
        /*0d9c*/ 	.short	0x010a
        /*0d9e*/ 	.byte	0x19
	.zero		1


	//   ....[104]....
        /*0da0*/ 	.word	0x0001feb0
        /*0da4*/ 	.word	0x000000ff
        /*0da8*/ 	.word	0x00038038
        /*0dac*/ 	.short	0x010a
        /*0dae*/ 	.byte	0x19
	.zero		1


	//   ....[105]....
        /*0db0*/ 	.word	0x00020120
        /*0db4*/ 	.word	0x000000ff
        /*0db8*/ 	.word	0x00038038
        /*0dbc*/ 	.short	0x010a
        /*0dbe*/ 	.byte	0x19
	.zero		1


	//   ....[106]....
        /*0dc0*/ 	.word	0x000203c0
        /*0dc4*/ 	.word	0x000000ff
        /*0dc8*/ 	.word	0x00038038
        /*0dcc*/ 	.short	0x010a
        /*0dce*/ 	.byte	0x19
	.zero		1


	//   ....[107]....
        /*0dd0*/ 	.word	0x00020630
        /*0dd4*/ 	.word	0x000000ff
        /*0dd8*/ 	.word	0x00038038
        /*0ddc*/ 	.short	0x010a
        /*0dde*/ 	.byte	0x11
	.zero		1


	//   ....[108]....
        /*0de0*/ 	.word	0x00020d80
        /*0de4*/ 	.word	0x000000ff
        /*0de8*/ 	.word	0x000380b0
        /*0dec*/ 	.short	0x010a
        /*0dee*/ 	.byte	0x17
	.zero		1


	//   ....[109]....
        /*0df0*/ 	.word	0x00021ff0
        /*0df4*/ 	.word	0x000000ff
        /*0df8*/ 	.word	0x000380b8
        /*0dfc*/ 	.short	0x010a
        /*0dfe*/ 	.byte	0x17
	.zero		1


	//   ....[110]....
        /*0e00*/ 	.word	0x00022d60
        /*0e04*/ 	.word	0x000000ff
        /*0e08*/ 	.word	0x00000000
        /*0e0c*/ 	.short	0x0101
        /*0e0e*/ 	.byte	0x08
	.zero		1


	//   ....[111]....
        /*0e10*/ 	.word	0x00022de0
        /*0e14*/ 	.word	0x000000ff
        /*0e18*/ 	.word	0x00000000
        /*0e1c*/ 	.short	0x0101
        /*0e1e*/ 	.byte	0x17
	.zero		1


	//   ....[112]....
        /*0e20*/ 	.word	0x00023120
        /*0e24*/ 	.word	0x00000000
        /*0e28*/ 	.word	0x00038000
        /*0e2c*/ 	.short	0x010a
        /*0e2e*/ 	.byte	0xff
	.zero		1


	//   ....[113]....
        /*0e30*/ 	.word	0x00023180
        /*0e34*/ 	.word	0x00000000
        /*0e38*/ 	.word	0x00038020
        /*0e3c*/ 	.short	0x010a
        /*0e3e*/ 	.byte	0xff
	.zero		1


	//   ....[114]....
        /*0e40*/ 	.word	0x000231e0
        /*0e44*/ 	.word	0x00000000
        /*0e48*/ 	.word	0x00038058
        /*0e4c*/ 	.short	0x010a
        /*0e4e*/ 	.byte	0xff
	.zero		1


	//   ....[115]....
        /*0e50*/ 	.word	0x00023240
        /*0e54*/ 	.word	0x00000000
        /*0e58*/ 	.word	0x00038008
        /*0e5c*/ 	.short	0x010a
        /*0e5e*/ 	.byte	0xff
	.zero		1


	//   ....[116]....
        /*0e60*/ 	.word	0x000232a0
        /*0e64*/ 	.word	0x00000000
        /*0e68*/ 	.word	0x00038068
        /*0e6c*/ 	.short	0x010a
        /*0e6e*/ 	.byte	0xff
	.zero		1


	//   ....[117]....
        /*0e70*/ 	.word	0x00023300
        /*0e74*/ 	.word	0x00000000
        /*0e78*/ 	.word	0x00038020
        /*0e7c*/ 	.short	0x010a
        /*0e7e*/ 	.byte	0xff
	.zero		1


	//   ....[118]....
        /*0e80*/ 	.word	0x00023360
        /*0e84*/ 	.word	0x00000000
        /*0e88*/ 	.word	0x000380a0
        /*0e8c*/ 	.short	0x010a
        /*0e8e*/ 	.byte	0xff
	.zero		1


	//   ....[119]....
        /*0e90*/ 	.word	0x000233e0
        /*0e94*/ 	.word	0x00000008
        /*0e98*/ 	.word	0x00038058
        /*0e9c*/ 	.short	0x010a
        /*0e9e*/ 	.byte	0xff
	.zero		1


	//   ....[120]....
        /*0ea0*/ 	.word	0x00023440
        /*0ea4*/ 	.word	0x00000003
        /*0ea8*/ 	.word	0x00038020
        /*0eac*/ 	.short	0x010a
        /*0eae*/ 	.byte	0xff
	.zero		1


	//   ....[121]....
        /*0eb0*/ 	.word	0x000234a0
        /*0eb4*/ 	.word	0x00000000
        /*0eb8*/ 	.word	0x000380a8
        /*0ebc*/ 	.short	0x010a
        /*0ebe*/ 	.byte	0xff
	.zero		1


	//   ....[122]....
        /*0ec0*/ 	.word	0x00023500
        /*0ec4*/ 	.word	0x00000000
        /*0ec8*/ 	.word	0x00038068
        /*0ecc*/ 	.short	0x010a
        /*0ece*/ 	.byte	0xff
	.zero		1


	//   ....[123]....
        /*0ed0*/ 	.word	0x00023560
        /*0ed4*/ 	.word	0x00000000
        /*0ed8*/ 	.word	0x00038020
        /*0edc*/ 	.short	0x010a
        /*0ede*/ 	.byte	0xff
	.zero		1


	//   ....[124]....
        /*0ee0*/ 	.word	0x000235c0
        /*0ee4*/ 	.word	0x00000000
        /*0ee8*/ 	.word	0x000380a0
        /*0eec*/ 	.short	0x010a
        /*0eee*/ 	.byte	0xff
	.zero		1


	//   ....[125]....
        /*0ef0*/ 	.word	0x00023640
        /*0ef4*/ 	.word	0x00000008
        /*0ef8*/ 	.word	0x00038058
        /*0efc*/ 	.short	0x010a
        /*0efe*/ 	.byte	0xff
	.zero		1


	//   ....[126]....
        /*0f00*/ 	.word	0x000236a0
        /*0f04*/ 	.word	0x00000000
        /*0f08*/ 	.word	0x000380a8
        /*0f0c*/ 	.short	0x010a
        /*0f0e*/ 	.byte	0xff
	.zero		1


	//   ....[127]....
        /*0f10*/ 	.word	0x00023700
        /*0f14*/ 	.word	0x00000000
        /*0f18*/ 	.word	0x00038068
        /*0f1c*/ 	.short	0x010a
        /*0f1e*/ 	.byte	0xff
	.zero		1


	//   ....[128]....
        /*0f20*/ 	.word	0x00023750
        /*0f24*/ 	.word	0x00000010
        /*0f28*/ 	.word	0x000380c0
        /*0f2c*/ 	.short	0x010a
        /*0f2e*/ 	.byte	0xff
	.zero		1


	//   ....[129]....
        /*0f30*/ 	.word	0x000237a0
        /*0f34*/ 	.word	0x00000000
        /*0f38*/ 	.word	0x000380c8
        /*0f3c*/ 	.short	0x010a
        /*0f3e*/ 	.byte	0xff
	.zero		1


	//   ....[130]....
        /*0f40*/ 	.word	0x000237f0
        /*0f44*/ 	.word	0x0000003b
        /*0f48*/ 	.word	0x00038070
        /*0f4c*/ 	.short	0x010a
        /*0f4e*/ 	.byte	0xff
	.zero		1


	//   ....[131]....
        /*0f50*/ 	.word	0x00023840
        /*0f54*/ 	.word	0x0000003b
        /*0f58*/ 	.word	0x00038080
        /*0f5c*/ 	.short	0x010a
        /*0f5e*/ 	.byte	0xff
	.zero		1


	//   ....[132]....
        /*0f60*/ 	.word	0x00023890
        /*0f64*/ 	.word	0x0000003b
        /*0f68*/ 	.word	0x00038070
        /*0f6c*/ 	.short	0x010a
        /*0f6e*/ 	.byte	0xff
	.zero		1


	//   ....[133]....
        /*0f70*/ 	.word	0x000238e0
        /*0f74*/ 	.word	0x0000003b
        /*0f78*/ 	.word	0x00038090
        /*0f7c*/ 	.short	0x010a
        /*0f7e*/ 	.byte	0xff
	.zero		1


	//   ....[134]....
        /*0f80*/ 	.word	0x00023930
        /*0f84*/ 	.word	0x0000003b
        /*0f88*/ 	.word	0x00038080
        /*0f8c*/ 	.short	0x010a
        /*0f8e*/ 	.byte	0xff
	.zero		1


	//   ....[135]....
        /*0f90*/ 	.word	0x00023980
        /*0f94*/ 	.word	0x0000003b
        /*0f98*/ 	.word	0x00038098
        /*0f9c*/ 	.short	0x010a
        /*0f9e*/ 	.byte	0xff
	.zero		1


	//   ....[136]....
        /*0fa0*/ 	.word	0x000239d0
        /*0fa4*/ 	.word	0x0000003b
        /*0fa8*/ 	.word	0x00038070
        /*0fac*/ 	.short	0x010a
        /*0fae*/ 	.byte	0xff
	.zero		1


	//   ....[137]....
        /*0fb0*/ 	.word	0x00023a20
        /*0fb4*/ 	.word	0x0000003b
        /*0fb8*/ 	.word	0x00038090
        /*0fbc*/ 	.short	0x010a
        /*0fbe*/ 	.byte	0xff
	.zero		1


	//   ....[138]....
        /*0fc0*/ 	.word	0x00023a70
        /*0fc4*/ 	.word	0x0000003b
        /*0fc8*/ 	.word	0x000380c0
        /*0fcc*/ 	.short	0x010a
        /*0fce*/ 	.byte	0xff
	.zero		1


	//   ....[139]....
        /*0fd0*/ 	.word	0x00023ac0
        /*0fd4*/ 	.word	0x0000003b
        /*0fd8*/ 	.word	0x00038080
        /*0fdc*/ 	.short	0x010a
        /*0fde*/ 	.byte	0xff
	.zero		1


	//   ....[140]....
        /*0fe0*/ 	.word	0x00023b10
        /*0fe4*/ 	.word	0x0000003b
        /*0fe8*/ 	.word	0x00038098
        /*0fec*/ 	.short	0x010a
        /*0fee*/ 	.byte	0xff
	.zero		1


	//   ....[141]....
        /*0ff0*/ 	.word	0x00023b60
        /*0ff4*/ 	.word	0x0000003b
        /*0ff8*/ 	.word	0x000380c8
        /*0ffc*/ 	.short	0x010a
        /*0ffe*/ 	.byte	0xff
	.zero		1


	//   ....[142]....
        /*1000*/ 	.word	0x00023bc0
        /*1004*/ 	.word	0x00000000
        /*1008*/ 	.word	0x00000000
        /*100c*/ 	.short	0x010a
        /*100e*/ 	.byte	0xff
	.zero		1


	//   ....[143]....
        /*1010*/ 	.word	0x00023c20
        /*1014*/ 	.word	0x00000000
        /*1018*/ 	.word	0x00000000
        /*101c*/ 	.short	0x010a
        /*101e*/ 	.byte	0xff
	.zero		1


	//   ....[144]....
        /*1020*/ 	.word	0x00023c80
        /*1024*/ 	.word	0x00000004
        /*1028*/ 	.word	0x00000000
        /*102c*/ 	.short	0x010a
        /*102e*/ 	.byte	0xff
	.zero		1


	//   ....[145]....
        /*1030*/ 	.word	0x00023ce0
        /*1034*/ 	.word	0x00000005
        /*1038*/ 	.word	0x00000000
        /*103c*/ 	.short	0x010a
        /*103e*/ 	.byte	0xff
	.zero		1


	//   ....[146]....
        /*1040*/ 	.word	0x00023d40
        /*1044*/ 	.word	0x00000003
        /*1048*/ 	.word	0x00000000
        /*104c*/ 	.short	0x010a
        /*104e*/ 	.byte	0xff
	.zero		1


	//   ....[147]....
        /*1050*/ 	.word	0x00023da0
        /*1054*/ 	.word	0x00000000
        /*1058*/ 	.word	0x00000000
        /*105c*/ 	.short	0x010a
        /*105e*/ 	.byte	0xff
	.zero		1


	//   ....[148]....
        /*1060*/ 	.word	0x00023e00
        /*1064*/ 	.word	0x00000004
        /*1068*/ 	.word	0x00000000
        /*106c*/ 	.short	0x010a
        /*106e*/ 	.byte	0xff
	.zero		1


	//   ....[149]....
        /*1070*/ 	.word	0x00023e60
        /*1074*/ 	.word	0x00000009
        /*1078*/ 	.word	0x00000000
        /*107c*/ 	.short	0x010a
        /*107e*/ 	.byte	0xff
	.zero		1


	//   ....[150]....
        /*1080*/ 	.word	0x00023ec0
        /*1084*/ 	.word	0x00000003
        /*1088*/ 	.word	0x00000000
        /*108c*/ 	.short	0x010a
        /*108e*/ 	.byte	0xff
	.zero		1


	//   ....[151]....
        /*1090*/ 	.word	0x00023f20
        /*1094*/ 	.word	0x00000000
        /*1098*/ 	.word	0x00000000
        /*109c*/ 	.short	0x010a
        /*109e*/ 	.byte	0xff
	.zero		1


	//   ....[152]....
        /*10a0*/ 	.word	0x00023f80
        /*10a4*/ 	.word	0x00000000
        /*10a8*/ 	.word	0x00038010
        /*10ac*/ 	.short	0x010a
        /*10ae*/ 	.byte	0xff
	.zero		1


	//   ....[153]....
        /*10b0*/ 	.word	0x00023fe0
        /*10b4*/ 	.word	0x00000000
        /*10b8*/ 	.word	0x00038038
        /*10bc*/ 	.short	0x010a
        /*10be*/ 	.byte	0xff
	.zero		1


	//   ....[154]....
        /*10c0*/ 	.word	0x00024040
        /*10c4*/ 	.word	0x00000000
        /*10c8*/ 	.word	0x00038018
        /*10cc*/ 	.short	0x010a
        /*10ce*/ 	.byte	0xff
	.zero		1


	//   ....[155]....
        /*10d0*/ 	.word	0x000240a0
        /*10d4*/ 	.word	0x00000000
        /*10d8*/ 	.word	0x00038038
        /*10dc*/ 	.short	0x010a
        /*10de*/ 	.byte	0xff
	.zero		1


	//   ....[156]....
        /*10e0*/ 	.word	0x00024100
        /*10e4*/ 	.word	0x00000000
        /*10e8*/ 	.word	0x00038038
        /*10ec*/ 	.short	0x010a
        /*10ee*/ 	.byte	0xff
	.zero		1


	//   ....[157]....
        /*10f0*/ 	.word	0x00024160
        /*10f4*/ 	.word	0x00000000
        /*10f8*/ 	.word	0x00038038
        /*10fc*/ 	.short	0x010a
        /*10fe*/ 	.byte	0xff
	.zero		1


	//   ....[158]....
        /*1100*/ 	.word	0x000241c0
        /*1104*/ 	.word	0x00000000
        /*1108*/ 	.word	0x00038038
        /*110c*/ 	.short	0x010a
        /*110e*/ 	.byte	0xff
	.zero		1


	//   ....[159]....
        /*1110*/ 	.word	0x00024220
        /*1114*/ 	.word	0x00000000
        /*1118*/ 	.word	0x00038038
        /*111c*/ 	.short	0x010a
        /*111e*/ 	.byte	0xff
	.zero		1


	//   ....[160]....
        /*1120*/ 	.word	0x00024280
        /*1124*/ 	.word	0x00000000
        /*1128*/ 	.word	0x00038038
        /*112c*/ 	.short	0x010a
        /*112e*/ 	.byte	0xff
	.zero		1


	//   ....[161]....
        /*1130*/ 	.word	0x000242e0
        /*1134*/ 	.word	0x00000000
        /*1138*/ 	.word	0x00038038
        /*113c*/ 	.short	0x010a
        /*113e*/ 	.byte	0xff
	.zero		1


	//   ....[162]....
        /*1140*/ 	.word	0x00024340
        /*1144*/ 	.word	0x00000000
        /*1148*/ 	.word	0x00038038
        /*114c*/ 	.short	0x010a
        /*114e*/ 	.byte	0xff
	.zero		1


	//   ....[163]....
        /*1150*/ 	.word	0x000243a0
        /*1154*/ 	.word	0x00000000
        /*1158*/ 	.word	0x00038038
        /*115c*/ 	.short	0x010a
        /*115e*/ 	.byte	0xff
	.zero		1


	//   ....[164]....
        /*1160*/ 	.word	0x00024400
        /*1164*/ 	.word	0x00000000
        /*1168*/ 	.word	0x00038038
        /*116c*/ 	.short	0x010a
        /*116e*/ 	.byte	0xff
	.zero		1


	//   ....[165]....
        /*1170*/ 	.word	0x00024460
        /*1174*/ 	.word	0x00000000
        /*1178*/ 	.word	0x00038038
        /*117c*/ 	.short	0x010a
        /*117e*/ 	.byte	0xff
	.zero		1


	//   ....[166]....
        /*1180*/ 	.word	0x000244c0
        /*1184*/ 	.word	0x00000000
        /*1188*/ 	.word	0x00038038
        /*118c*/ 	.short	0x010a
        /*118e*/ 	.byte	0xff
	.zero		1


	//   ....[167]....
        /*1190*/ 	.word	0x00024520
        /*1194*/ 	.word	0x00000000
        /*1198*/ 	.word	0x00038038
        /*119c*/ 	.short	0x010a
        /*119e*/ 	.byte	0xff
	.zero		1


	//   ....[168]....
        /*11a0*/ 	.word	0x00024580
        /*11a4*/ 	.word	0x00000000
        /*11a8*/ 	.word	0x00038038
        /*11ac*/ 	.short	0x010a
        /*11ae*/ 	.byte	0xff
	.zero		1


	//   ....[169]....
        /*11b0*/ 	.word	0x000245e0
        /*11b4*/ 	.word	0x00000000
        /*11b8*/ 	.word	0x00038038
        /*11bc*/ 	.short	0x010a
        /*11be*/ 	.byte	0xff
	.zero		1


	//   ....[170]....
        /*11c0*/ 	.word	0x00024640
        /*11c4*/ 	.word	0x00000003
        /*11c8*/ 	.word	0x000380b0
        /*11cc*/ 	.short	0x010a
        /*11ce*/ 	.byte	0xff
	.zero		1


	//   ....[171]....
        /*11d0*/ 	.word	0x000246a0
        /*11d4*/ 	.word	0x00000003
        /*11d8*/ 	.word	0x000380b8
        /*11dc*/ 	.short	0x010a
        /*11de*/ 	.byte	0xff
	.zero		1


	//----- nvinfo : EIATTR_NUM_MBARRIERS
	.align		4
.L_66:
        /*11e0*/ 	.byte	0x03, 0x38
        /*11e2*/ 	.short	0x001c


	//----- nvinfo : EIATTR_EXIT_INSTR_OFFSETS
	.align		4
        /*11e4*/ 	.byte	0x04, 0x1c
        /*11e6*/ 	.short	(.L_68 - .L_67)


	//   ....[0]....
.L_67:
        /*11e8*/ 	.word	0x000017d0


	//   ....[1]....
        /*11ec*/ 	.word	0x00004e00


	//   ....[2]....
        /*11f0*/ 	.word	0x00004e60


	//   ....[3]....
        /*11f4*/ 	.word	0x000118e0


	//   ....[4]....
        /*11f8*/ 	.word	0x00011950


	//   ....[5]....
        /*11fc*/ 	.word	0x0001d520


	//   ....[6]....
        /*1200*/ 	.word	0x0001d5b0


	//   ....[7]....
        /*1204*/ 	.word	0x0001d600


	//   ....[8]....
        /*1208*/ 	.word	0x00020890


	//   ....[9]....
        /*120c*/ 	.word	0x000208e0


	//   ....[10]....
        /*1210*/ 	.word	0x00022e40


	//   ....[11]....
        /*1214*/ 	.word	0x00023100


	//----- nvinfo : EIATTR_INDIRECT_BRANCH_TARGETS
	.align		4
.L_68:
        /*1218*/ 	.byte	0x04, 0x34
        /*121a*/ 	.short	(.L_70 - .L_69)


	//   ....[0]....
.L_69:
        /*121c*/ 	.word	.L_x_540@srel
        /*1220*/ 	.short	0x0
        /*1222*/ 	.short	0x0
        /*1224*/ 	.word	0x3
        /*1228*/ 	.word	.L_x_541@srel
        /*122c*/ 	.word	.L_x_542@srel
        /*1230*/ 	.word	.L_x_543@srel


	//----- nvinfo : EIATTR_MAX_THREADS
	.align		4
.L_70:
        /*1234*/ 	.byte	0x04, 0x05
        /*1236*/ 	.short	(.L_72 - .L_71)
.L_71:
        /*1238*/ 	.word	0x00000200
        /*123c*/ 	.word	0x00000001
        /*1240*/ 	.word	0x00000001


	//----- nvinfo : EIATTR_CRS_STACK_SIZE
	.align		4
.L_72:
        /*1244*/ 	.byte	0x04, 0x1e
        /*1246*/ 	.short	(.L_74 - .L_73)
.L_73:
        /*1248*/ 	.word	0x00000000


	//----- nvinfo : EIATTR_CBANK_PARAM_SIZE
	.align		4
.L_74:
        /*124c*/ 	.byte	0x03, 0x19
        /*124e*/ 	.short	0x0600


	//----- nvinfo : EIATTR_PARAM_CBANK
	.align		4
        /*1250*/ 	.byte	0x04, 0x0a
        /*1252*/ 	.short	(.L_76 - .L_75)
	.align		4
.L_75:
        /*1254*/ 	.word	index@(.nv.constant0._ZN7cutlass13device_kernelINS_4fmha6kernel36Sm100FmhaFwdKernelTmaWarpspecializedIN4cute5tupleIJiiiNS5_IJNS5_IJiiEEEiEEEEEENS1_10collective38Sm100FmhaFwdMainloopTmaWarpspecializedINS_6half_tEffNS5_IJNS4_1CILi256EEENSC_ILi128EEESE_EEENS5_IJiNSC_ILi1EEES7_EEENS5_IJiSG_NS5_IJNS5_IJNSC_ILi0EEEiEEEiEEEEEESL_NS9_10CausalMaskILb1EEENS5_IJNSC_ILi2EEESG_SG_EEENSC_ILb0EEEEENS9_38Sm100FmhaFwdEpilogueTmaWarpspecializedISB_fNS5_IJSE_SE_SE_EEESH_NS5_IJSG_S7_EEESQ_EENS2_23PersistentTileSchedulerENS2_41Sm100FmhaCtxKernelWarpspecializedScheduleEEEEEvNT_6ParamsE)
        /*1258*/ 	.short	0x0380
        /*125a*/ 	.short	0x0600


	//----- nvinfo : EIATTR_SW_WAR
	.align		4
.L_76:
        /*125c*/ 	.byte	0x04, 0x36
        /*125e*/ 	.short	(.L_78 - .L_77)
.L_77:
        /*1260*/ 	.word	0x00000008
.L_78:


//--------------------- .nv.callgraph             --------------------------
	.section	.nv.callgraph,"",@"SHT_CUDA_CALLGRAPH"
	.align	4
	.sectionentsize	8
	.align		4
        /*0000*/ 	.word	0x00000000
	.align		4
        /*0004*/ 	.word	0xffffffff
	.align		4
        /*0008*/ 	.word	index@(_ZN7cutlass13device_kernelINS_4fmha6kernel36Sm100FmhaFwdKernelTmaWarpspecializedIN4cute5tupleIJiiiNS5_IJNS5_IJiiEEEiEEEEEENS1_10collective38Sm100FmhaFwdMainloopTmaWarpspecializedINS_6half_tEffNS5_IJNS4_1CILi256EEENSC_ILi128EEESE_EEENS5_IJiNSC_ILi1EEES7_EEENS5_IJiSG_NS5_IJNS5_IJNSC_ILi0EEEiEEEiEEEEEESL_NS9_10CausalMaskILb1EEENS5_IJNSC_ILi2EEESG_SG_EEENSC_ILb0EEEEENS9_38Sm100FmhaFwdEpilogueTmaWarpspecializedISB_fNS5_IJSE_SE_SE_EEESH_NS5_IJSG_S7_EEESQ_EENS2_23PersistentTileSchedulerENS2_41Sm100FmhaCtxKernelWarpspecializedScheduleEEEEEvNT_6ParamsE)
	.align		4
        /*000c*/ 	.word	index@(__assertfail)
	.align		4
        /*0010*/ 	.word	index@(_ZN7cutlass13device_kernelINS_4fmha6kernel36Sm100FmhaFwdKernelTmaWarpspecializedIN4cute5tupleIJiiiNS5_IJNS5_IJiiEEEiEEEEEENS1_10collective38Sm100FmhaFwdMainloopTmaWarpspecializedINS_6half_tEffNS5_IJNS4_1CILi256EEENSC_ILi128EEESE_EEENS5_IJiNSC_ILi1EEES7_EEENS5_IJiSG_NS5_IJNS5_IJNSC_ILi0EEEiEEEiEEEEEESL_NS9_10CausalMaskILb1EEENS5_IJNSC_ILi2EEESG_SG_EEENSC_ILb0EEEEENS9_38Sm100FmhaFwdEpilogueTmaWarpspecializedISB_fNS5_IJSE_SE_SE_EEESH_NS5_IJSG_S7_EEESQ_EENS2_23PersistentTileSchedulerENS2_41Sm100FmhaCtxKernelWarpspecializedScheduleEEEEEvNT_6ParamsE)
	.align		4
        /*0014*/ 	.word	index@(vprintf)
	.align		4
        /*0018*/ 	.word	0x00000000
	.align		4
        /*001c*/ 	.word	0xfffffffe
	.align		4
        /*0020*/ 	.word	0x00000000
	.align		4
        /*0024*/ 	.word	0xfffffffd
	.align		4
        /*0028*/ 	.word	0x00000000
	.align		4
        /*002c*/ 	.word	0xfffffffc


//--------------------- .nv.constant4             --------------------------
	.section	.nv.constant4,"a",@progbits
	.align	8
	.align		8
.nv.constant4:
        /*0000*/ 	.dword	vprintf
	.align		8
        /*0008*/ 	.dword	__assertfail
	.align		8
        /*0010*/ 	.dword	__unnamed_1
	.align		8
        /*0018*/ 	.dword	__unnamed_2
	.align		8
        /*0020*/ 	.dword	__unnamed_3
	.align		8
        /*0028*/ 	.dword	__unnamed_4
	.align		8
        /*0030*/ 	.dword	__unnamed_5
	.align		8
        /*0038*/ 	.dword	__unnamed_6
	.align		8
        /*0040*/ 	.dword	__unnamed_7
	.align		8
        /*0048*/ 	.dword	_ZN39_INTERNAL_a6090386_4_k_cu_0214279f_26464cuda3std3__45__cpo5beginE
	.align		8
        /*0050*/ 	.dword	_ZN39_INTERNAL_a6090386_4_k_cu_0214279f_26464cuda3std3__45__cpo3endE
	.align		8
        /*0058*/ 	.dword	_ZN39_INTERNAL_a6090386_4_k_cu_0214279f_26464cuda3std3__45__cpo6cbeginE
	.align		8
        /*0060*/ 	.dword	_ZN39_INTERNAL_a6090386_4_k_cu_0214279f_26464cuda3std3__45__cpo4cendE
	.align		8
        /*0068*/ 	.dword	_ZN39_INTERNAL_a6090386_4_k_cu_0214279f_26464cuda3std3__441_GLOBAL__N__a6090386_4_k_cu_0214279f_26466ignoreE
	.align		8
        /*0070*/ 	.dword	_ZN39_INTERNAL_a6090386_4_k_cu_0214279f_26464cuda3std3__419piecewise_constructE
	.align		8
        /*0078*/ 	.dword	_ZN39_INTERNAL_a6090386_4_k_cu_0214279f_26464cuda3std3__48in_placeE
	.align		8
        /*0080*/ 	.dword	_ZN39_INTERNAL_a6090386_4_k_cu_0214279f_26464cuda3std6ranges3__45__cpo4swapE
	.align		8
        /*0088*/ 	.dword	_ZN39_INTERNAL_a6090386_4_k_cu_0214279f_26464cuda3std6ranges3__45__cpo9iter_moveE
	.align		8
        /*0090*/ 	.dword	_ZN39_INTERNAL_a6090386_4_k_cu_0214279f_26464cute7productE
	.align		8
        /*0098*/ 	.dword	_ZN39_INTERNAL_a6090386_4_k_cu_0214279f_26464cute1_E
	.align		8
        /*00a0*/ 	.dword	$str$22
	.align		8
        /*00a8*/ 	.dword	$str$23
	.align		8
        /*00b0*/ 	.dword	$str$26
	.align		8
        /*00b8*/ 	.dword	$str$27
	.align		8
        /*00c0*/ 	.dword	$str$28
	.align		8
        /*00c8*/ 	.dword	$str$29
	.align		8
        /*00d0*/ 	.dword	$str$30
	.align		8
        /*00d8*/ 	.dword	$str$31
	.align		8
        /*00e0*/ 	.dword	$str$32
	.align		8
        /*00e8*/ 	.dword	$str$33
	.align		8
        /*00f0*/ 	.dword	$str$34
	.align		8
        /*00f8*/ 	.dword	$str$35
	.align		8
        /*0100*/ 	.dword	$str$36
	.align		8
        /*0108*/ 	.dword	$str$37


//--------------------- .nv.constant2._ZN7cutlass13device_kernelINS_4fmha6kernel36Sm100FmhaFwdKernelTmaWarpspecializedIN4cute5tupleIJiiiNS5_IJNS5_IJiiEEEiEEEEEENS1_10collective38Sm100FmhaFwdMainloopTmaWarpspecializedINS_6half_tEffNS5_IJNS4_1CILi256EEENSC_ILi128EEESE_EEENS5_IJiNSC_ILi1EEES7_EEENS5_IJiSG_NS5_IJNS5_IJNSC_ILi0EEEiEEEiEEEEEESL_NS9_10CausalMaskILb1EEENS5_IJNSC_ILi2EEESG_SG_EEENSC_ILb0EEEEENS9_38Sm100FmhaFwdEpilogueTmaWarpspecializedISB_fNS5_IJSE_SE_SE_EEESH_NS5_IJSG_S7_EEESQ_EENS2_23PersistentTileSchedulerENS2_41Sm100FmhaCtxKernelWarpspecializedScheduleEEEEEvNT_6ParamsE --------------------------
	.section	.nv.constant2._ZN7cutlass13device_kernelINS_4fmha6kernel36Sm100FmhaFwdKernelTmaWarpspecializedIN4cute5tupleIJiiiNS5_IJNS5_IJiiEEEiEEEEEENS1_10collective38Sm100FmhaFwdMainloopTmaWarpspecializedINS_6half_tEffNS5_IJNS4_1CILi256EEENSC_ILi128EEESE_EEENS5_IJiNSC_ILi1EEES7_EEENS5_IJiSG_NS5_IJNS5_IJNSC_ILi0EEEiEEEiEEEEEESL_NS9_10CausalMaskILb1EEENS5_IJNSC_ILi2EEESG_SG_EEENSC_ILb0EEEEENS9_38Sm100FmhaFwdEpilogueTmaWarpspecializedISB_fNS5_IJSE_SE_SE_EEESH_NS5_IJSG_S7_EEESQ_EENS2_23PersistentTileSchedulerENS2_41Sm100FmhaCtxKernelWarpspecializedScheduleEEEEEvNT_6ParamsE,"a",@progbits
	.sectionflags	@""
	.align	4
.nv.constant2._ZN7cutlass13device_kernelINS_4fmha6kernel36Sm100FmhaFwdKernelTmaWarpspecializedIN4cute5tupleIJiiiNS5_IJNS5_IJiiEEEiEEEEEENS1_10collective38Sm100FmhaFwdMainloopTmaWarpspecializedINS_6half_tEffNS5_IJNS4_1CILi256EEENSC_ILi128EEESE_EEENS5_IJiNSC_ILi1EEES7_EEENS5_IJiSG_NS5_IJNS5_IJNSC_ILi0EEEiEEEiEEEEEESL_NS9_10CausalMaskILb1EEENS5_IJNSC_ILi2EEESG_SG_EEENSC_ILb0EEEEENS9_38Sm100FmhaFwdEpilogueTmaWarpspecializedISB_fNS5_IJSE_SE_SE_EEESH_NS5_IJSG_S7_EEESQ_EENS2_23PersistentTileSchedulerENS2_41Sm100FmhaCtxKernelWarpspecializedScheduleEEEEEvNT_6ParamsE:
        /*0000*/ 	.byte	0xc0, 0xd5, 0x01, 0x00, 0xa0, 0x08, 0x02, 0x00, 0x90, 0xd5, 0x01, 0x00


//--------------------- .text._ZN7cutlass13device_kernelINS_4fmha6kernel36Sm100FmhaFwdKernelTmaWarpspecializedIN4cute5tupleIJiiiNS5_IJNS5_IJiiEEEiEEEEEENS1_10collective38Sm100FmhaFwdMainloopTmaWarpspecializedINS_6half_tEffNS5_IJNS4_1CILi256EEENSC_ILi128EEESE_EEENS5_IJiNSC_ILi1EEES7_EEENS5_IJiSG_NS5_IJNS5_IJNSC_ILi0EEEiEEEiEEEEEESL_NS9_10CausalMaskILb1EEENS5_IJNSC_ILi2EEESG_SG_EEENSC_ILb0EEEEENS9_38Sm100FmhaFwdEpilogueTmaWarpspecializedISB_fNS5_IJSE_SE_SE_EEESH_NS5_IJSG_S7_EEESQ_EENS2_23PersistentTileSchedulerENS2_41Sm100FmhaCtxKernelWarpspecializedScheduleEEEEEvNT_6ParamsE --------------------------
	.section	.text._ZN7cutlass13device_kernelINS_4fmha6kernel36Sm100FmhaFwdKernelTmaWarpspecializedIN4cute5tupleIJiiiNS5_IJNS5_IJiiEEEiEEEEEENS1_10collective38Sm100FmhaFwdMainloopTmaWarpspecializedINS_6half_tEffNS5_IJNS4_1CILi256EEENSC_ILi128EEESE_EEENS5_IJiNSC_ILi1EEES7_EEENS5_IJiSG_NS5_IJNS5_IJNSC_ILi0EEEiEEEiEEEEEESL_NS9_10CausalMaskILb1EEENS5_IJNSC_ILi2EEESG_SG_EEENSC_ILb0EEEEENS9_38Sm100FmhaFwdEpilogueTmaWarpspecializedISB_fNS5_IJSE_SE_SE_EEESH_NS5_IJSG_S7_EEESQ_EENS2_23PersistentTileSchedulerENS2_41Sm100FmhaCtxKernelWarpspecializedScheduleEEEEEvNT_6ParamsE,"ax",@progbits
	.align	128
.text._ZN7cutlass13device_kernelINS_4fmha6kernel36Sm100FmhaFwdKernelTmaWarpspecializedIN4cute5tupleIJiiiNS5_IJNS5_IJiiEEEiEEEEEENS1_10collective38Sm100FmhaFwdMainloopTmaWarpspecializedINS_6half_tEffNS5_IJNS4_1CILi256EEENSC_ILi128EEESE_EEENS5_IJiNSC_ILi1EEES7_EEENS5_IJiSG_NS5_IJNS5_IJNSC_ILi0EEEiEEEiEEEEEESL_NS9_10CausalMaskILb1EEENS5_IJNSC_ILi2EEESG_SG_EEENSC_ILb0EEEEENS9_38Sm100FmhaFwdEpilogueTmaWarpspecializedISB_fNS5_IJSE_SE_SE_EEESH_NS5_IJSG_S7_EEESQ_EENS2_23PersistentTileSchedulerENS2_41Sm100FmhaCtxKernelWarpspecializedScheduleEEEEEvNT_6ParamsE:
        .type           _ZN7cutlass13device_kernelINS_4fmha6kernel36Sm100FmhaFwdKernelTmaWarpspecializedIN4cute5tupleIJiiiNS5_IJNS5_IJiiEEEiEEEEEENS1_10collective38Sm100FmhaFwdMainloopTmaWarpspecializedINS_6half_tEffNS5_IJNS4_1CILi256EEENSC_ILi128EEESE_EEENS5_IJiNSC_ILi1EEES7_EEENS5_IJiSG_NS5_IJNS5_IJNSC_ILi0EEEiEEEiEEEEEESL_NS9_10CausalMaskILb1EEENS5_IJNSC_ILi2EEESG_SG_EEENSC_ILb0EEEEENS9_38Sm100FmhaFwdEpilogueTmaWarpspecializedISB_fNS5_IJSE_SE_SE_EEESH_NS5_IJSG_S7_EEESQ_EENS2_23PersistentTileSchedulerENS2_41Sm100FmhaCtxKernelWarpspecializedScheduleEEEEEvNT_6ParamsE,@function
        .size           _ZN7cutlass13device_kernelINS_4fmha6kernel36Sm100FmhaFwdKernelTmaWarpspecializedIN4cute5tupleIJiiiNS5_IJNS5_IJiiEEEiEEEEEENS1_10collective38Sm100FmhaFwdMainloopTmaWarpspecializedINS_6half_tEffNS5_IJNS4_1CILi256EEENSC_ILi128EEESE_EEENS5_IJiNSC_ILi1EEES7_EEENS5_IJiSG_NS5_IJNS5_IJNSC_ILi0EEEiEEEiEEEEEESL_NS9_10CausalMaskILb1EEENS5_IJNSC_ILi2EEESG_SG_EEENSC_ILb0EEEEENS9_38Sm100FmhaFwdEpilogueTmaWarpspecializedISB_fNS5_IJSE_SE_SE_EEESH_NS5_IJSG_S7_EEESQ_EENS2_23PersistentTileSchedulerENS2_41Sm100FmhaCtxKernelWarpspecializedScheduleEEEEEvNT_6ParamsE,(.L_x_544 - _ZN7cutlass13device_kernelINS_4fmha6kernel36Sm100FmhaFwdKernelTmaWarpspecializedIN4cute5tupleIJiiiNS5_IJNS5_IJiiEEEiEEEEEENS1_10collective38Sm100FmhaFwdMainloopTmaWarpspecializedINS_6half_tEffNS5_IJNS4_1CILi256EEENSC_ILi128EEESE_EEENS5_IJiNSC_ILi1EEES7_EEENS5_IJiSG_NS5_IJNS5_IJNSC_ILi0EEEiEEEiEEEEEESL_NS9_10CausalMaskILb1EEENS5_IJNSC_ILi2EEESG_SG_EEENSC_ILb0EEEEENS9_38Sm100FmhaFwdEpilogueTmaWarpspecializedISB_fNS5_IJSE_SE_SE_EEESH_NS5_IJSG_S7_EEESQ_EENS2_23PersistentTileSchedulerENS2_41Sm100FmhaCtxKernelWarpspecializedScheduleEEEEEvNT_6ParamsE)
        .other          _ZN7cutlass13device_kernelINS_4fmha6kernel36Sm100FmhaFwdKernelTmaWarpspecializedIN4cute5tupleIJiiiNS5_IJNS5_IJiiEEEiEEEEEENS1_10collective38Sm100FmhaFwdMainloopTmaWarpspecializedINS_6half_tEffNS5_IJNS4_1CILi256EEENSC_ILi128EEESE_EEENS5_IJiNSC_ILi1EEES7_EEENS5_IJiSG_NS5_IJNS5_IJNSC_ILi0EEEiEEEiEEEEEESL_NS9_10CausalMaskILb1EEENS5_IJNSC_ILi2EEESG_SG_EEENSC_ILb0EEEEENS9_38Sm100FmhaFwdEpilogueTmaWarpspecializedISB_fNS5_IJSE_SE_SE_EEESH_NS5_IJSG_S7_EEESQ_EENS2_23PersistentTileSchedulerENS2_41Sm100FmhaCtxKernelWarpspecializedScheduleEEEEEvNT_6ParamsE,@"STO_CUDA_ENTRY STV_DEFAULT"
_ZN7cutlass13device_kernelINS_4fmha6kernel36Sm100FmhaFwdKernelTmaWarpspecializedIN4cute5tupleIJiiiNS5_IJNS5_IJiiEEEiEEEEEENS1_10collective38Sm100FmhaFwdMainloopTmaWarpspecializedINS_6half_tEffNS5_IJNS4_1CILi256EEENSC_ILi128EEESE_EEENS5_IJiNSC_ILi1EEES7_EEENS5_IJiSG_NS5_IJNS5_IJNSC_ILi0EEEiEEEiEEEEEESL_NS9_10CausalMaskILb1EEENS5_IJNSC_ILi2EEESG_SG_EEENSC_ILb0EEEEENS9_38Sm100FmhaFwdEpilogueTmaWarpspecializedISB_fNS5_IJSE_SE_SE_EEESH_NS5_IJSG_S7_EEESQ_EENS2_23PersistentTileSchedulerENS2_41Sm100FmhaCtxKernelWarpspecializedScheduleEEEEEvNT_6ParamsE:
[----:B------:R-:W1:Y:S02]  /*0000*/  LDC R1, c[0x0][0x37c] ;  /* 0x0000df00ff017b82 */ /* 0x000e640000000800 */
[----:B-1----:R-:W-:-:S04]  /*0010*/  IADD3 R1, PT, PT, R1, -0xc0, RZ ;  /* 0xffffff4001017810 */ /* 0x002fc80007ffe0ff */
[----:B------:R-:W-:Y:S01]  /*0020*/  R2UR UR37, R1 ;  /* 0x00000000012572ca */ /* 0x000fe200000e0000 */
[----:B------:R-:W1:Y:S01]  /*0030*/  S2R R3, SR_TID.X ;  /* 0x0000000000037919 */ /* 0x000e620000002100 */
[----:B------:R-:W2:Y:S01]  /*0040*/  LDCU UR4, c[0x0][0x2f8] ;  /* 0x00005f00ff0477ac */ /* 0x000ea20008000800 */
[----:B------:R-:W3:Y:S01]  /*0050*/  LDCU UR36, c[0x0][0x2fc] ;  /* 0x00005f80ff2477ac */ /* 0x000ee20008000800 */
[----:B------:R-:W-:Y:S02]  /*0060*/  UPLOP3.LUT UP3, UPT, UPT, UPT, UPT, 0x40, 0x4 ;  /* 0x000000000004789c */ /* 0x000fe40003f6e870 */
[----:B------:R-:W-:Y:S02]  /*0070*/  UPLOP3.LUT UP1, UPT, UPT, UPT, UPT, 0x80, 0x8 ;  /* 0x000000000008789c */ /* 0x000fe40003f2f070 */
[----:B------:R-:W-:Y:S02]  /*0080*/  UPLOP3.LUT UP0, UPT, UPT, UPT, UPT, 0x40, 0x4 ;  /* 0x000000000004789c */ /* 0x000fe40003f0e870 */
[----:B------:R-:W-:-:S02]  /*0090*/  UPLOP3.LUT UP6, UPT, UPT, UPT, UPT, 0x40, 0x4 ;  /* 0x000000000004789c */ /* 0x000fc40003fce870 */
[----:B------:R-:W-:Y:S02]  /*00a0*/  UPLOP3.LUT UP5, UPT, UPT, UPT, UPT, 0x40, 0x4 ;  /* 0x000000000004789c */ /* 0x000fe40003fae870 */
[----:B--2---:R-:W-:Y:S02]  /*00b0*/  UIADD3 UR37, UP2, UPT, UR37, UR4, URZ ;  /* 0x0000000425257290 */ /* 0x004fe4000ff5e0ff */
[----:B------:R-:W-:Y:S02]  /*00c0*/  UP2UR UR41, UPR, URZ, 0x8 ;  /* 0x00000008ff297883 */ /* 0x000fe40008000000 */
[----:B---3--:R-:W-:Y:S02]  /*00d0*/  UIADD3.X UR36, UPT, UPT, URZ, UR36, URZ, UP2, !UPT ;  /* 0x00000024ff247290 */ /* 0x008fe400097fe4ff */
[----:B------:R-:W-:Y:S02]  /*00e0*/  UPLOP3.LUT UP2, UPT, UPT, UPT, UPT, 0x80, 0x8 ;  /* 0x000000000008789c */ /* 0x000fe40003f4f070 */
[----:B------:R-:W-:-:S02]  /*00f0*/  UPLOP3.LUT UP4, UPT, UPT, UPT, UPT, 0x40, 0x4 ;  /* 0x000000000004789c */ /* 0x000fc40003f8e870 */
[----:B------:R-:W-:Y:S01]  /*0100*/  UP2UR UR56, UPR, URZ, 0x4 ;  /* 0x00000004ff387883 */ /* 0x000fe20008000000 */
[----:B-1----:R-:W-:-:S05]  /*0110*/  SHF.R.U32.HI R4, RZ, 0x5, R3 ;  /* 0x00000005ff047819 */ /* 0x002fca0000011603 */
[----:B------:R-:W1:Y:S02]  /*0120*/  SHFL.IDX PT, R0, R4, RZ, 0x1f ;  /* 0x00001fff04007589 */ /* 0x000e6400000e0000 */
[----:B-1----:R-:W-:-:S04]  /*0130*/  SHF.R.S32.HI R5, RZ, 0x1f, R0 ;  /* 0x0000001fff057819 */ /* 0x002fc80000011400 */
[----:B------:R-:W-:-:S04]  /*0140*/  LEA.HI R2, R5, R0, RZ, 0x2 ;  /* 0x0000000005027211 */ /* 0x000fc800078f10ff */
[----:B------:R-:W-:-:S04]  /*0150*/  SHF.R.S32.HI R2, RZ, 0x2, R2 ;  /* 0x00000002ff027819 */ /* 0x000fc80000011402 */
[----:B------:R-:W-:-:S13]  /*0160*/  ISETP.NE.AND P0, PT, R2, RZ, PT ;  /* 0x000000ff0200720c */ /* 0x000fda0003f05270 */
[----:B------:R-:W-:Y:S05]  /*0170*/  @!P0 BRA `(.L_x_0) ;  /* 0x0000000400248947 */ /* 0x000fea0003800000 */
[----:B------:R-:W-:-:S13]  /*0180*/  ISETP.NE.AND P0, PT, R2, 0x2, PT ;  /* 0x000000020200780c */ /* 0x000fda0003f05270 */
[----:B------:R-:W-:Y:S05]  /*0190*/  @!P0 BRA `(.L_x_1) ;  /* 0x0000000000f48947 */ /* 0x000fea0003800000 */
[----:B------:R-:W-:-:S13]  /*01a0*/  ISETP.NE.AND P0, PT, R2, 0x1, PT ;  /* 0x000000010200780c */ /* 0x000fda0003f05270 */
[----:B------:R-:W-:Y:S05]  /*01b0*/  @P0 BRA `(.L_x_2) ;  /* 0x00000000002c0947 */ /* 0x000fea0003800000 */
[----:B------:R-:W-:Y:S01]  /*01c0*/  HFMA2 R2, -RZ, RZ, 0, 5.9604644775390625e-08 ;  /* 0x00000001ff027431 */ /* 0x000fe200000001ff */
[----:B------:R-:W-:Y:S02]  /*01d0*/  UPLOP3.LUT UP3, UPT, UPT, UPT, UPT, 0x40, 0x4 ;  /* 0x000000000004789c */ /* 0x000fe40003f6e870 */
[----:B------:R-:W-:Y:S02]  /*01e0*/  UPLOP3.LUT UP2, UPT, UPT, UPT, UPT, 0x40, 0x4 ;  /* 0x000000000004789c */ /* 0x000fe40003f4e870 */
[----:B------:R-:W-:Y:S02]  /*01f0*/  UPLOP3.LUT UP1, UPT, UPT, UPT, UPT, 0x80, 0x8 ;  /* 0x000000000008789c */ /* 0x000fe40003f2f070 */
[----:B------:R-:W-:Y:S02]  /*0200*/  UPLOP3.LUT UP0, UPT, UPT, UPT, UPT, 0x40, 0x4 ;  /* 0x000000000004789c */ /* 0x000fe40003f0e870 */
[----:B------:R-:W-:Y:S02]  /*0210*/  UPLOP3.LUT UP6, UPT, UPT, UPT, UPT, 0x40, 0x4 ;  /* 0x000000000004789c */ /* 0x000fe40003fce870 */
[----:B------:R-:W-:-:S02]  /*0220*/  UPLOP3.LUT UP5, UPT, UPT, UPT, UPT, 0x40, 0x4 ;  /* 0x000000000004789c */ /* 0x000fc40003fae870 */
[----:B------:R-:W-:Y:S02]  /*0230*/  UPLOP3.LUT UP4, UPT, UPT, UPT, UPT, 0x80, 0x8 ;  /* 0x000000000008789c */ /* 0x000fe40003f8f070 */
[----:B------:R-:W-:Y:S02]  /*0240*/  UP2UR UR41, UPR, URZ, 0x8 ;  /* 0x00000008ff297883 */ /* 0x000fe40008000000 */
[----:B------:R-:W-:Y:S01]  /*0250*/  UP2UR UR56, UPR, URZ, 0x4 ;  /* 0x00000004ff387883 */ /* 0x000fe20008000000 */
[----:B------:R-:W-:Y:S11]  /*0260*/  BRA `(.L_x_0) ;  /* 0x0000000000e87947 */ /* 0x000ff60003800000 */
.L_x_2:
[----:B------:R-:W-:Y:S01]  /*0270*/  ISETP.NE.AND P0, PT, R0, 0xc, PT ;  /* 0x0000000c0000780c */ /* 0x000fe20003f05270 */
[----:B------:R-:W-:Y:S01]  /*0280*/  UPLOP3.LUT UP2, UPT, UPT, UPT, UPT, 0x40, 0x4 ;  /* 0x000000000004789c */ /* 0x000fe20003f4e870 */
[----:B------:R-:W-:Y:S01]  /*0290*/  HFMA2 R2, -RZ, RZ, 0, 1.78813934326171875e-07 ;  /* 0x00000003ff027431 */ /* 0x000fe200000001ff */
[----:B------:R-:W-:Y:S02]  /*02a0*/  UPLOP3.LUT UP1, UPT, UPT, UPT, UPT, 0x80, 0x8 ;  /* 0x000000000008789c */ /* 0x000fe40003f2f070 */
[----:B------:R-:W-:Y:S02]  /*02b0*/  UP2UR UR41, UPR, URZ, 0x4 ;  /* 0x00000004ff297883 */ /* 0x000fe40008000000 */
[----:B------:R-:W-:Y:S02]  /*02c0*/  UPLOP3.LUT UP2, UPT, UPT, UPT, UPT, 0x40, 0x4 ;  /* 0x000000000004789c */ /* 0x000fe40003f4e870 */
[----:B------:R-:W-:Y:S02]  /*02d0*/  UPLOP3.LUT UP0, UPT, UPT, UPT, UPT, 0x40, 0x4 ;  /* 0x000000000004789c */ /* 0x000fe40003f0e870 */
[----:B------:R-:W-:-:S02]  /*02e0*/  UPLOP3.LUT UP6, UPT, UPT, UPT, UPT, 0x40, 0x4 ;  /* 0x000000000004789c */ /* 0x000fc40003fce870 */
[----:B------:R-:W-:Y:S02]  /*02f0*/  UPLOP3.LUT UP5, UPT, UPT, UPT, UPT, 0x80, 0x8 ;  /* 0x000000000008789c */ /* 0x000fe40003faf070 */
[----:B------:R-:W-:Y:S02]  /*0300*/  UPLOP3.LUT UP4, UPT, UPT, UPT, UPT, 0x40, 0x4 ;  /* 0x000000000004789c */ /* 0x000fe40003f8e870 */
[----:B------:R-:W-:Y:S01]  /*0310*/  UP2UR UR56, UPR, URZ, 0x4 ;  /* 0x00000004ff387883 */ /* 0x000fe20008000000 */
[----:B------:R-:W-:Y:S11]  /*0320*/  @!P0 BRA `(.L_x_0) ;  /* 0x0000000000b88947 */ /* 0x000ff60003800000 */
[----:B------:R-:W-:-:S13]  /*0330*/  ISETP.NE.AND P0, PT, R0, 0xe, PT ;  /* 0x0000000e0000780c */ /* 0x000fda0003f05270 */
[----:B------:R-:W-:Y:S05]  /*0340*/  @!P0 BRA `(.L_x_3) ;  /* 0x00000000005c8947 */ /* 0x000fea0003800000 */
[----:B------:R-:W-:-:S13]  /*0350*/  ISETP.NE.AND P0, PT, R0, 0xd, PT ;  /* 0x0000000d0000780c */ /* 0x000fda0003f05270 */
[----:B------:R-:W-:Y:S05]  /*0360*/  @P0 BRA `(.L_x_4) ;  /* 0x00000000002c0947 */ /* 0x000fea0003800000 */
[----:B------:R-:W-:Y:S01]  /*0370*/  HFMA2 R2, -RZ, RZ, 0, 2.384185791015625e-07 ;  /* 0x00000004ff027431 */ /* 0x000fe200000001ff */
        /* <DEDUP_REMOVED lines=10> */
.L_x_4:
[----:B------:R-:W-:Y:S01]  /*0420*/  HFMA2 R2, -RZ, RZ, 0, 3.5762786865234375e-07 ;  /* 0x00000006ff027431 */ /* 0x000fe200000001ff */
[----:B------:R-:W-:Y:S02]  /*0430*/  UPLOP3.LUT UP3, UPT, UPT, UPT, UPT, 0x40, 0x4 ;  /* 0x000000000004789c */ /* 0x000fe40003f6e870 */
[----:B------:R-:W-:Y:S02]  /*0440*/  UPLOP3.LUT UP2, UPT, UPT, UPT, UPT, 0x40, 0x4 ;  /* 0x000000000004789c */ /* 0x000fe40003f4e870 */
[----:B------:R-:W-:Y:S02]  /*0450*/  UPLOP3.LUT UP0, UPT, UPT, UPT, UPT, 0x40, 0x4 ;  /* 0x000000000004789c */ /* 0x000fe40003f0e870 */
[----:B------:R-:W-:Y:S02]  /*0460*/  UPLOP3.LUT UP6, UPT, UPT, UPT, UPT, 0x40, 0x4 ;  /* 0x000000000004789c */ /* 0x000fe40003fce870 */
[----:B------:R-:W-:Y:S02]  /*0470*/  UPLOP3.LUT UP5, UPT, UPT, UPT, UPT, 0x40, 0x4 ;  /* 0x000000000004789c */ /* 0x000fe40003fae870 */
[----:B------:R-:W-:-:S02]  /*0480*/  UPLOP3.LUT UP4, UPT, UPT, UPT, UPT, 0x40, 0x4 ;  /* 0x000000000004789c */ /* 0x000fc40003f8e870 */
[----:B------:R-:W-:Y:S02]  /*0490*/  UP2UR UR41, UPR, URZ, 0x8 ;  /* 0x00000008ff297883 */ /* 0x000fe40008000000 */
[----:B------:R-:W-:Y:S01]  /*04a0*/  UP2UR UR56, UPR, URZ, 0x4 ;  /* 0x00000004ff387883 */ /* 0x000fe20008000000 */
[----:B------:R-:W-:Y:S11]  /*04b0*/  BRA `(.L_x_0) ;  /* 0x0000000000547947 */ /* 0x000ff60003800000 */
.L_x_3:
[----:B------:R-:W-:Y:S01]  /*04c0*/  HFMA2 R2, -RZ, RZ, 0, 2.98023223876953125e-07 ;  /* 0x00000005ff027431 */ /* 0x000fe200000001ff */
        /* <DEDUP_REMOVED lines=10> */
.L_x_1:
[----:B------:R-:W-:Y:S01]  /*0570*/  HFMA2 R2, -RZ, RZ, 0, 1.1920928955078125e-07 ;  /* 0x00000002ff027431 */ /* 0x000fe200000001ff */
        /* <DEDUP_REMOVED lines=8> */
[----:B------:R-:W-:-:S12]  /*0600*/  UP2UR UR56, UPR, URZ, 0x4 ;  /* 0x00000004ff387883 */ /* 0x000fd80008000000 */
.L_x_0:
[----:B------:R-:W-:Y:S01]  /*0610*/  ELECT P0, URZ, PT ;  /* 0x0000000000ff782f */ /* 0x000fe20003800000 */
[----:B------:R-:W-:Y:S03]  /*0620*/  BSSY.RECONVERGENT B0, `(.L_x_5) ;  /* 0x000000f000007945 */ /* 0x000fe60003800200 */
[----:B------:R-:W-:Y:S02]  /*0630*/  PLOP3.LUT P2, PT, P0, PT, UP0, 0x5d, 0xd5 ;  /* 0x0000000000d5781c */ /* 0x000fe4000074eb0d */
[----:B------:R-:W-:-:S11]  /*0640*/  PLOP3.LUT P1, PT, P0, PT, UP6, 0x5d, 0xd5 ;  /* 0x0000000000d5781c */ /* 0x000fd6000072eb6d */
[----:B------:R-:W-:Y:S05]  /*0650*/  @P2 BRA `(.L_x_6) ;  /* 0x00000000002c2947 */ /* 0x000fea0003800000 */
[----:B------:R-:W1:Y:S02]  /*0660*/  LDCU.64 UR4, c[0x0][0x348] ;  /* 0x00006900ff0477ac */ /* 0x000e640008000a00 */
[----:B-1----:R-:W-:-:S04]  /*0670*/  UIADD3 UR8, UP0, UPT, UR4, 0x80, URZ ;  /* 0x0000008004087890 */ /* 0x002fc8000ff1e0ff */
[----:B------:R-:W-:Y:S02]  /*0680*/  UIADD3.X UR9, UPT, UPT, URZ, UR5, URZ, UP0, !UPT ;  /* 0x00000005ff097290 */ /* 0x000fe400087fe4ff */
[----:B------:R-:W-:-:S04]  /*0690*/  UIADD3 UR6, UP0, UPT, UR4, 0x180, URZ ;  /* 0x0000018004067890 */ /* 0x000fc8000ff1e0ff */
[----:B------:R-:W-:Y:S02]  /*06a0*/  UIADD3.X UR7, UPT, UPT, URZ, UR5, URZ, UP0, !UPT ;  /* 0x00000005ff077290 */ /* 0x000fe400087fe4ff */
[----:B------:R-:W-:Y:S01]  /*06b0*/  UIADD3 UR4, UP0, UPT, UR4, 0x280, URZ ;  /* 0x0000028004047890 */ /* 0x000fe2000ff1e0ff */
[----:B------:R1:W-:Y:S03]  /*06c0*/  UTMACCTL.PF [UR8] ;  /* 0x00000000080079b9 */ /* 0x0003e60008040000 */
[----:B------:R-:W-:-:S03]  /*06d0*/  UIADD3.X UR5, UPT, UPT, URZ, UR5, URZ, UP0, !UPT ;  /* 0x00000005ff057290 */ /* 0x000fc600087fe4ff */
[----:B------:R1:W-:Y:S06]  /*06e0*/  UTMACCTL.PF [UR6] ;  /* 0x00000000060079b9 */ /* 0x0003ec0008040000 */
[----:B------:R1:W-:Y:S02]  /*06f0*/  UTMACCTL.PF [UR4] ;  /* 0x00000000040079b9 */ /* 0x0003e40008040000 */
[----:B-1----:R-:W-:Y:S01]  /*0700*/  NOP ;  /* 0x0000000000007918 */ /* 0x002fe20000000000 */
.L_x_6:
[----:B------:R-:W-:Y:S05]  /*0710*/  BSYNC.RECONVERGENT B0 ;  /* 0x0000000000007941 */ /* 0x000fea0003800200 */
.L_x_5:
[----:B------:R-:W-:Y:S04]  /*0720*/  BSSY.RECONVERGENT B0, `(.L_x_7) ;  /* 0x000001b000007945 */ /* 0x000fe80003800200 */
[----:B------:R-:W-:Y:S05]  /*0730*/  @P1 BRA `(.L_x_8) ;  /* 0x0000000000241947 */ /* 0x000fea0003800000 */
[----:B------:R-:W1:Y:S01]  /*0740*/  LDCU.64 UR4, c[0x0][0x348] ;  /* 0x00006900ff0477ac */ /* 0x000e620008000a00 */
[----:B------:R-:W-:Y:S02]  /*0750*/  PLOP3.LUT P6, PT, PT, PT, PT, 0x80, 0x8 ;  /* 0x000000000008781c */ /* 0x000fe40003fcf070 */
[----:B------:R-:W-:Y:S02]  /*0760*/  PLOP3.LUT P5, PT, PT, PT, PT, 0x8, 0x80 ;  /* 0x000000000080781c */ /* 0x000fe40003fae170 */
[----:B------:R-:W-:Y:S02]  /*0770*/  PLOP3.LUT P4, PT, PT, PT, PT, 0x80, 0x8 ;  /* 0x000000000008781c */ /* 0x000fe40003f8f070 */
[----:B------:R-:W-:Y:S01]  /*0780*/  PLOP3.LUT P3, PT, PT, PT, PT, 0x80, 0x8 ;  /* 0x000000000008781c */ /* 0x000fe20003f6f070 */
[----:B-1----:R-:W-:-:S04]  /*0790*/  UIADD3 UR4, UP0, UPT, UR4, 0x400, URZ ;  /* 0x0000040004047890 */ /* 0x002fc8000ff1e0ff */
[----:B------:R-:W-:-:S09]  /*07a0*/  UIADD3.X UR5, UPT, UPT, URZ, UR5, URZ, UP0, !UPT ;  /* 0x00000005ff057290 */ /* 0x000fd200087fe4ff */
[----:B------:R1:W-:Y:S02]  /*07b0*/  UTMACCTL.PF [UR4] ;  /* 0x00000000040079b9 */ /* 0x0003e40008040000 */
[----:B-1----:R-:W-:Y:S05]  /*07c0*/  BRA `(.L_x_9) ;  /* 0x0000000000407947 */ /* 0x002fea0003800000 */
.L_x_8:
[----:B------:R-:W-:-:S13]  /*07d0*/  ISETP.NE.AND P1, PT, R2, 0x3, PT ;  /* 0x000000030200780c */ /* 0x000fda0003f25270 */
[----:B------:R-:W-:Y:S05]  /*07e0*/  @!P1 BRA `(.L_x_10) ;  /* 0x0000000000289947 */ /* 0x000fea0003800000 */
[----:B------:R-:W-:Y:S02]  /*07f0*/  ISETP.NE.AND P1, PT, R2, 0x4, PT ;  /* 0x000000040200780c */ /* 0x000fe40003f25270 */
[----:B------:R-:W-:Y:S02]  /*0800*/  PLOP3.LUT P4, PT, PT, PT, PT, 0x80, 0x8 ;  /* 0x000000000008781c */ /* 0x000fe40003f8f070 */
[----:B------:R-:W-:Y:S02]  /*0810*/  PLOP3.LUT P5, PT, PT, PT, PT, 0x8, 0x80 ;  /* 0x000000000080781c */ /* 0x000fe40003fae170 */
[----:B------:R-:W-:Y:S02]  /*0820*/  PLOP3.LUT P6, PT, PT, PT, PT, 0x80, 0x8 ;  /* 0x000000000008781c */ /* 0x000fe40003fcf070 */
[----:B------:R-:W-:-:S05]  /*0830*/  PLOP3.LUT P3, PT, PT, PT, PT, 0x80, 0x8 ;  /* 0x000000000008781c */ /* 0x000fca0003f6f070 */
[----:B------:R-:W-:Y:S08]  /*0840*/  @P1 BRA `(.L_x_9) ;  /* 0x0000000000201947 */ /* 0x000ff00003800000 */
[----:B------:R-:W-:Y:S02]  /*0850*/  PLOP3.LUT P5, PT, PT, PT, PT, 0x8, 0x80 ;  /* 0x000000000080781c */ /* 0x000fe40003fae170 */
[----:B------:R-:W-:Y:S02]  /*0860*/  PLOP3.LUT P6, PT, PT, PT, PT, 0x8, 0x80 ;  /* 0x000000000080781c */ /* 0x000fe40003fce170 */
[----:B------:R-:W-:Y:S01]  /*0870*/  PLOP3.LUT P3, PT, PT, PT, PT, 0x8, 0x80 ;  /* 0x000000000080781c */ /* 0x000fe20003f6e170 */
[----:B------:R-:W-:-:S12]  /*0880*/  BRA `(.L_x_9) ;  /* 0x0000000000107947 */ /* 0x000fd80003800000 */
.L_x_10:
[----:B------:R-:W-:Y:S02]  /*0890*/  PLOP3.LUT P6, PT, PT, PT, PT, 0x8, 0x80 ;  /* 0x000000000080781c */ /* 0x000fe40003fce170 */
[----:B------:R-:W-:Y:S02]  /*08a0*/  PLOP3.LUT P5, PT, PT, PT, PT, 0x80, 0x8 ;  /* 0x000000000008781c */ /* 0x000fe40003faf070 */
[----:B------:R-:W-:Y:S02]  /*08b0*/  PLOP3.LUT P4, PT, PT, PT, PT, 0x8, 0x80 ;  /* 0x000000000080781c */ /* 0x000fe40003f8e170 */
[----:B------:R-:W-:-:S13]  /*08c0*/  PLOP3.LUT P3, PT, PT, PT, PT, 0x80, 0x8 ;  /* 0x000000000008781c */ /* 0x000fda0003f6f070 */
.L_x_9:
[----:B------:R-:W-:Y:S05]  /*08d0*/  BSYNC.RECONVERGENT B0 ;  /* 0x0000000000007941 */ /* 0x000fea0003800200 */
.L_x_7:
[----:B------:R-:W1:Y:S01]  /*08e0*/  SHFL.IDX PT, R0, R4, RZ, 0x1f ;  /* 0x00001fff04007589 */ /* 0x000e6200000e0000 */
[----:B------:R-:W-:Y:S02]  /*08f0*/  ISETP.NE.AND P1, PT, R2, 0x3, PT ;  /* 0x000000030200780c */ /* 0x000fe40003f25270 */
[----:B------:R-:W-:Y:S02]  /*0900*/  PLOP3.LUT P0, PT, P0, PT, UP1, 0xae, 0xea ;  /* 0x0000000000ea781c */ /* 0x000fe4000070f51e */
[----:B-1----:R-:W-:-:S13]  /*0910*/  ISETP.NE.AND P2, PT, R0, RZ, PT ;  /* 0x000000ff0000720c */ /* 0x002fda0003f45270 */
[----:B------:R-:W-:Y:S05]  /*0920*/  @P2 BRA `(.L_x_11) ;  /* 0x0000000000382947 */ /* 0x000fea0003800000 */
[----:B------:R-:W1:Y:S01]  /*0930*/  S2UR UR5, SR_CgaCtaId ;  /* 0x00000000000579c3 */ /* 0x000e620000008800 */
[----:B------:R-:W-:Y:S01]  /*0940*/  UMOV UR6, 0x400 ;  /* 0x0000040000067882 */ /* 0x000fe20000000000 */
[----:B------:R-:W-:Y:S01]  /*0950*/  UMOV UR4, 0x1 ;  /* 0x0000000100047882 */ /* 0x000fe20000000000 */
[----:B------:R-:W-:Y:S01]  /*0960*/  ELECT P2, URZ, PT ;  /* 0x0000000000ff782f */ /* 0x000fe20003840000 */
[----:B-1----:R-:W-:Y:S02]  /*0970*/  ULEA UR5, UR5, UR6, 0x18 ;  /* 0x0000000605057291 */ /* 0x002fe4000f8ec0ff */
[----:B------:R-:W-:-:S04]  /*0980*/  UIADD3 UR6, UPT, UPT, -UR4, 0x100000, URZ ;  /* 0x0010000004067890 */ /* 0x000fc8000fffe1ff */
[----:B------:R-:W-:Y:S02]  /*0990*/  USHF.L.U32 UR7, UR6, 0xb, URZ ;  /* 0x0000000b06077899 */ /* 0x000fe400080006ff */
[----:B------:R-:W-:Y:S01]  /*09a0*/  USHF.L.U32 UR6, UR6, 0x1, URZ ;  /* 0x0000000106067899 */ /* 0x000fe200080006ff */
[----:B------:R-:W1:Y:S11]  /*09b0*/  FENCE.VIEW.ASYNC.S ;  /* 0x00000000000073c6 */ /* 0x000e760000000000 */
[----:B-1----:R1:W2:Y:S01]  /*09c0*/  SYNCS.EXCH.64 URZ, [UR5+0x38000], UR6 ;  /* 0x0380000605ff75b2 */ /* 0x0022a20008000100 */
[----:B------:R1:W3:Y:S01]  /*09d0*/  SYNCS.EXCH.64 URZ, [UR5+0x38010], UR6 ;  /* 0x0380100605ff75b2 */ /* 0x0002e20008000100 */
[----:B------:R1:W4:Y:S01]  /*09e0*/  SYNCS.EXCH.64 URZ, [UR5+0x38008], UR6 ;  /* 0x0380080605ff75b2 */ /* 0x0003220008000100 */
[----:B------:R1:W1:Y:S01]  /*09f0*/  SYNCS.EXCH.64 URZ, [UR5+0x38018], UR6 ;  /* 0x0380180605ff75b2 */ /* 0x0002620008000100 */
[----:B------:R-:W-:Y:S01]  /*0a00*/  NOP ;  /* 0x0000000000007918 */ /* 0x000fe20000000000 */
.L_x_11:
[----:B------:R-:W-:Y:S01]  /*0a10*/  NOP ;  /* 0x0000000000007918 */ /* 0x000fe20000000000 */
[----:B------:R-:W-:Y:S05]  /*0a20*/  @!P1 BRA `(.L_x_12) ;  /* 0x0000000000289947 */ /* 0x000fea0003800000 */
[----:B------:R-:W-:Y:S01]  /*0a30*/  ISETP.NE.AND P1, PT, R2, 0x4, PT ;  /* 0x000000040200780c */ /* 0x000fe20003f25270 */
[----:B------:R-:W-:Y:S02]  /*0a40*/  UPLOP3.LUT UP3, UPT, UPT, UPT, UPT, 0x80, 0x8 ;  /* 0x000000000008789c */ /* 0x000fe40003f6f070 */
[----:B------:R-:W-:Y:S02]  /*0a50*/  UPLOP3.LUT UP2, UPT, UPT, UPT, UPT, 0x40, 0x4 ;  /* 0x000000000004789c */ /* 0x000fe40003f4e870 */
[----:B------:R-:W-:Y:S02]  /*0a60*/  UPLOP3.LUT UP1, UPT, UPT, UPT, UPT, 0x80, 0x8 ;  /* 0x000000000008789c */ /* 0x000fe40003f2f070 */
[----:B------:R-:W-:-:S06]  /*0a70*/  UPLOP3.LUT UP0, UPT, UPT, UPT, UPT, 0x80, 0x8 ;  /* 0x000000000008789c */ /* 0x000fcc0003f0f070 */
[----:B------:R-:W-:Y:S05]  /*0a80*/  @P1 BRA `(.L_x_13) ;  /* 0x0000000000201947 */ /* 0x000fea0003800000 */
[----:B------:R-:W-:Y:S02]  /*0a90*/  UPLOP3.LUT UP2, UPT, UPT, UPT, UPT, 0x40, 0x4 ;  /* 0x000000000004789c */ /* 0x000fe40003f4e870 */
[----:B------:R-:W-:Y:S02]  /*0aa0*/  UPLOP3.LUT UP3, UPT, UPT, UPT, UPT, 0x40, 0x4 ;  /* 0x000000000004789c */ /* 0x000fe40003f6e870 */
[----:B------:R-:W-:Y:S01]  /*0ab0*/  UPLOP3.LUT UP0, UPT, UPT, UPT, UPT, 0x40, 0x4 ;  /* 0x000000000004789c */ /* 0x000fe20003f0e870 */
[----:B------:R-:W-:Y:S05]  /*0ac0*/  BRA `(.L_x_13) ;  /* 0x0000000000107947 */ /* 0x000fea0003800000 */
.L_x_12:
[----:B------:R-:W-:Y:S02]  /*0ad0*/  UPLOP3.LUT UP3, UPT, UPT, UPT, UPT, 0x40, 0x4 ;  /* 0x000000000004789c */ /* 0x000fe40003f6e870 */
[----:B------:R-:W-:Y:S02]  /*0ae0*/  UPLOP3.LUT UP2, UPT, UPT, UPT, UPT, 0x80, 0x8 ;  /* 0x000000000008789c */ /* 0x000fe40003f4f070 */
[----:B------:R-:W-:Y:S02]  /*0af0*/  UPLOP3.LUT UP1, UPT, UPT, UPT, UPT, 0x40, 0x4 ;  /* 0x000000000004789c */ /* 0x000fe40003f2e870 */
[----:B------:R-:W-:Y:S02]  /*0b00*/  UPLOP3.LUT UP0, UPT, UPT, UPT, UPT, 0x80, 0x8 ;  /* 0x000000000008789c */ /* 0x000fe40003f0f070 */
.L_x_13:
[----:B------:R-:W5:Y:S02]  /*0b10*/  SHFL.IDX PT, R0, R4, RZ, 0x1f ;  /* 0x00001fff04007589 */ /* 0x000f6400000e0000 */
[----:B-----5:R-:W-:-:S13]  /*0b20*/  ISETP.NE.AND P1, PT, R0, RZ, PT ;  /* 0x000000ff0000720c */ /* 0x020fda0003f25270 */
[----:B------:R-:W-:Y:S05]  /*0b30*/  @P1 BRA `(.L_x_14) ;  /* 0x0000000000401947 */ /* 0x000fea0003800000 */
[----:B-1----:R-:W1:Y:S01]  /*0b40*/  S2UR UR5, SR_CgaCtaId ;  /* 0x00000000000579c3 */ /* 0x002e620000008800 */
        /* <DEDUP_REMOVED lines=8> */
[----:B-1----:R1:W1:Y:S01]  /*0bd0*/  SYNCS.EXCH.64 URZ, [UR5+0x38020], UR6 ;  /* 0x0380200605ff75b2 */ /* 0x0022620008000100 */
[----:B------:R1:W1:Y:S01]  /*0be0*/  SYNCS.EXCH.64 URZ, [UR5+0x38038], UR6 ;  /* 0x0380380605ff75b2 */ /* 0x0002620008000100 */
[----:B------:R1:W1:Y:S01]  /*0bf0*/  SYNCS.EXCH.64 URZ, [UR5+0x38028], UR6 ;  /* 0x0380280605ff75b2 */ /* 0x0002620008000100 */
[----:B------:R1:W1:Y:S01]  /*0c00*/  SYNCS.EXCH.64 URZ, [UR5+0x38040], UR6 ;  /* 0x0380400605ff75b2 */ /* 0x0002620008000100 */
[----:B------:R1:W1:Y:S01]  /*0c10*/  SYNCS.EXCH.64 URZ, [UR5+0x38030], UR6 ;  /* 0x0380300605ff75b2 */ /* 0x0002620008000100 */
[----:B------:R1:W1:Y:S01]  /*0c20*/  SYNCS.EXCH.64 URZ, [UR5+0x38048], UR6 ;  /* 0x0380480605ff75b2 */ /* 0x0002620008000100 */
[----:B------:R-:W-:Y:S01]  /*0c30*/  NOP ;  /* 0x0000000000007918 */ /* 0x000fe20000000000 */
.L_x_14:
[----:B------:R-:W5:Y:S01]  /*0c40*/  SHFL.IDX PT, R0, R4, RZ, 0x1f ;  /* 0x00001fff04007589 */ /* 0x000f6200000e0000 */
[----:B------:R-:W-:Y:S01]  /*0c50*/  NOP ;  /* 0x0000000000007918 */ /* 0x000fe20000000000 */
[----:B-----5:R-:W-:-:S13]  /*0c60*/  ISETP.NE.AND P1, PT, R0, RZ, PT ;  /* 0x000000ff0000720c */ /* 0x020fda0003f25270 */
[----:B------:R-:W-:Y:S05]  /*0c70*/  @P1 BRA `(.L_x_15) ;  /* 0x0000000000401947 */ /* 0x000fea0003800000 */
[----:B-1----:R-:W1:Y:S01]  /*0c80*/  S2UR UR6, SR_CgaCtaId ;  /* 0x00000000000679c3 */ /* 0x002e620000008800 */
[----:B------:R-:W-:Y:S01]  /*0c90*/  UMOV UR7, 0x400 ;  /* 0x0000040000077882 */ /* 0x000fe20000000000 */
[----:B------:R-:W-:Y:S01]  /*0ca0*/  UMOV UR5, 0x1 ;  /* 0x0000000100057882 */ /* 0x000fe20000000000 */
[----:B------:R-:W-:Y:S01]  /*0cb0*/  UMOV UR4, 0x80 ;  /* 0x0000008000047882 */ /* 0x000fe20000000000 */
[----:B------:R-:W-:-:S04]  /*0cc0*/  UIADD3 UR8, UPT, UPT, -UR5, 0x100000, URZ ;  /* 0x0010000005087890 */ /* 0x000fc8000fffe1ff */
[----:B------:R-:W-:Y:S02]  /*0cd0*/  USHF.L.U32 UR9, UR8, 0xb, URZ ;  /* 0x0000000b08097899 */ /* 0x000fe400080006ff */
[----:B------:R-:W-:Y:S02]  /*0ce0*/  USHF.L.U32 UR8, UR8, 0x1, URZ ;  /* 0x0000000108087899 */ /* 0x000fe400080006ff */
[----:B------:R-:W-:-:S04]  /*0cf0*/  UIADD3 UR4, UPT, UPT, -UR4, 0x100000, URZ ;  /* 0x0010000004047890 */ /* 0x000fc8000fffe1ff */
[----:B------:R-:W-:Y:S02]  /*0d00*/  USHF.L.U32 UR5, UR4, 0xb, URZ ;  /* 0x0000000b04057899 */ /* 0x000fe400080006ff */
[----:B------:R-:W-:Y:S01]  /*0d10*/  USHF.L.U32 UR4, UR4, 0x1, URZ ;  /* 0x0000000104047899 */ /* 0x000fe200080006ff */
[----:B------:R-:W-:Y:S01]  /*0d20*/  ELECT P1, URZ, PT ;  /* 0x0000000000ff782f */ /* 0x000fe20003820000 */
[----:B-1----:R-:W-:Y:S01]  /*0d30*/  ULEA UR6, UR6, UR7, 0x18 ;  /* 0x0000000706067291 */ /* 0x002fe2000f8ec0ff */
[----:B------:R-:W1:Y:S11]  /*0d40*/  FENCE.VIEW.ASYNC.S ;  /* 0x00000000000073c6 */ /* 0x000e760000000000 */
[----:B-1----:R1:W1:Y:S01]  /*0d50*/  SYNCS.EXCH.64 URZ, [UR6+0x38050], UR8 ;  /* 0x0380500806ff75b2 */ /* 0x0022620008000100 */
[----:B------:R1:W1:Y:S01]  /*0d60*/  SYNCS.EXCH.64 URZ, [UR6+0x38058], UR4 ;  /* 0x0380580406ff75b2 */ /* 0x0002620008000100 */
[----:B------:R-:W-:Y:S01]  /*0d70*/  NOP ;  /* 0x0000000000007918 */ /* 0x000fe20000000000 */
.L_x_15:
[----:B------:R-:W5:Y:S01]  /*0d80*/  SHFL.IDX PT, R0, R4, RZ, 0x1f ;  /* 0x00001fff04007589 */ /* 0x000f6200000e0000 */
[----:B-1----:R-:W-:Y:S01]  /*0d90*/  UP2UR UR4, UPR, URZ, 0x1 ;  /* 0x00000001ff047883 */ /* 0x002fe20008000000 */
[----:B------:R-:W-:Y:S01]  /*0da0*/  ISETP.NE.AND P2, PT, R2, 0x2, PT ;  /* 0x000000020200780c */ /* 0x000fe20003f45270 */
[----:B------:R-:W-:Y:S01]  /*0db0*/  UISETP.NE.AND UP0, UPT, UR56, URZ, UPT ;  /* 0x000000ff3800728c */ /* 0x000fe2000bf05270 */
[----:B------:R-:W-:-:S03]  /*0dc0*/  NOP ;  /* 0x0000000000007918 */ /* 0x000fc60000000000 */
[----:B------:R-:W-:Y:S02]  /*0dd0*/  USEL UR5, URZ, 0x2, !UP0 ;  /* 0x00000002ff057887 */ /* 0x000fe4000c000000 */
[----:B------:R-:W-:Y:S02]  /*0de0*/  UISETP.NE.AND UP0, UPT, UR4, URZ, UPT ;  /* 0x000000ff0400728c */ /* 0x000fe4000bf05270 */
[----:B------:R-:W-:Y:S02]  /*0df0*/  USEL UR4, URZ, 0x2, !UP4 ;  /* 0x00000002ff047887 */ /* 0x000fe4000e000000 */
[----:B------:R-:W-:Y:S02]  /*0e00*/  USEL UR5, UR5, 0x1, !UP5 ;  /* 0x0000000105057887 */ /* 0x000fe4000e800000 */
[----:B------:R-:W-:Y:S01]  /*0e10*/  USEL UR4, UR4, 0x1, !UP5 ;  /* 0x0000000104047887 */ /* 0x000fe2000e800000 */
[----:B-----5:R-:W-:-:S13]  /*0e20*/  ISETP.NE.AND P1, PT, R0, RZ, PT ;  /* 0x000000ff0000720c */ /* 0x020fda0003f25270 */
[----:B------:R-:W-:Y:S05]  /*0e30*/  @P1 BRA `(.L_x_16) ;  /* 0x0000000000401947 */ /* 0x000fea0003800000 */
[----:B------:R-:W1:Y:S01]  /*0e40*/  S2UR UR8, SR_CgaCtaId ;  /* 0x00000000000879c3 */ /* 0x000e620000008800 */
        /* <DEDUP_REMOVED lines=15> */
.L_x_16:
[----:B------:R-:W-:Y:S01]  /*0f40*/  NOP ;  /* 0x0000000000007918 */ /* 0x000fe20000000000 */
[----:B------:R-:W-:Y:S05]  /*0f50*/  @!P2 BRA `(.L_x_17) ;  /* 0x000000000024a947 */ /* 0x000fea0003800000 */
[----:B------:R-:W-:Y:S01]  /*0f60*/  ISETP.NE.AND P1, PT, R2, RZ, PT ;  /* 0x000000ff0200720c */ /* 0x000fe20003f25270 */
[----:B-1----:R-:W-:Y:S02]  /*0f70*/  UP2UR UR6, UPR, URZ, 0x1 ;  /* 0x00000001ff067883 */ /* 0x002fe40008000000 */
[----:B------:R-:W-:Y:S01]  /*0f80*/  UPLOP3.LUT UP0, UPT, UPT, UPT, UPT, 0x80, 0x8 ;  /* 0x000000000008789c */ /* 0x000fe20003f0f070 */
[----:B------:R-:W-:-:S03]  /*0f90*/  UMOV UR7, URZ ;  /* 0x000000ff00077c82 */ /* 0x000fc60008000000 */
[----:B------:R-:W-:Y:S02]  /*0fa0*/  UP2UR UR40, UPR, URZ, 0x1 ;  /* 0x00000001ff287883 */ /* 0x000fe40008000000 */
[----:B------:R-:W-:-:S04]  /*0fb0*/  UISETP.NE.AND UP0, UPT, UR6, URZ, UPT ;  /* 0x000000ff0600728c */ /* 0x000fc8000bf05270 */
[----:B------:R-:W-:Y:S07]  /*0fc0*/  @P1 BRA `(.L_x_18) ;  /* 0x00000000001c1947 */ /* 0x000fee0003800000 */
[----:B------:R-:W-:Y:S01]  /*0fd0*/  UMOV UR7, 0x1 ;  /* 0x0000000100077882 */ /* 0x000fe20000000000 */
[----:B------:R-:W-:Y:S05]  /*0fe0*/  BRA `(.L_x_18) ;  /* 0x0000000000147947 */ /* 0x000fea0003800000 */
.L_x_17:
[----:B-1----:R-:W-:Y:S02]  /*0ff0*/  UP2UR UR6, UPR, URZ, 0x1 ;  /* 0x00000001ff067883 */ /* 0x002fe40008000000 */
[----:B------:R-:W-:Y:S01]  /*1000*/  UPLOP3.LUT UP0, UPT, UPT, UPT, UPT, 0x40, 0x4 ;  /* 0x000000000004789c */ /* 0x000fe20003f0e870 */
[----:B------:R-:W-:-:S03]  /*1010*/  UMOV UR7, 0x2 ;  /* 0x0000000200077882 */ /* 0x000fc60000000000 */
[----:B------:R-:W-:Y:S02]  /*1020*/  UP2UR UR40, UPR, URZ, 0x1 ;  /* 0x00000001ff287883 */ /* 0x000fe40008000000 */
[----:B------:R-:W-:Y:S02]  /*1030*/  UISETP.NE.AND UP0, UPT, UR6, URZ, UPT ;  /* 0x000000ff0600728c */ /* 0x000fe4000bf05270 */
.L_x_18:
[----:B------:R-:W1:Y:S02]  /*1040*/  SHFL.IDX PT, R0, R4, RZ, 0x1f ;  /* 0x00001fff04007589 */ /* 0x000e6400000e0000 */
[----:B-1----:R-:W-:-:S13]  /*1050*/  ISETP.NE.AND P1, PT, R0, RZ, PT ;  /* 0x000000ff0000720c */ /* 0x002fda0003f25270 */
[----:B------:R-:W-:Y:S05]  /*1060*/  @P1 BRA `(.L_x_19) ;  /* 0x0000000000301947 */ /* 0x000fea0003800000 */
[----:B------:R-:W1:Y:S01]  /*1070*/  S2UR UR8, SR_CgaCtaId ;  /* 0x00000000000879c3 */ /* 0x000e620000008800 */
[----:B------:R-:W-:Y:S01]  /*1080*/  UMOV UR9, 0x400 ;  /* 0x0000040000097882 */ /* 0x000fe20000000000 */
[----:B------:R-:W-:Y:S01]  /*1090*/  UMOV UR6, 0x80 ;  /* 0x0000008000067882 */ /* 0x000fe20000000000 */
[----:B------:R-:W-:Y:S01]  /*10a0*/  ELECT P1, URZ, PT ;  /* 0x0000000000ff782f */ /* 0x000fe20003820000 */
[----:B------:R-:W-:-:S04]  /*10b0*/  UIADD3 UR10, UPT, UPT, -UR6, 0x100000, URZ ;  /* 0x00100000060a7890 */ /* 0x000fc8000fffe1ff */
[----:B------:R-:W-:Y:S02]  /*10c0*/  USHF.L.U32 UR11, UR10, 0xb, URZ ;  /* 0x0000000b0a0b7899 */ /* 0x000fe400080006ff */
[----:B------:R-:W-:Y:S02]  /*10d0*/  USHF.L.U32 UR10, UR10, 0x1, URZ ;  /* 0x000000010a0a7899 */ /* 0x000fe400080006ff */
[----:B-1----:R-:W-:Y:S01]  /*10e0*/  ULEA UR8, UR8, UR9, 0x18 ;  /* 0x0000000908087291 */ /* 0x002fe2000f8ec0ff */
[----:B------:R-:W1:Y:S11]  /*10f0*/  FENCE.VIEW.ASYNC.S ;  /* 0x00000000000073c6 */ /* 0x000e760000000000 */
[----:B-1----:R1:W1:Y:S01]  /*1100*/  SYNCS.EXCH.64 URZ, [UR8+0x38070], UR10 ;  /* 0x0380700a08ff75b2 */ /* 0x0022620008000100 */
[----:B------:R1:W1:Y:S01]  /*1110*/  SYNCS.EXCH.64 URZ, [UR8+0x38078], UR10 ;  /* 0x0380780a08ff75b2 */ /* 0x0002620008000100 */
[----:B------:R-:W-:Y:S01]  /*1120*/  NOP ;  /* 0x0000000000007918 */ /* 0x000fe20000000000 */
.L_x_19:
[----:B------:R-:W-:Y:S01]  /*1130*/  NOP ;  /* 0x0000000000007918 */ /* 0x000fe20000000000 */
[----:B------:R-:W-:Y:S05]  /*1140*/  @!P2 BRA `(.L_x_20) ;  /* 0x000000000024a947 */ /* 0x000fea0003800000 */
[----:B------:R-:W-:Y:S01]  /*1150*/  ISETP.NE.AND P1, PT, R2, 0x1, PT ;  /* 0x000000010200780c */ /* 0x000fe20003f25270 */
        /* <DEDUP_REMOVED lines=8> */
.L_x_20:
[----:B-1----:R-:W-:Y:S02]  /*11e0*/  UP2UR UR8, UPR, URZ, 0x1 ;  /* 0x00000001ff087883 */ /* 0x002fe40008000000 */
[----:B------:R-:W-:Y:S01]  /*11f0*/  UPLOP3.LUT UP0, UPT, UPT, UPT, UPT, 0x40, 0x4 ;  /* 0x000000000004789c */ /* 0x000fe20003f0e870 */
[----:B------:R-:W-:-:S03]  /*1200*/  UMOV UR6, 0x2 ;  /* 0x0000000200067882 */ /* 0x000fc60000000000 */
[----:B------:R-:W-:Y:S02]  /*1210*/  UP2UR UR39, UPR, URZ, 0x1 ;  /* 0x00000001ff277883 */ /* 0x000fe40008000000 */
[----:B------:R-:W-:-:S11]  /*1220*/  UISETP.NE.AND UP0, UPT, UR8, URZ, UPT ;  /* 0x000000ff0800728c */ /* 0x000fd6000bf05270 */
.L_x_21:
[----:B------:R-:W1:Y:S01]  /*1230*/  SHFL.IDX PT, R0, R4, RZ, 0x1f ;  /* 0x00001fff04007589 */ /* 0x000e6200000e0000 */
[----:B------:R-:W-:Y:S02]  /*1240*/  USEL UR8, URZ, 0x1, !UP4 ;  /* 0x00000001ff087887 */ /* 0x000fe4000e000000 */
[----:B------:R-:W-:Y:S01]  /*1250*/  USEL UR55, URZ, 0x1, UP4 ;  /* 0x00000001ff377887 */ /* 0x000fe2000a000000 */
        /* <DEDUP_REMOVED lines=14> */
.L_x_22:
[----:B------:R-:W5:Y:S01]  /*1340*/  SHFL.IDX PT, R0, R4, RZ, 0x1f ;  /* 0x00001fff04007589 */ /* 0x000f6200000e0000 */
[----:B------:R-:W-:Y:S01]  /*1350*/  NOP ;  /* 0x0000000000007918 */ /* 0x000fe20000000000 */
[----:B-----5:R-:W-:-:S13]  /*1360*/  ISETP.NE.AND P1, PT, R0, RZ, PT ;  /* 0x000000ff0000720c */ /* 0x020fda0003f25270 */
[----:B------:R-:W-:Y:S05]  /*1370*/  @P1 BRA `(.L_x_23) ;  /* 0x0000000000481947 */ /* 0x000fea0003800000 */
[----:B------:R-:W5:Y:S01]  /*1380*/  S2UR UR11, SR_CgaCtaId ;  /* 0x00000000000b79c3 */ /* 0x000f620000008800 */
[----:B-1----:R-:W-:Y:S01]  /*1390*/  UMOV UR12, 0x400 ;  /* 0x00000400000c7882 */ /* 0x002fe20000000000 */
[----:B------:R-:W-:Y:S01]  /*13a0*/  UMOV UR10, 0x1 ;  /* 0x00000001000a7882 */ /* 0x000fe20000000000 */
[----:B------:R-:W-:Y:S01]  /*13b0*/  UMOV UR9, 0x80 ;  /* 0x0000008000097882 */ /* 0x000fe20000000000 */
[----:B------:R-:W-:Y:S01]  /*13c0*/  ELECT P1, URZ, PT ;  /* 0x0000000000ff782f */ /* 0x000fe20003820000 */
[----:B------:R-:W-:-:S04]  /*13d0*/  UIADD3 UR14, UPT, UPT, -UR9, 0x100000, URZ ;  /* 0x00100000090e7890 */ /* 0x000fc8000fffe1ff */
[----:B------:R-:W-:Y:S02]  /*13e0*/  USHF.L.U32 UR15, UR14, 0xb, URZ ;  /* 0x0000000b0e0f7899 */ /* 0x000fe400080006ff */
[----:B------:R-:W-:Y:S02]  /*13f0*/  USHF.L.U32 UR14, UR14, 0x1, URZ ;  /* 0x000000010e0e7899 */ /* 0x000fe400080006ff */
[----:B-----5:R-:W-:Y:S02]  /*1400*/  ULEA UR11, UR11, UR12, 0x18 ;  /* 0x0000000c0b0b7291 */ /* 0x020fe4000f8ec0ff */
        /* <DEDUP_REMOVED lines=8> */
[----:B------:R-:W-:Y:S01]  /*1490*/  NOP ;  /* 0x0000000000007918 */ /* 0x000fe20000000000 */
.L_x_23:
        /* <DEDUP_REMOVED lines=8> */
[----:B------:R-:W-:Y:S01]  /*1520*/  ELECT P1, URZ, PT ;  /* 0x0000000000ff782f */ /* 0x000fe20003820000 */
[----:B------:R-:W-:-:S04]  /*1530*/  UIADD3 UR14, UPT, UPT, -UR9, 0x100000, URZ ;  /* 0x00100000090e7890 */ /* 0x000fc8000fffe1ff */
[----:B------:R-:W-:Y:S02]  /*1540*/  USHF.L.U32 UR15, UR14, 0xb, URZ ;  /* 0x0000000b0e0f7899 */ /* 0x000fe400080006ff */
[----:B------:R-:W-:Y:S02]  /*1550*/  USHF.L.U32 UR14, UR14, 0x1, URZ ;  /* 0x000000010e0e7899 */ /* 0x000fe400080006ff */
        /* <DEDUP_REMOVED lines=10> */
.L_x_24:
[----:B------:R-:W5:Y:S01]  /*1600*/  SHFL.IDX PT, R4, R4, RZ, 0x1f ;  /* 0x00001fff04047589 */ /* 0x000f6200000e0000 */
[----:B------:R-:W1:Y:S01]  /*1610*/  S2UR UR33, SR_CTAID.X ;  /* 0x00000000002179c3 */ /* 0x000e620000002500 */
[----:B------:R-:W-:Y:S01]  /*1620*/  NOP ;  /* 0x0000000000007918 */ /* 0x000fe20000000000 */
[----:B-----5:R-:W-:-:S13]  /*1630*/  ISETP.NE.AND P1, PT, R4, RZ, PT ;  /* 0x000000ff0400720c */ /* 0x020fda0003f25270 */
[----:B-1----:R-:W-:Y:S05]  /*1640*/  @P1 BRA `(.L_x_25) ;  /* 0x0000000000301947 */ /* 0x002fea0003800000 */
        /* <DEDUP_REMOVED lines=12> */
.L_x_25:
[----:B------:R-:W-:Y:S01]  /*1710*/  ISETP.GT.AND P1, PT, R2, 0x3, PT ;  /* 0x000000030200780c */ /* 0x000fe20003f24270 */
[----:B------:R-:W-:Y:S01]  /*1720*/  NOP ;  /* 0x0000000000007918 */ /* 0x000fe20000000000 */
[----:B------:R-:W-:Y:S01]  /*1730*/  UMOV UR38, UR33 ;  /* 0x0000002100267c82 */ /* 0x000fe20008000000 */
[----:B-1234-:R-:W-:Y:S10]  /*1740*/  BAR.SYNC.DEFER_BLOCKING 0x0 ;  /* 0x0000000000007b1d */ /* 0x01eff40000010000 */
[----:B------:R-:W-:Y:S05]  /*1750*/  @P1 BRA `(.L_x_26) ;  /* 0x000001bc00741947 */ /* 0x000fea0003800000 */
[----:B------:R-:W-:-:S13]  /*1760*/  ISETP.GE.U32.AND P0, PT, R2, 0x2, PT ;  /* 0x000000020200780c */ /* 0x000fda0003f06070 */
[----:B------:R-:W-:Y:S05]  /*1770*/  @!P0 BRA `(.L_x_27) ;  /* 0x00000100005c8947 */ /* 0x000fea0003800000 */
[----:B------:R-:W-:Y:S05]  /*1780*/  @!P2 BRA `(.L_x_28) ;  /* 0x0000003400a0a947 */ /* 0x000fea0003800000 */
[----:B------:R-:W-:-:S08]  /*1790*/  NOP ;  /* 0x0000000000007918 */ /* 0x000fd00000000000 */
[----:B------:R-:W1:-:S00]  /*17a0*/  USETMAXREG.DEALLOC.CTAPOOL 0x20 ;  /* 0x00000020000079c8 */ /* 0x000e4000080e0500 */
[----:B-1----:R-:W1:Y:S02]  /*17b0*/  LDC R0, c[0x0][0x900] ;  /* 0x00024000ff007b82 */ /* 0x002e640000000800 */
[----:B-1----:R-:W-:-:S13]  /*17c0*/  ISETP.LE.AND P0, PT, R0, UR38, PT ;  /* 0x0000002600007c0c */ /* 0x002fda000bf03270 */
[----:B------:R-:W-:Y:S05]  /*17d0*/  @P0 EXIT ;  /* 0x000000000000094d */ /* 0x000fea0003800000 */
[----:B------:R-:W1:Y:S01]  /*17e0*/  S2UR UR6, SR_CgaCtaId ;  /* 0x00000000000679c3 */ /* 0x000e620000008800 */
[----:B------:R-:W-:Y:S01]  /*17f0*/  UMOV UR7, 0x400 ;  /* 0x0000040000077882 */ /* 0x000fe20000000000 */
[----:B------:R-:W-:Y:S01]  /*1800*/  HFMA2 R5, -RZ, RZ, 0, 0 ;  /* 0x00000000ff057431 */ /* 0x000fe200000001ff */
[----:B------:R-:W-:Y:S01]  /*1810*/  PRMT R6, RZ, 0x7610, R6 ;  /* 0x00007610ff067816 */ /* 0x000fe20000000006 */
[----:B------:R-:W-:Y:S02]  /*1820*/  ULOP3.LUT UR24, UR5, 0x1, URZ, 0xc0, !UPT ;  /* 0x0000000105187892 */ /* 0x000fe4000f8ec0ff */
[----:B------:R-:W-:Y:S01]  /*1830*/  ULOP3.LUT UR23, UR4, 0x1, URZ, 0xc0, !UPT ;  /* 0x0000000104177892 */ /* 0x000fe2000f8ec0ff */
[----:B------:R-:W-:Y:S01]  /*1840*/  UMOV UR32, 0x1 ;  /* 0x0000000100207882 */ /* 0x000fe20000000000 */
[----:B------:R-:W-:Y:S01]  /*1850*/  UMOV UR31, 0x1 ;  /* 0x00000001001f7882 */ /* 0x000fe20000000000 */
[----:B------:R-:W-:Y:S01]  /*1860*/  UMOV UR30, 0x1 ;  /* 0x00000001001e7882 */ /* 0x000fe20000000000 */
[----:B------:R-:W-:Y:S01]  /*1870*/  UMOV UR22, URZ ;  /* 0x000000ff00167c82 */ /* 0x000fe20008000000 */
[----:B-1----:R-:W-:-:S04]  /*1880*/  ULEA UR6, UR6, UR7, 0x18 ;  /* 0x0000000706067291 */ /* 0x002fc8000f8ec0ff */
[----:B------:R-:W-:-:S04]  /*1890*/  UIADD3 UR6, UPT, UPT, UR6, 0x10000, URZ ;  /* 0x0001000006067890 */ /* 0x000fc8000fffe0ff */
[----:B------:R-:W-:-:S03]  /*18a0*/  USHF.R.U32.HI UR26, URZ, 0x4, UR6 ;  /* 0x00000004ff1a7899 */ /* 0x000fc60008011606 */
[----:B------:R-:W-:Y:S01]  /*18b0*/  UMOV UR6, URZ ;  /* 0x000000ff00067c82 */ /* 0x000fe20008000000 */
[----:B------:R-:W-:-:S04]  /*18c0*/  ULOP3.LUT UR26, UR26, 0x3fff, URZ, 0xc0, !UPT ;  /* 0x00003fff1a1a7892 */ /* 0x000fc8000f8ec0ff */
[----:B------:R-:W-:Y:S02]  /*18d0*/  ULOP3.LUT UR25, UR26, 0x10000, URZ, 0xfc, !UPT ;  /* 0x000100001a197892 */ /* 0x000fe4000f8efcff */
[----:B------:R-:W-:-:S12]  /*18e0*/  ULOP3.LUT UR26, UR26, 0x4000000, URZ, 0xfc, !UPT ;  /* 0x040000001a1a7892 */ /* 0x000fd8000f8efcff */
.L_x_89:
[----:B------:R-:W1:Y:S01]  /*18f0*/  LDCU.64 UR4, c[0x0][0x908] ;  /* 0x00012100ff0477ac */ /* 0x000e620008000a00 */
[----:B--2---:R-:W2:Y:S01]  /*1900*/  LDCU UR7, c[0x0][0x904] ;  /* 0x00012080ff0777ac */ /* 0x004ea20008000800 */
[----:B-1----:R-:W-:Y:S01]  /*1910*/  UIMAD.WIDE.U32 UR8, UR33, UR4, URZ ;  /* 0x00000004210872a5 */ /* 0x002fe2000f8e00ff */
[----:B------:R-:W1:Y:S01]  /*1920*/  LDCU UR4, c[0x0][0x380] ;  /* 0x00007000ff0477ac */ /* 0x000e620008000800 */
[----:B--2---:R-:W-:Y:S02]  /*1930*/  UISETP.NE.AND UP0, UPT, UR7, 0x1, UPT ;  /* 0x000000010700788c */ /* 0x004fe4000bf05270 */
[----:B------:R-:W-:-:S04]  /*1940*/  USHF.R.U32.HI UR5, URZ, UR5, UR9 ;  /* 0x00000005ff057299 */ /* 0x000fc80008011609 */
[----:B------:R-:W-:-:S04]  /*1950*/  USEL UR5, UR33, UR5, !UP0 ;  /* 0x0000000521057287 */ /* 0x000fc8000c000000 */
[----:B------:R-:W-:-:S04]  /*1960*/  UIADD3 UR5, UPT, UPT, -UR5, URZ, URZ ;  /* 0x000000ff05057290 */ /* 0x000fc8000fffe1ff */
[----:B------:R-:W-:-:S04]  /*1970*/  UIMAD UR7, UR7, UR5, UR33 ;  /* 0x00000005070772a4 */ /* 0x000fc8000f8e0221 */
[----:B------:R-:W-:-:S04]  /*1980*/  USHF.L.U32 UR7, UR7, 0x8, URZ ;  /* 0x0000000807077899 */ /* 0x000fc800080006ff */
[----:B-1----:R-:W-:-:S09]  /*1990*/  UISETP.GE.AND UP0, UPT, UR7, UR4, UPT ;  /* 0x000000040700728c */ /* 0x002fd2000bf06270 */
[----:B------:R-:W-:Y:S05]  /*19a0*/  BRA.U UP0, `(.L_x_29) ;  /* 0x0000003500007547 */ /* 0x000fea000b800000 */
[----:B------:R-:W-:-:S13]  /*19b0*/  LOP3.LUT P0, RZ, R6, 0xff, RZ, 0xc0, !PT ;  /* 0x000000ff06ff7812 */ /* 0x000fda000780c0ff */
[----:B------:R-:W-:Y:S05]  /*19c0*/  @P0 BRA `(.L_x_30) ;  /* 0x0000000000940947 */ /* 0x000fea0003800000 */
[----:B------:R-:W1:Y:S01]  /*19d0*/  S2UR UR5, SR_CgaCtaId ;  /* 0x00000000000579c3 */ /* 0x000e620000008800 */
[----:B------:R-:W-:Y:S01]  /*19e0*/  UMOV UR8, 0x40 ;  /* 0x0000004000087882 */ /* 0x000fe20000000000 */
[----:B------:R-:W-:Y:S01]  /*19f0*/  NOP ;  /* 0x0000000000007918 */ /* 0x000fe20000000000 */
[----:B------:R-:W-:Y:S01]  /*1a00*/  UMOV UR4, 0x400 ;  /* 0x0000040000047882 */ /* 0x000fe20000000000 */
[----:B-1----:R-:W-:Y:S02]  /*1a10*/  ULEA UR8, UR5, UR8, 0x18 ;  /* 0x0000000805087291 */ /* 0x002fe4000f8ec0ff */
[----:B------:R-:W-:-:S07]  /*1a20*/  ULEA UR5, UR5, UR4, 0x18 ;  /* 0x0000000405057291 */ /* 0x000fce000f8ec0ff */
[----:B------:R-:W1:Y:S02]  /*1a30*/  LDS.U8 R0, [UR8+0x1c] ;  /* 0x00001c08ff007984 */ /* 0x000e640008000000 */
[----:B-1----:R-:W-:-:S13]  /*1a40*/  ISETP.NE.AND P0, PT, R0, RZ, PT ;  /* 0x000000ff0000720c */ /* 0x002fda0003f05270 */
[----:B------:R-:W-:Y:S05]  /*1a50*/  @P0 BRA `(.L_x_31) ;  /* 0x0000000000580947 */ /* 0x000fea0003800000 */
[----:B------:R-:W-:-:S13]  /*1a60*/  ELECT P0, URZ, PT ;  /* 0x0000000000ff782f */ /* 0x000fda0003800000 */
[----:B------:R-:W-:Y:S05]  /*1a70*/  @!P0 BRA `(.L_x_32) ;  /* 0x0000000000608947 */ /* 0x000fea0003800000 */
[----:B------:R-:W-:Y:S01]  /*1a80*/  UMOV UR4, 0x10 ;  /* 0x0000001000047882 */ /* 0x000fe20000000000 */
[----:B------:R-:W-:Y:S01]  /*1a90*/  HFMA2 R0, -RZ, RZ, 0, 5.9604644775390625e-08 ;  /* 0x00000001ff007431 */ /* 0x000fe200000001ff */
[----:B------:R-:W-:-:S03]  /*1aa0*/  MOV R2, 0xffff ;  /* 0x0000ffff00027802 */ /* 0x000fc60000000f00 */
[----:B------:R-:W-:Y:S04]  /*1ab0*/  DEPBAR.LE SB1, 0x36 ;  /* 0x00009d800000791a */ /* 0x000fe80000000000 */
[----:B------:R-:W1:Y:S02]  /*1ac0*/  UTCATOMSWS.FIND_AND_SET.ALIGN UP0, UR4, UR4 ;  /* 0x00000004000475e3 */ /* 0x000e640008000800 */
[----:B-1----:R-:W-:Y:S01]  /*1ad0*/  MOV R3, UR4 ;  /* 0x0000000400037c02 */ /* 0x002fe20008000f00 */
[----:B------:R-:W-:Y:S06]  /*1ae0*/  BRA.U UP0, `(.L_x_33) ;  /* 0x0000000100187547 */ /* 0x000fec000b800000 */
.L_x_34:
[----:B------:R-:W-:Y:S05]  /*1af0*/  NANOSLEEP 0x64 ;  /* 0x000000640000795d */ /* 0x000fea0003800000 */
[----:B------:R-:W-:-:S05]  /*1b00*/  UMOV UR4, 0x10 ;  /* 0x0000001000047882 */ /* 0x000fca0000000000 */
[----:B------:R-:W-:Y:S04]  /*1b10*/  DEPBAR.LE SB1, 0x36 ;  /* 0x00009d800000791a */ /* 0x000fe80000000000 */
[----:B------:R-:W1:Y:S02]  /*1b20*/  UTCATOMSWS.FIND_AND_SET.ALIGN UP0, UR4, UR4 ;  /* 0x00000004000475e3 */ /* 0x000e640008000800 */
[----:B-1----:R-:W-:Y:S01]  /*1b30*/  MOV R3, UR4 ;  /* 0x0000000400037c02 */ /* 0x002fe20008000f00 */
[----:B------:R-:W-:Y:S05]  /*1b40*/  BRA.U !UP0, `(.L_x_34) ;  /* 0xfffffffd08e87547 */ /* 0x000fea000b83ffff */
.L_x_33:
[-C--:B------:R-:W-:Y:S02]  /*1b50*/  SHF.L.U32 R2, R2, R3.reuse, RZ ;  /* 0x0000000302027219 */ /* 0x080fe400000006ff */
[----:B------:R-:W-:Y:S01]  /*1b60*/  SHF.L.U32 R0, R0, R3, RZ ;  /* 0x0000000300007219 */ /* 0x000fe200000006ff */
[----:B------:R-:W-:Y:S02]  /*1b70*/  IMAD.SHL.U32 R3, R3, 0x20, RZ ;  /* 0x0000002003037824 */ /* 0x000fe400078e00ff */
[----:B------:R1:W-:Y:S04]  /*1b80*/  ATOMS.OR RZ, [UR8+0x14], R2 ;  /* 0x00001402ffff798c */ /* 0x0003e8000b000008 */
[----:B------:R1:W-:Y:S04]  /*1b90*/  ATOMS.OR RZ, [UR8+0x18], R0 ;  /* 0x00001800ffff798c */ /* 0x0003e8000b000008 */
[----:B------:R1:W-:Y:S01]  /*1ba0*/  STS [UR5+0x380e0], R3 ;  /* 0x0380e003ff007988 */ /* 0x0003e20008000805 */
[----:B------:R-:W-:Y:S05]  /*1bb0*/  BRA `(.L_x_32) ;  /* 0x0000000000107947 */ /* 0x000fea0003800000 */
.L_x_31:
[----:B------:R-:W-:Y:S02]  /*1bc0*/  MOV R0, 0xffffffff ;  /* 0xffffffff00007802 */ /* 0x000fe40000000f00 */
[----:B------:R-:W-:-:S03]  /*1bd0*/  MOV R2, 0x1c00 ;  /* 0x00001c0000027802 */ /* 0x000fc60000000f00 */
[----:B------:R1:W-:Y:S04]  /*1be0*/  STS [UR5+0x380e0], R0 ;  /* 0x0380e000ff007988 */ /* 0x0003e80008000805 */
[----:B-1----:R-:W-:Y:S05]  /*1bf0*/  CALL.REL.NOINC `($__internal_1_$__cuda_sm10x_tcgen05_guardrail_trap_phase_invalid_during_alloc) ;  /* 0x0000022800c87944 */ /* 0x002fea0003c00000 */
.L_x_32:
[----:B------:R-:W-:Y:S05]  /*1c00*/  WARPSYNC.ALL ;  /* 0x0000000000007948 */ /* 0x000fea0003800000 */
[----:B------:R-:W-:Y:S01]  /*1c10*/  NOP ;  /* 0x0000000000007918 */ /* 0x000fe20000000000 */
.L_x_30:
[----:B------:R-:W2:Y:S01]  /*1c20*/  LDCU UR8, c[0x0][0x384] ;  /* 0x00007080ff0877ac */ /* 0x000ea20008000800 */
[----:B------:R-:W-:Y:S01]  /*1c30*/  HFMA2 R6, -RZ, RZ, 0, 5.9604644775390625e-08 ;  /* 0x00000001ff067431 */ /* 0x000fe200000001ff */
[----:B--2---:R-:W-:-:S09]  /*1c40*/  UISETP.NE.AND UP0, UPT, UR8, URZ, UPT ;  /* 0x000000ff0800728c */ /* 0x004fd2000bf05270 */
[----:B------:R-:W-:Y:S05]  /*1c50*/  BRA.U !UP0, `(.L_x_29) ;  /* 0x0000003108547547 */ /* 0x000fea000b800000 */
[----:B------:R-:W-:Y:S01]  /*1c60*/  UIADD3 UR7, UPT, UPT, UR7, 0x100, URZ ;  /* 0x0000010007077890 */ /* 0x000fe2000fffe0ff */
[----:B------:R-:W-:Y:S01]  /*1c70*/  BSSY.RECONVERGENT B0, `(.L_x_35) ;  /* 0x000000d000007945 */ /* 0x000fe20003800200 */
[----:B------:R-:W-:Y:S02]  /*1c80*/  UIADD3 UR8, UPT, UPT, UR8, 0x7f, URZ ;  /* 0x0000007f08087890 */ /* 0x000fe4000fffe0ff */
[----:B------:R-:W-:Y:S02]  /*1c90*/  USHF.R.S32.HI UR4, URZ, 0x1f, UR7 ;  /* 0x0000001fff047899 */ /* 0x000fe40008011407 */
[----:B------:R-:W-:Y:S02]  /*1ca0*/  USHF.R.S32.HI UR5, URZ, 0x1f, UR8 ;  /* 0x0000001fff057899 */ /* 0x000fe40008011408 */
[----:B------:R-:W-:Y:S02]  /*1cb0*/  ULEA.HI UR4, UR4, UR7, URZ, 0x7 ;  /* 0x0000000704047291 */ /* 0x000fe4000f8f38ff */
[----:B------:R-:W-:-:S02]  /*1cc0*/  ULEA.HI UR5, UR5, UR8, URZ, 0x7 ;  /* 0x0000000805057291 */ /* 0x000fc4000f8f38ff */
[----:B------:R-:W-:Y:S02]  /*1cd0*/  UIADD3 UR4, UPT, UPT, UR4, 0x7f, URZ ;  /* 0x0000007f04047890 */ /* 0x000fe4000fffe0ff */
[----:B------:R-:W-:Y:S02]  /*1ce0*/  USHF.R.S32.HI UR5, URZ, 0x7, UR5 ;  /* 0x00000007ff057899 */ /* 0x000fe40008011405 */
[----:B------:R-:W-:-:S04]  /*1cf0*/  USHF.R.S32.HI UR4, URZ, 0x7, UR4 ;  /* 0x00000007ff047899 */ /* 0x000fc80008011404 */
[----:B------:R-:W-:-:S04]  /*1d00*/  UISETP.LT.AND UP0, UPT, UR5, UR4, UPT ;  /* 0x000000040500728c */ /* 0x000fc8000bf01270 */
[----:B------:R-:W-:Y:S01]  /*1d10*/  USEL UR29, UR5, UR4, UP0 ;  /* 0x00000004051d7287 */ /* 0x000fe20008000000 */
[----:B------:R-:W-:Y:S11]  /*1d20*/  @!P4 BRA `(.L_x_36) ;  /* 0x000000000004c947 */ /* 0x000ff60003800000 */
[----:B------:R-:W-:Y:S05]  /*1d30*/  BPT.TRAP 0x1 ;  /* 0x000000040000795c */ /* 0x000fea0000300000 */
.L_x_36:
[----:B------:R-:W-:Y:S05]  /*1d40*/  BSYNC.RECONVERGENT B0 ;  /* 0x0000000000007941 */ /* 0x000fea0003800200 */
.L_x_35:
[----:B------:R-:W2:Y:S01]  /*1d50*/  S2UR UR21, SR_CgaCtaId ;  /* 0x00000000001579c3 */ /* 0x000ea20000008800 */
[----:B------:R-:W-:Y:S01]  /*1d60*/  UMOV UR4, 0x400 ;  /* 0x0000040000047882 */ /* 0x000fe20000000000 */
[----:B------:R-:W-:Y:S01]  /*1d70*/  SHF.L.U32 R7, R5, 0x1f, RZ ;  /* 0x0000001f05077819 */ /* 0x000fe200000006ff */
[----:B--2---:R-:W-:-:S09]  /*1d80*/  ULEA UR21, UR21, UR4, 0x18 ;  /* 0x0000000415157291 */ /* 0x004fd2000f8ec0ff */
[----:B------:R-:W2:Y:S02]  /*1d90*/  SYNCS.PHASECHK.TRANS64.TRYWAIT P0, [UR21+0x38000], R7 ;  /* 0x03800007ff0075a7 */ /* 0x000ea40008001115 */
[----:B--2---:R-:W-:Y:S05]  /*1da0*/  @!P0 BRA `(.L_x_37) ;  /* 0x0000021000d88947 */ /* 0x004fea0003800000 */
.L_x_425:
[----:B------:R-:W-:Y:S05]  /*1db0*/  BRA.U !UP1, `(.L_x_38) ;  /* 0x0000000109047547 */ /* 0x000fea000b800000 */
[----:B------:R-:W-:Y:S05]  /*1dc0*/  BPT.TRAP 0x1 ;  /* 0x000000040000795c */ /* 0x000fea0000300000 */
.L_x_38:
[----:B------:R-:W-:Y:S01]  /*1dd0*/  ULEA UR4, UR6, UR21, 0x3 ;  /* 0x0000001506047291 */ /* 0x000fe2000f8e18ff */
[----:B-1----:R-:W-:Y:S01]  /*1de0*/  MOV R3, UR22 ;  /* 0x0000001600037c02 */ /* 0x002fe20008000f00 */
[----:B------:R-:W-:-:S03]  /*1df0*/  UISETP.NE.AND UP4, UPT, UR24, URZ, UPT ;  /* 0x000000ff1800728c */ /* 0x000fc6000bf85270 */
[----:B------:R-:W-:-:S04]  /*1e00*/  SHF.L.U32 R3, R3, 0x1f, RZ ;  /* 0x0000001f03037819 */ /* 0x000fc800000006ff */
[----:B------:R-:W1:Y:S02]  /*1e10*/  SYNCS.PHASECHK.TRANS64.TRYWAIT P0, [UR4+0x38020], R3 ;  /* 0x03802003ff0075a7 */ /* 0x000e640008001104 */
[----:B-1----:R-:W-:Y:S05]  /*1e20*/  @!P0 BRA `(.L_x_39) ;  /* 0x0000021000d08947 */ /* 0x002fea0003800000 */
.L_x_427:
[----:B------:R-:W-:-:S04]  /*1e30*/  UIADD3 UR28, UPT, UPT, UR6, 0x1, URZ ;  /* 0x00000001061c7890 */ /* 0x000fc8000fffe0ff */
[----:B------:R-:W-:-:S04]  /*1e40*/  UISETP.NE.AND UP0, UPT, UR28, 0x3, UPT ;  /* 0x000000031c00788c */ /* 0x000fc8000bf05270 */
[----:B------:R-:W-:Y:S02]  /*1e50*/  USEL UR5, URZ, 0x1, UP0 ;  /* 0x00000001ff057887 */ /* 0x000fe40008000000 */
[----:B------:R-:W-:Y:S02]  /*1e60*/  USEL UR28, UR28, URZ, UP0 ;  /* 0x000000ff1c1c7287 */ /* 0x000fe40008000000 */
[----:B------:R-:W-:Y:S01]  /*1e70*/  ULOP3.LUT UR22, UR22, UR5, URZ, 0x3c, !UPT ;  /* 0x0000000516167292 */ /* 0x000fe2000f8e3cff */
[----:B------:R-:W-:Y:S11]  /*1e80*/  BRA.U UP4, `(.L_x_40) ;  /* 0x0000000104047547 */ /* 0x000ff6000b800000 */
[----:B------:R-:W-:Y:S05]  /*1e90*/  BPT.TRAP 0x1 ;  /* 0x000000040000795c */ /* 0x000fea0000300000 */
.L_x_40:
[----:B------:R-:W-:Y:S01]  /*1ea0*/  IMAD.U32 R9, RZ, RZ, UR30 ;  /* 0x0000001eff097e24 */ /* 0x000fe2000f8e00ff */
[----:B------:R-:W-:Y:S01]  /*1eb0*/  USHF.R.U32.HI UR10, URZ, 0x4, UR21 ;  /* 0x00000004ff0a7899 */ /* 0x000fe20008011615 */
[----:B------:R-:W-:Y:S01]  /*1ec0*/  MOV R4, RZ ;  /* 0x000000ff00047202 */ /* 0x000fe20000000f00 */
[----:B-1----:R-:W-:Y:S02]  /*1ed0*/  IMAD.MOV.U32 R3, RZ, RZ, RZ ;  /* 0x000000ffff037224 */ /* 0x002fe400078e00ff */
[----:B------:R-:W-:Y:S01]  /*1ee0*/  SHF.L.U32 R9, R9, 0x1f, RZ ;  /* 0x0000001f09097819 */ /* 0x000fe200000006ff */
[----:B------:R-:W-:-:S03]  /*1ef0*/  ULOP3.LUT UR10, UR10, 0x3fff, URZ, 0xc0, !UPT ;  /* 0x00003fff0a0a7892 */ /* 0x000fc6000f8ec0ff */
[----:B------:R-:W1:Y:S01]  /*1f00*/  SYNCS.PHASECHK.TRANS64.TRYWAIT P0, [UR21+0x38058], R9 ;  /* 0x03805809ff0075a7 */ /* 0x000e620008001115 */
[----:B------:R-:W-:Y:S01]  /*1f10*/  ULOP3.LUT UR10, UR10, 0x10000, URZ, 0xfc, !UPT ;  /* 0x000100000a0a7892 */ /* 0x000fe2000f8efcff */
[----:B-1----:R-:W-:Y:S11]  /*1f20*/  @!P0 BRA `(.L_x_41) ;  /* 0x0000021000a88947 */ /* 0x002ff60003800000 */
.L_x_429:
[----:B------:R-:W-:Y:S01]  /*1f30*/  IMAD.MOV.U32 R2, RZ, RZ, RZ ;  /* 0x000000ffff027224 */ /* 0x000fe200078e00ff */
[----:B------:R-:W-:Y:S01]  /*1f40*/  R2UR UR9, R4 ;  /* 0x00000000040972ca */ /* 0x000fe200000e0000 */
[----:B-1----:R-:W-:Y:S01]  /*1f50*/  IMAD.MOV.U32 R0, RZ, RZ, RZ ;  /* 0x000000ffff007224 */ /* 0x002fe200078e00ff */
[----:B------:R-:W-:Y:S01]  /*1f60*/  R2UR UR8, R3 ;  /* 0x00000000030872ca */ /* 0x000fe200000e0000 */
[----:B------:R-:W-:Y:S01]  /*1f70*/  ULEA UR74, UR6, UR25, 0xb ;  /* 0x00000019064a7291 */ /* 0x000fe2000f8e58ff */
[----:B------:R-:W-:Y:S01]  /*1f80*/  R2UR UR7, R2 ;  /* 0x00000000020772ca */ /* 0x000fe200000e0000 */
[----:B------:R-:W-:Y:S01]  /*1f90*/  UIADD3 UR70, UPT, UPT, UR10, 0x2, URZ ;  /* 0x000000020a467890 */ /* 0x000fe2000fffe0ff */
        /* <DEDUP_REMOVED lines=9> */
[----:B------:R-:W-:-:S02]  /*2030*/  UIADD3 UR64, UPT, UPT, UR74, 0x6, URZ ;  /* 0x000000064a407890 */ /* 0x000fc4000fffe0ff */
[----:B------:R-:W-:Y:S02]  /*2040*/  UIADD3 UR58, UPT, UPT, UR10, 0x400, URZ ;  /* 0x000004000a3a7890 */ /* 0x000fe4000fffe0ff */
[----:B------:R-:W-:Y:S02]  /*2050*/  UIADD3 UR60, UPT, UPT, UR74, 0x400, URZ ;  /* 0x000004004a3c7890 */ /* 0x000fe4000fffe0ff */
[----:B------:R-:W-:Y:S02]  /*2060*/  UIADD3 UR54, UPT, UPT, UR10, 0x402, URZ ;  /* 0x000004020a367890 */ /* 0x000fe4000fffe0ff */
[----:B------:R-:W-:Y:S02]  /*2070*/  UIADD3 UR56, UPT, UPT, UR74, 0x402, URZ ;  /* 0x000004024a387890 */ /* 0x000fe4000fffe0ff */
[----:B------:R-:W-:Y:S02]  /*2080*/  UIADD3 UR50, UPT, UPT, UR10, 0x404, URZ ;  /* 0x000004040a327890 */ /* 0x000fe4000fffe0ff */
[----:B------:R-:W-:Y:S01]  /*2090*/  UIADD3 UR52, UPT, UPT, UR74, 0x404, URZ ;  /* 0x000004044a347890 */ /* 0x000fe2000fffe0ff */
[----:B------:R-:W-:Y:S01]  /*20a0*/  UMOV UR42, 0x0 ;  /* 0x00000000002a7882 */ /* 0x000fe20000000000 */
[----:B------:R-:W-:Y:S01]  /*20b0*/  UMOV UR43, 0x8200010 ;  /* 0x08200010002b7882 */ /* 0x000fe20000000000 */
[----:B------:R-:W-:Y:S01]  /*20c0*/  UMOV UR44, UR10 ;  /* 0x0000000a002c7c82 */ /* 0x000fe20008000000 */
[----:B------:R-:W-:Y:S01]  /*20d0*/  UMOV UR45, 0x40004040 ;  /* 0x40004040002d7882 */ /* 0x000fe20000000000 */
[----:B------:R-:W-:Y:S01]  /*20e0*/  UIADD3 UR46, UPT, UPT, UR10, 0x406, URZ ;  /* 0x000004060a2e7890 */ /* 0x000fe2000fffe0ff */
[----:B------:R-:W-:Y:S01]  /*20f0*/  UMOV UR75, 0x40004040 ;  /* 0x40004040004b7882 */ /* 0x000fe20000000000 */
[----:B------:R-:W-:Y:S01]  /*2100*/  UIADD3 UR48, UPT, UPT, UR74, 0x406, URZ ;  /* 0x000004064a307890 */ /* 0x000fe2000fffe0ff */
[----:B------:R1:W-:Y:S01]  /*2110*/  UTCHMMA gdesc[UR44], gdesc[UR74], tmem[UR9], tmem[UR42], idesc[UR43], !UPT ;  /* 0x00ff2a4a2c0075ea */ /* 0x0003e2000f800009 */
[----:B------:R-:W-:Y:S01]  /*2120*/  UMOV UR40, 0x0 ;  /* 0x0000000000287882 */ /* 0x000fe20000000000 */
        /* <DEDUP_REMOVED lines=11> */
[----:B------:R1:W-:Y:S01]  /*21e0*/  UTCHMMA gdesc[UR70], gdesc[UR72], tmem[UR8], tmem[UR40], idesc[UR41], UPT ;  /* 0x00ff2848460075ea */ /* 0x0003e2000b800008 */
        /* <DEDUP_REMOVED lines=20> */
[----:B------:R1:W-:Y:S01]  /*2330*/  UTCHMMA gdesc[UR50], gdesc[UR52], tmem[UR11], tmem[UR16], idesc[UR17], UPT ;  /* 0x00ff1034320075ea */ /* 0x0003e2000b80000b */
[----:B------:R1:W-:Y:S01]  /*2340*/  UTCHMMA gdesc[UR46], gdesc[UR48], tmem[UR6], tmem[UR14], idesc[UR15], UPT ;  /* 0x00ff0e302e0075ea */ /* 0x0003e2000b800006 */
[----:B------:R-:W-:Y:S05]  /*2350*/  BRA.U UP4, `(.L_x_42) ;  /* 0x0000000104047547 */ /* 0x000fea000b800000 */
[----:B-1----:R-:W-:Y:S05]  /*2360*/  BPT.TRAP 0x1 ;  /* 0x000000040000795c */ /* 0x002fea0000300000 */
.L_x_42:
[----:B-1----:R-:W-:Y:S01]  /*2370*/  UIADD3 UR5, UPT, UPT, UR21, 0x38050, URZ ;  /* 0x0003805015057890 */ /* 0x002fe2000fffe0ff */
[----:B------:R-:W-:Y:S08]  /*2380*/  BSSY.RECONVERGENT B0, `(.L_x_43) ;  /* 0x0000004000007945 */ /* 0x000ff00003800200 */
[----:B------:R1:W-:Y:S01]  /*2390*/  UTCBAR [UR5], URZ ;  /* 0x000000ff050073e9 */ /* 0x0003e200080000ff */
[----:B------:R-:W-:Y:S05]  /*23a0*/  @!P4 BRA `(.L_x_44) ;  /* 0x000000000004c947 */ /* 0x000fea0003800000 */
[----:B-1----:R-:W-:Y:S05]  /*23b0*/  BPT.TRAP 0x1 ;  /* 0x000000040000795c */ /* 0x002fea0000300000 */
.L_x_44:
[----:B-1----:R-:W-:Y:S05]  /*23c0*/  BSYNC.RECONVERGENT B0 ;  /* 0x0000000000007941 */ /* 0x002fea0003800200 */
.L_x_43:
[----:B------:R-:W1:Y:S01]  /*23d0*/  SYNCS.PHASECHK.TRANS64.TRYWAIT P0, [UR21+0x38008], R7 ;  /* 0x03800807ff0075a7 */ /* 0x000e620008001115 */
[----:B------:R-:W-:Y:S01]  /*23e0*/  UISETP.NE.AND UP3, UPT, UR23, URZ, UPT ;  /* 0x000000ff1700728c */ /* 0x000fe2000bf65270 */
[----:B-1----:R-:W-:Y:S10]  /*23f0*/  @!P0 BRA `(.L_x_45) ;  /* 0x0000020c008c8947 */ /* 0x002ff40003800000 */
.L_x_431:
[----:B------:R-:W-:Y:S05]  /*2400*/  BRA.U UP3, `(.L_x_46) ;  /* 0x0000000103047547 */ /* 0x000fea000b800000 */
[----:B------:R-:W-:Y:S05]  /*2410*/  BPT.TRAP 0x1 ;  /* 0x000000040000795c */ /* 0x000fea0000300000 */
.L_x_46:
[----:B-1----:R-:W-:Y:S02]  /*2420*/  IMAD.U32 R7, RZ, RZ, UR31 ;  /* 0x0000001fff077e24 */ /* 0x002fe4000f8e00ff */
[----:B------:R-:W-:Y:S02]  /*2430*/  HFMA2 R4, -RZ, RZ, 0, 7.62939453125e-06 ;  /* 0x00000080ff047431 */ /* 0x000fe400000001ff */
[----:B------:R-:W-:Y:S01]  /*2440*/  IMAD.MOV.U32 R3, RZ, RZ, 0x80 ;  /* 0x00000080ff037424 */ /* 0x000fe200078e00ff */
[----:B------:R-:W-:-:S04]  /*2450*/  SHF.L.U32 R7, R7, 0x1f, RZ ;  /* 0x0000001f07077819 */ /* 0x000fc800000006ff */
[----:B------:R-:W1:Y:S02]  /*2460*/  SYNCS.PHASECHK.TRANS64.TRYWAIT P0, [UR21+0x38068], R7 ;  /* 0x03806807ff0075a7 */ /* 0x000e640008001115 */
[----:B-1----:R-:W-:Y:S05]  /*2470*/  @!P0 BRA `(.L_x_47) ;  /* 0x0000020c00848947 */ /* 0x002fea0003800000 */
.L_x_433:
[----:B------:R-:W-:Y:S01]  /*2480*/  IMAD.MOV.U32 R2, RZ, RZ, 0x80 ;  /* 0x00000080ff027424 */ /* 0x000fe200078e00ff */
[----:B------:R-:W-:Y:S01]  /*2490*/  R2UR UR13, R4 ;  /* 0x00000000040d72ca */ /* 0x000fe200000e0000 */
[----:B-1----:R-:W-:Y:S01]  /*24a0*/  IMAD.MOV.U32 R0, RZ, RZ, 0x80 ;  /* 0x00000080ff007424 */ /* 0x002fe200078e00ff */
[----:B------:R-:W-:Y:S01]  /*24b0*/  R2UR UR12, R3 ;  /* 0x00000000030c72ca */ /* 0x000fe200000e0000 */
[----:B------:R-:W-:Y:S01]  /*24c0*/  IMAD.MOV.U32 R4, RZ, RZ, 0x80 ;  /* 0x00000080ff047424 */ /* 0x000fe200078e00ff */
[----:B------:R-:W-:Y:S01]  /*24d0*/  R2UR UR11, R2 ;  /* 0x00000000020b72ca */ /* 0x000fe200000e0000 */
[----:B------:R-:W-:Y:S01]  /*24e0*/  IMAD.MOV.U32 R3, RZ, RZ, 0x80 ;  /* 0x00000080ff037424 */ /* 0x000fe200078e00ff */
        /* <DEDUP_REMOVED lines=11> */
[----:B------:R-:W-:Y:S01]  /*25a0*/  UIADD3 UR62, UPT, UPT, UR10, 0xc04, URZ ;  /* 0x00000c040a3e7890 */ /* 0x000fe2000fffe0ff */
[----:B------:R-:W-:Y:S01]  /*25b0*/  UMOV UR75, 0x40004040 ;  /* 0x40004040004b7882 */ /* 0x000fe20000000000 */
[----:B------:R-:W-:Y:S01]  /*25c0*/  UMOV UR14, 0x0 ;  /* 0x00000000000e7882 */ /* 0x000fe20000000000 */
[----:B------:R-:W-:Y:S01]  /*25d0*/  UMOV UR15, 0x8200010 ;  /* 0x08200010000f7882 */ /* 0x000fe20000000000 */
[----:B------:R-:W-:Y:S01]  /*25e0*/  UIADD3 UR70, UPT, UPT, UR10, 0xc06, URZ ;  /* 0x00000c060a467890 */ /* 0x000fe2000fffe0ff */
        /* <DEDUP_REMOVED lines=9> */
[----:B------:R1:W-:Y:S01]  /*2680*/  UTCHMMA gdesc[UR16], gdesc[UR74], tmem[UR13], tmem[UR14], idesc[UR15], !UPT ;  /* 0x00ff0e4a100075ea */ /* 0x0003e2000f80000d */
        /* <DEDUP_REMOVED lines=13> */
[----:B------:R-:W-:Y:S01]  /*2760*/  UMOV UR58, UR52 ;  /* 0x00000034003a7c82 */ /* 0x000fe20008000000 */
        /* <DEDUP_REMOVED lines=16> */
.L_x_48:
[----:B-1----:R-:W-:-:S09]  /*2870*/  UIADD3 UR5, UPT, UPT, UR21, 0x38060, URZ ;  /* 0x0003806015057890 */ /* 0x002fd2000fffe0ff */
[----:B------:R1:W-:Y:S01]  /*2880*/  UTCBAR [UR5], URZ ;  /* 0x000000ff050073e9 */ /* 0x0003e200080000ff */
[----:B------:R-:W-:Y:S05]  /*2890*/  BRA.U !UP1, `(.L_x_49) ;  /* 0x0000000109047547 */ /* 0x000fea000b800000 */
[----:B-1----:R-:W-:Y:S05]  /*28a0*/  BPT.TRAP 0x1 ;  /* 0x000000040000795c */ /* 0x002fea0000300000 */
.L_x_49:
[----:B------:R-:W-:-:S09]  /*28b0*/  UIADD3 UR4, UPT, UPT, UR4, 0x38038, URZ ;  /* 0x0003803804047890 */ /* 0x000fd2000fffe0ff */
[----:B------:R2:W-:Y:S01]  /*28c0*/  UTCBAR [UR4], URZ ;  /* 0x000000ff040073e9 */ /* 0x0005e200080000ff */
[----:B------:R-:W-:Y:S05]  /*28d0*/  BRA.U !UP1, `(.L_x_50) ;  /* 0x0000000109047547 */ /* 0x000fea000b800000 */
[----:B-12---:R-:W-:Y:S05]  /*28e0*/  BPT.TRAP 0x1 ;  /* 0x000000040000795c */ /* 0x006fea0000300000 */
.L_x_50:
[----:B--2---:R-:W-:Y:S01]  /*28f0*/  ULEA UR4, UR28, UR21, 0x3 ;  /* 0x000000151c047291 */ /* 0x004fe2000f8e18ff */
[----:B------:R-:W-:-:S04]  /*2900*/  MOV R3, UR22 ;  /* 0x0000001600037c02 */ /* 0x000fc80008000f00 */
[----:B------:R-:W-:-:S04]  /*2910*/  SHF.L.U32 R3, R3, 0x1f, RZ ;  /* 0x0000001f03037819 */ /* 0x000fc800000006ff */
[----:B------:R-:W2:Y:S02]  /*2920*/  SYNCS.PHASECHK.TRANS64.TRYWAIT P0, [UR4+0x38020], R3 ;  /* 0x03802003ff0075a7 */ /* 0x000ea40008001104 */
[----:B--2---:R-:W-:Y:S05]  /*2930*/  @!P0 BRA `(.L_x_51) ;  /* 0x00000208006c8947 */ /* 0x004fea0003800000 */
.L_x_435:
[----:B------:R-:W-:-:S04]  /*2940*/  UIADD3 UR6, UPT, UPT, UR28, 0x1, URZ ;  /* 0x000000011c067890 */ /* 0x000fc8000fffe0ff */
[----:B------:R-:W-:-:S04]  /*2950*/  UISETP.NE.AND UP0, UPT, UR6, 0x3, UPT ;  /* 0x000000030600788c */ /* 0x000fc8000bf05270 */
[----:B------:R-:W-:Y:S02]  /*2960*/  USEL UR4, URZ, 0x1, UP0 ;  /* 0x00000001ff047887 */ /* 0x000fe40008000000 */
[----:B------:R-:W-:Y:S02]  /*2970*/  USEL UR6, UR6, URZ, UP0 ;  /* 0x000000ff06067287 */ /* 0x000fe40008000000 */
[----:B------:R-:W-:Y:S01]  /*2980*/  ULOP3.LUT UR22, UR22, UR4, URZ, 0x3c, !UPT ;  /* 0x0000000416167292 */ /* 0x000fe2000f8e3cff */
[----:B------:R-:W-:Y:S11]  /*2990*/  BRA.U UP5, `(.L_x_52) ;  /* 0x0000000105047547 */ /* 0x000ff6000b800000 */
[----:B-1----:R-:W-:Y:S05]  /*29a0*/  BPT.TRAP 0x1 ;  /* 0x000000040000795c */ /* 0x002fea0000300000 */
.L_x_52:
[----:B--2---:R-:W-:-:S04]  /*29b0*/  MOV R3, UR32 ;  /* 0x0000002000037c02 */ /* 0x004fc80008000f00 */
[----:B------:R-:W-:-:S04]  /*29c0*/  SHF.L.U32 R3, R3, 0x1f, RZ ;  /* 0x0000001f03037819 */ /* 0x000fc800000006ff */
[----:B------:R-:W2:Y:S02]  /*29d0*/  SYNCS.PHASECHK.TRANS64.TRYWAIT P0, [UR21+0x380a0], R3 ;  /* 0x0380a003ff0075a7 */ /* 0x000ea40008001115 */
[----:B--2---:R-:W-:Y:S05]  /*29e0*/  @!P0 BRA `(.L_x_53) ;  /* 0x0000020800588947 */ /* 0x004fea0003800000 */
.L_x_437:
[----:B------:R-:W-:Y:S05]  /*29f0*/  BRA.U UP4, `(.L_x_54) ;  /* 0x0000000104047547 */ /* 0x000fea000b800000 */
[----:B-1----:R-:W-:Y:S05]  /*2a00*/  BPT.TRAP 0x1 ;  /* 0x000000040000795c */ /* 0x002fea0000300000 */
.L_x_54:
[----:B------:R-:W-:Y:S01]  /*2a10*/  ULOP3.LUT UR7, UR30, 0x1, URZ, 0x3c, !UPT ;  /* 0x000000011e077892 */ /* 0x000fe2000f8e3cff */
[----:B------:R-:W-:Y:S01]  /*2a20*/  HFMA2 R2, -RZ, RZ, 0, 2.384185791015625e-06 ;  /* 0x00000028ff027431 */ /* 0x000fe200000001ff */
[----:B------:R-:W-:Y:S01]  /*2a30*/  MOV R4, 0x20 ;  /* 0x0000002000047802 */ /* 0x000fe20000000f00 */
[----:B--2---:R-:W-:-:S03]  /*2a40*/  IMAD.MOV.U32 R3, RZ, RZ, 0x100 ;  /* 0x00000100ff037424 */ /* 0x004fc600078e00ff */
[----:B------:R-:W-:-:S05]  /*2a50*/  IMAD.U32 R0, RZ, RZ, UR7 ;  /* 0x00000007ff007e24 */ /* 0x000fca000f8e00ff */
[----:B------:R-:W-:Y:S01]  /*2a60*/  SHF.L.U32 R7, R0, 0x1f, RZ ;  /* 0x0000001f00077819 */ /* 0x000fe200000006ff */
[----:B------:R-:W-:-:S03]  /*2a70*/  IMAD.MOV.U32 R0, RZ, RZ, 0x100 ;  /* 0x00000100ff007424 */ /* 0x000fc600078e00ff */
[----:B------:R-:W2:Y:S02]  /*2a80*/  SYNCS.PHASECHK.TRANS64.TRYWAIT P0, [UR21+0x38058], R7 ;  /* 0x03805807ff0075a7 */ /* 0x000ea40008001115 */
[----:B--2---:R-:W-:Y:S05]  /*2a90*/  @!P0 BRA `(.L_x_55) ;  /* 0x0000020800448947 */ /* 0x004fea0003800000 */
.L_x_439:
[----:B------:R-:W-:Y:S01]  /*2aa0*/  R2UR UR18, R2 ;  /* 0x00000000021272ca */ /* 0x000fe200000e0000 */
[----:B------:R-:W-:Y:S01]  /*2ab0*/  IMAD.MOV.U32 R2, RZ, RZ, 0x38 ;  /* 0x00000038ff027424 */ /* 0x000fe200078e00ff */
        /* <DEDUP_REMOVED lines=12> */
[----:B------:R-:W-:Y:S01]  /*2b80*/  ULEA UR64, UR28, UR26, 0xb ;  /* 0x0000001a1c407291 */ /* 0x000fe2000f8e58ff */
[C---:B------:R-:W-:Y:S01]  /*2b90*/  R2UR UR17, R3.reuse ;  /* 0x00000000031172ca */ /* 0x040fe200000e0000 */
[----:B------:R-:W-:Y:S01]  /*2ba0*/  UMOV UR48, 0x0 ;  /* 0x0000000000307882 */ /* 0x000fe20000000000 */
[----:B------:R-:W-:Y:S01]  /*2bb0*/  R2UR UR15, R0 ;  /* 0x00000000000f72ca */ /* 0x000fe200000e0000 */
[----:B------:R-:W-:Y:S01]  /*2bc0*/  UIADD3 UR62, UPT, UPT, UR64, 0x80, URZ ;  /* 0x00000080403e7890 */ /* 0x000fe2000fffe0ff */
[----:B------:R-:W-:Y:S01]  /*2bd0*/  R2UR UR8, R2 ;  /* 0x00000000020872ca */ /* 0x000fe200000e0000 */
[----:B------:R-:W-:Y:S01]  /*2be0*/  IMAD.MOV.U32 R2, RZ, RZ, 0x58 ;  /* 0x00000058ff027424 */ /* 0x000fe200078e00ff */
[----:B------:R-:W-:Y:S01]  /*2bf0*/  R2UR UR12, R4 ;  /* 0x00000000040c72ca */ /* 0x000fe200000e0000 */
[----:B------:R-:W-:Y:S01]  /*2c00*/  UIADD3 UR60, UPT, UPT, UR64, 0x100, URZ ;  /* 0x00000100403c7890 */ /* 0x000fe2000fffe0ff */
[----:B------:R-:W-:Y:S01]  /*2c10*/  R2UR UR13, R3 ;  /* 0x00000000030d72ca */ /* 0x000fe200000e0000 */
[----:B------:R-:W-:Y:S01]  /*2c20*/  UIADD3 UR58, UPT, UPT, UR64, 0x180, URZ ;  /* 0x00000180403a7890 */ /* 0x000fe2000fffe0ff */
[C---:B------:R-:W-:Y:S01]  /*2c30*/  R2UR UR11, R0.reuse ;  /* 0x00000000000b72ca */ /* 0x040fe200000e0000 */
[----:B------:R-:W-:Y:S01]  /*2c40*/  UIADD3 UR56, UPT, UPT, UR64, 0x200, URZ ;  /* 0x0000020040387890 */ /* 0x000fe2000fffe0ff */
[----:B------:R-:W-:Y:S01]  /*2c50*/  R2UR UR9, R0 ;  /* 0x00000000000972ca */ /* 0x000fe200000e0000 */
[----:B------:R-:W-:Y:S01]  /*2c60*/  UIADD3 UR54, UPT, UPT, UR64, 0x280, URZ ;  /* 0x0000028040367890 */ /* 0x000fe2000fffe0ff */
[----:B------:R-:W-:Y:S01]  /*2c70*/  R2UR UR4, R2 ;  /* 0x00000000020472ca */ /* 0x000fe200000e0000 */
[----:B------:R-:W-:Y:S01]  /*2c80*/  UIADD3 UR52, UPT, UPT, UR64, 0x300, URZ ;  /* 0x0000030040347890 */ /* 0x000fe2000fffe0ff */
[----:B-1----:R-:W-:Y:S01]  /*2c90*/  R2UR UR5, R0 ;  /* 0x00000000000572ca */ /* 0x002fe200000e0000 */
[----:B------:R-:W-:Y:S01]  /*2ca0*/  UMOV UR49, 0x8210010 ;  /* 0x0821001000317882 */ /* 0x000fe20000000000 */
[----:B------:R-:W-:Y:S01]  /*2cb0*/  UMOV UR65, 0x40004040 ;  /* 0x4000404000417882 */ /* 0x000fe20000000000 */
[----:B------:R-:W-:Y:S01]  /*2cc0*/  UIADD3 UR50, UPT, UPT, UR64, 0x380, URZ ;  /* 0x0000038040327890 */ /* 0x000fe2000fffe0ff */
[----:B------:R1:W-:Y:S01]  /*2cd0*/  UTCHMMA tmem[UR20], gdesc[UR64], tmem[UR27], tmem[UR48], idesc[UR49], !UPT ;  /* 0x00ff3040140079ea */ /* 0x0003e2000f80001b */
        /* <DEDUP_REMOVED lines=9> */
[----:B------:R1:W-:Y:S01]  /*2d70*/  UTCHMMA tmem[UR18], gdesc[UR62], tmem[UR19], tmem[UR46], idesc[UR47], UPT ;  /* 0x00ff2e3e120079ea */ /* 0x0003e2000b800013 */
        /* <DEDUP_REMOVED lines=16> */
[----:B------:R1:W-:Y:S01]  /*2e80*/  UTCHMMA tmem[UR8], gdesc[UR52], tmem[UR9], tmem[UR36], idesc[UR37], UPT ;  /* 0x00ff2434080079ea */ /* 0x0003e2000b800009 */
[----:B------:R1:W-:Y:S01]  /*2e90*/  UTCHMMA tmem[UR4], gdesc[UR50], tmem[UR5], tmem[UR34], idesc[UR35], UPT ;  /* 0x00ff2232040079ea */ /* 0x0003e2000b800005 */
[----:B------:R-:W-:Y:S05]  /*2ea0*/  BRA.U UP5, `(.L_x_56) ;  /* 0x0000000105047547 */ /* 0x000fea000b800000 */
[----:B-1----:R-:W-:Y:S05]  /*2eb0*/  BPT.TRAP 0x1 ;  /* 0x000000040000795c */ /* 0x002fea0000300000 */
.L_x_56:
[----:B-1----:R-:W-:Y:S02]  /*2ec0*/  UIADD3 UR5, UPT, UPT, UR21, 0x38090, URZ ;  /* 0x0003809015057890 */ /* 0x002fe4000fffe0ff */
[----:B------:R-:W-:Y:S02]  /*2ed0*/  UISETP.GE.AND UP0, UPT, UR29, 0x2, UPT ;  /* 0x000000021d00788c */ /* 0x000fe4000bf06270 */
[----:B------:R-:W-:Y:S01]  /*2ee0*/  ULOP3.LUT UR8, UR31, 0x1, URZ, 0x3c, !UPT ;  /* 0x000000011f087892 */ /* 0x000fe2000f8e3cff */
[----:B------:R-:W-:Y:S01]  /*2ef0*/  UMOV UR4, URZ ;  /* 0x000000ff00047c82 */ /* 0x000fe20008000000 */
[----:B------:R-:W-:-:S03]  /*2f00*/  UMOV UR27, UR28 ;  /* 0x0000001c001b7c82 */ /* 0x000fc60008000000 */
[----:B------:R1:W-:Y:S02]  /*2f10*/  UTCBAR [UR5], URZ ;  /* 0x000000ff050073e9 */ /* 0x0003e400080000ff */
[----:B------:R-:W-:Y:S05]  /*2f20*/  BRA.U !UP0, `(.L_x_57) ;  /* 0x0000001508e07547 */ /* 0x000fea000b800000 */
[----:B------:R-:W-:Y:S01]  /*2f30*/  UMOV UR4, URZ ;  /* 0x000000ff00047c82 */ /* 0x000fe20008000000 */
[----:B------:R-:W-:Y:S01]  /*2f40*/  UMOV UR27, UR28 ;  /* 0x0000001c001b7c82 */ /* 0x000fe20008000000 */
[----:B-1----:R-:W-:Y:S01]  /*2f50*/  UMOV UR5, UR28 ;  /* 0x0000001c00057c82 */ /* 0x002fe20008000000 */
.L_x_76:
[----:B---3--:R-:W-:Y:S01]  /*2f60*/  UMOV UR9, UR29 ;  /* 0x0000001d00097c82 */ /* 0x008fe20008000000 */
[----:B------:R-:W-:Y:S02]  /*2f70*/  UIADD3 UR29, UPT, UPT, UR29, -0x1, URZ ;  /* 0xffffffff1d1d7890 */ /* 0x000fe4000fffe0ff */
[----:B------:R-:W-:Y:S01]  /*2f80*/  UISETP.GT.U32.AND UP2, UPT, UR9, 0x2, UPT ;  /* 0x000000020900788c */ /* 0x000fe2000bf44070 */
[----:B------:R-:W-:Y:S01]  /*2f90*/  UMOV UR30, UR7 ;  /* 0x00000007001e7c82 */ /* 0x000fe20008000000 */
[----:B------:R-:W-:Y:S01]  /*2fa0*/  UMOV UR31, UR8 ;  /* 0x00000008001f7c82 */ /* 0x000fe20008000000 */
[----:B-1----:R-:W-:Y:S08]  /*2fb0*/  BRA.U !UP1, `(.L_x_58) ;  /* 0x0000000109047547 */ /* 0x002ff0000b800000 */
[----:B------:R-:W-:Y:S05]  /*2fc0*/  BPT.TRAP 0x1 ;  /* 0x000000040000795c */ /* 0x000fea0000300000 */
.L_x_58:
[----:B------:R-:W1:Y:S01]  /*2fd0*/  S2UR UR21, SR_CgaCtaId ;  /* 0x00000000001579c3 */ /* 0x000e620000008800 */
[----:B------:R-:W-:Y:S01]  /*2fe0*/  UMOV UR7, 0x400 ;  /* 0x0000040000077882 */ /* 0x000fe20000000000 */
[----:B------:R-:W-:Y:S02]  /*2ff0*/  IMAD.U32 R0, RZ, RZ, UR22 ;  /* 0x00000016ff007e24 */ /* 0x000fe4000f8e00ff */
[----:B------:R-:W-:Y:S03]  /*3000*/  HFMA2 R2, -RZ, RZ, 0, 0 ;  /* 0x00000000ff027431 */ /* 0x000fe600000001ff */
[----:B------:R-:W-:Y:S01]  /*3010*/  SHF.L.U32 R4, R0, 0x1f, RZ ;  /* 0x0000001f00047819 */ /* 0x000fe200000006ff */
[----:B------:R-:W-:Y:S01]  /*3020*/  IMAD.MOV.U32 R0, RZ, RZ, RZ ;  /* 0x000000ffff007224 */ /* 0x000fe200078e00ff */
[----:B-1----:R-:W-:Y:S04]  /*3030*/  ULEA UR21, UR21, UR7, 0x18 ;  /* 0x0000000715157291 */ /* 0x002fe8000f8ec0ff */
[----:B------:R-:W-:Y:S02]  /*3040*/  ULEA UR7, UR6, UR21, 0x3 ;  /* 0x0000001506077291 */ /* 0x000fe4000f8e18ff */
[----:B------:R-:W-:Y:S04]  /*3050*/  USHF.R.U32.HI UR20, URZ, 0x4, UR21 ;  /* 0x00000004ff147899 */ /* 0x000fe80008011615 */
[----:B------:R-:W-:Y:S03]  /*3060*/  ULOP3.LUT UR20, UR20, 0x3fff, URZ, 0xc0, !UPT ;  /* 0x00003fff14147892 */ /* 0x000fe6000f8ec0ff */
[----:B------:R-:W1:Y:S01]  /*3070*/  SYNCS.PHASECHK.TRANS64.TRYWAIT P0, [UR7+0x38020], R4 ;  /* 0x03802004ff0075a7 */ /* 0x000e620008001107 */
[----:B------:R-:W-:Y:S01]  /*3080*/  ULOP3.LUT UR20, UR20, 0x10000, URZ, 0xfc, !UPT ;  /* 0x0001000014147892 */ /* 0x000fe2000f8efcff */
[----:B-1----:R-:W-:Y:S11]  /*3090*/  @!P0 BRA `(.L_x_59) ;  /* 0x0000020000e48947 */ /* 0x002ff60003800000 */
.L_x_441:
[----:B------:R-:W-:Y:S01]  /*30a0*/  ULEA UR62, UR6, UR25, 0xb ;  /* 0x00000019063e7291 */ /* 0x000fe2000f8e58ff */
[----:B------:R-:W-:Y:S01]  /*30b0*/  R2UR UR13, R2 ;  /* 0x00000000020d72ca */ /* 0x000fe200000e0000 */
[----:B------:R-:W-:Y:S01]  /*30c0*/  UIADD3 UR54, UPT, UPT, UR20, 0x2, URZ ;  /* 0x0000000214367890 */ /* 0x000fe2000fffe0ff */
[----:B------:R-:W-:Y:S01]  /*30d0*/  R2UR UR12, R0 ;  /* 0x00000000000c72ca */ /* 0x000fe200000e0000 */
[----:B------:R-:W-:Y:S01]  /*30e0*/  UIADD3 UR60, UPT, UPT, UR62, 0x2, URZ ;  /* 0x000000023e3c7890 */ /* 0x000fe2000fffe0ff */
[----:B------:R-:W-:Y:S01]  /*30f0*/  IMAD.MOV.U32 R2, RZ, RZ, RZ ;  /* 0x000000ffff027224 */ /* 0x000fe200078e00ff */
[----:B------:R-:W-:Y:S01]  /*3100*/  UIADD3 UR50, UPT, UPT, UR20, 0x4, URZ ;  /* 0x0000000414327890 */ /* 0x000fe2000fffe0ff */
[----:B------:R-:W-:Y:S01]  /*3110*/  IMAD.MOV.U32 R0, RZ, RZ, RZ ;  /* 0x000000ffff007224 */ /* 0x000fe200078e00ff */
[----:B------:R-:W-:Y:S01]  /*3120*/  UIADD3 UR28, UPT, UPT, UR6, 0x1, URZ ;  /* 0x00000001061c7890 */ /* 0x000fe2000fffe0ff */
[----:B------:R-:W-:Y:S01]  /*3130*/  IMAD.U32 R10, RZ, RZ, UR62 ;  /* 0x0000003eff0a7e24 */ /* 0x000fe2000f8e00ff */
        /* <DEDUP_REMOVED lines=13> */
[----:B--2---:R-:W-:Y:S01]  /*3210*/  IMAD.U32 R8, RZ, RZ, UR60 ;  /* 0x0000003cff087e24 */ /* 0x004fe2000f8e00ff */
[----:B------:R-:W-:Y:S02]  /*3220*/  UIADD3 UR34, UPT, UPT, UR20, 0x404, URZ ;  /* 0x0000040414227890 */ /* 0x000fe4000fffe0ff */
[----:B------:R-:W-:Y:S02]  /*3230*/  UIADD3 UR68, UPT, UPT, UR62, 0x404, URZ ;  /* 0x000004043e447890 */ /* 0x000fe4000fffe0ff */
[----:B------:R-:W-:Y:S02]  /*3240*/  UIADD3 UR16, UPT, UPT, UR20, 0x406, URZ ;  /* 0x0000040614107890 */ /* 0x000fe4000fffe0ff */
[----:B------:R-:W-:Y:S02]  /*3250*/  UIADD3 UR66, UPT, UPT, UR62, 0x406, URZ ;  /* 0x000004063e427890 */ /* 0x000fe4000fffe0ff */
[----:B------:R-:W-:Y:S02]  /*3260*/  UISETP.NE.AND UP4, UPT, UR24, URZ, UPT ;  /* 0x000000ff1800728c */ /* 0x000fe4000bf85270 */
[----:B------:R-:W-:Y:S01]  /*3270*/  UISETP.NE.AND UP0, UPT, UR28, 0x3, UPT ;  /* 0x000000031c00788c */ /* 0x000fe2000bf05270 */
[----:B------:R-:W-:Y:S01]  /*3280*/  UMOV UR56, 0x0 ;  /* 0x0000000000387882 */ /* 0x000fe20000000000 */
[----:B------:R-:W-:Y:S02]  /*3290*/  UMOV UR57, 0x8200010 ;  /* 0x0820001000397882 */ /* 0x000fe40000000000 */
[----:B------:R-:W-:Y:S01]  /*32a0*/  USEL UR28, UR28, URZ, UP0 ;  /* 0x000000ff1c1c7287 */ /* 0x000fe20008000000 */
[----:B------:R-:W-:Y:S01]  /*32b0*/  UMOV UR58, UR20 ;  /* 0x00000014003a7c82 */ /* 0x000fe20008000000 */
        /* <DEDUP_REMOVED lines=28> */
[----:B--2---:R-:W-:Y:S01]  /*3480*/  USEL UR13, URZ, 0x1, UP0 ;  /* 0x00000001ff0d7887 */ /* 0x004fe20008000000 */
[----:B------:R3:W-:Y:S01]  /*3490*/  UTCHMMA gdesc[UR38], gdesc[UR70], tmem[UR8], tmem[UR36], idesc[UR37], UPT ;  /* 0x00ff2446260075ea */ /* 0x0007e2000b800008 */
[----:B------:R-:W-:Y:S01]  /*34a0*/  UMOV UR19, 0x8200010 ;  /* 0x0820001000137882 */ /* 0x000fe20000000000 */
[----:B------:R-:W-:Y:S01]  /*34b0*/  UMOV UR35, 0x40004040 ;  /* 0x4000404000237882 */ /* 0x000fe20000000000 */
[----:B------:R-:W-:Y:S01]  /*34c0*/  ULOP3.LUT UR22, UR22, UR13, URZ, 0x3c, !UPT ;  /* 0x0000000d16167292 */ /* 0x000fe2000f8e3cff */
[----:B------:R-:W-:Y:S01]  /*34d0*/  IMAD.U32 R11, RZ, RZ, UR63 ;  /* 0x0000003fff0b7e24 */ /* 0x000fe2000f8e00ff */
[----:B------:R-:W-:Y:S01]  /*34e0*/  UMOV UR69, 0x40004040 ;  /* 0x4000404000457882 */ /* 0x000fe20000000000 */
[----:B------:R-:W-:Y:S01]  /*34f0*/  UMOV UR14, 0x0 ;  /* 0x00000000000e7882 */ /* 0x000fe20000000000 */
[----:B------:R3:W-:Y:S01]  /*3500*/  UTCHMMA gdesc[UR34], gdesc[UR68], tmem[UR7], tmem[UR18], idesc[UR19], UPT ;  /* 0x00ff1244220075ea */ /* 0x0007e2000b800007 */
[----:B------:R-:W-:Y:S01]  /*3510*/  UMOV UR15, 0x8200010 ;  /* 0x08200010000f7882 */ /* 0x000fe20000000000 */
[----:B------:R-:W-:Y:S01]  /*3520*/  UMOV UR17, 0x40004040 ;  /* 0x4000404000117882 */ /* 0x000fe20000000000 */
[----:B------:R-:W-:Y:S01]  /*3530*/  IMAD.U32 R9, RZ, RZ, UR61 ;  /* 0x0000003dff097e24 */ /* 0x000fe2000f8e00ff */
[----:B------:R-:W-:Y:S02]  /*3540*/  UMOV UR67, 0x40004040 ;  /* 0x4000404000437882 */ /* 0x000fe40000000000 */
[----:B------:R3:W-:Y:S01]  /*3550*/  UTCHMMA gdesc[UR16], gdesc[UR66], tmem[UR6], tmem[UR14], idesc[UR15], UPT ;  /* 0x00ff0e42100075ea */ /* 0x0007e2000b800006 */
[----:B------:R-:W-:Y:S05]  /*3560*/  BRA.U UP4, `(.L_x_60) ;  /* 0x0000000104047547 */ /* 0x000fea000b800000 */
[----:B---3--:R-:W-:Y:S05]  /*3570*/  BPT.TRAP 0x1 ;  /* 0x000000040000795c */ /* 0x008fea0000300000 */
.L_x_60:
[----:B---3--:R-:W-:Y:S09]  /*3580*/  UIADD3 UR6, UPT, UPT, UR21, 0x38050, URZ ;  /* 0x0003805015067890 */ /* 0x008ff2000fffe0ff */
[----:B------:R2:W-:Y:S01]  /*3590*/  UTCBAR [UR6], URZ ;  /* 0x000000ff060073e9 */ /* 0x0005e200080000ff */
[----:B------:R-:W-:Y:S05]  /*35a0*/  BRA.U UP5, `(.L_x_61) ;  /* 0x0000000105047547 */ /* 0x000fea000b800000 */
[----:B--2---:R-:W-:Y:S05]  /*35b0*/  BPT.TRAP 0x1 ;  /* 0x000000040000795c */ /* 0x004fea0000300000 */
.L_x_61:
[----:B------:R-:W-:Y:S01]  /*35c0*/  MOV R0, UR32 ;  /* 0x0000002000007c02 */ /* 0x000fe20008000f00 */
[----:B------:R-:W-:Y:S03]  /*35d0*/  UISETP.NE.AND UP3, UPT, UR23, URZ, UPT ;  /* 0x000000ff1700728c */ /* 0x000fe6000bf65270 */
[----:B-1----:R-:W-:Y:S04]  /*35e0*/  SHF.L.U32 R3, R0, 0x1f, RZ ;  /* 0x0000001f00037819 */ /* 0x002fe800000006ff */
[----:B------:R-:W1:Y:S02]  /*35f0*/  SYNCS.PHASECHK.TRANS64.TRYWAIT P0, [UR21+0x380a8], R3 ;  /* 0x0380a803ff0075a7 */ /* 0x000e640008001115 */
[----:B-1----:R-:W-:Y:S05]  /*3600*/  @!P0 BRA `(.L_x_62) ;  /* 0x000001fc00a08947 */ /* 0x002fea0003800000 */
.L_x_443:
[----:B------:R-:W-:Y:S05]  /*3610*/  BRA.U UP3, `(.L_x_63) ;  /* 0x0000000103047547 */ /* 0x000fea000b800000 */
[----:B--2---:R-:W-:Y:S05]  /*3620*/  BPT.TRAP 0x1 ;  /* 0x000000040000795c */ /* 0x004fea0000300000 */
.L_x_63:
[----:B-1----:R-:W-:Y:S01]  /*3630*/  IMAD.U32 R0, RZ, RZ, UR31 ;  /* 0x0000001fff007e24 */ /* 0x002fe2000f8e00ff */
[----:B------:R-:W-:Y:S01]  /*3640*/  MOV R4, 0xa0 ;  /* 0x000000a000047802 */ /* 0x000fe20000000f00 */
[----:B------:R-:W-:Y:S03]  /*3650*/  IMAD.MOV.U32 R3, RZ, RZ, 0x180 ;  /* 0x00000180ff037424 */ /* 0x000fe600078e00ff */
[----:B------:R-:W-:Y:S04]  /*3660*/  SHF.L.U32 R7, R0, 0x1f, RZ ;  /* 0x0000001f00077819 */ /* 0x000fe800000006ff */
[----:B------:R-:W1:Y:S02]  /*3670*/  SYNCS.PHASECHK.TRANS64.TRYWAIT P0, [UR21+0x38068], R7 ;  /* 0x03806807ff0075a7 */ /* 0x000e640008001115 */
[----:B-1----:R-:W-:Y:S05]  /*3680*/  @!P0 BRA `(.L_x_64) ;  /* 0x000001fc00988947 */ /* 0x002fea0003800000 */
.L_x_445:
[----:B------:R-:W-:Y:S01]  /*3690*/  ULEA UR64, UR5, UR26, 0xb ;  /* 0x0000001a05407291 */ /* 0x000fe2000f8e58ff */
[----:B------:R-:W-:Y:S01]  /*36a0*/  IMAD.MOV.U32 R2, RZ, RZ, 0xa8 ;  /* 0x000000a8ff027424 */ /* 0x000fe200078e00ff */
[----:B------:R-:W-:Y:S01]  /*36b0*/  UISETP.NE.U32.AND UP0, UPT, UR4, URZ, UPT ;  /* 0x000000ff0400728c */ /* 0x000fe2000bf05070 */
[----:B------:R-:W-:Y:S01]  /*36c0*/  R2UR UR18, R4 ;  /* 0x00000000041272ca */ /* 0x000fe200000e0000 */
[----:B------:R-:W-:Y:S01]  /*36d0*/  UIADD3 UR62, UPT, UPT, UR64, 0x80, URZ ;  /* 0x00000080403e7890 */ /* 0x000fe2000fffe0ff */
[----:B------:R-:W-:Y:S01]  /*36e0*/  IMAD.MOV.U32 R4, RZ, RZ, 0xb0 ;  /* 0x000000b0ff047424 */ /* 0x000fe200078e00ff */
[----:B------:R-:W-:Y:S01]  /*36f0*/  UIADD3 UR60, UPT, UPT, UR64, 0x100, URZ ;  /* 0x00000100403c7890 */ /* 0x000fe2000fffe0ff */
[----:B------:R-:W-:Y:S01]  /*3700*/  R2UR UR16, R2 ;  /* 0x00000000021072ca */ /* 0x000fe200000e0000 */
[----:B------:R-:W-:Y:S01]  /*3710*/  UIADD3 UR58, UPT, UPT, UR64, 0x180, URZ ;  /* 0x00000180403a7890 */ /* 0x000fe2000fffe0ff */
[----:B------:R-:W-:Y:S01]  /*3720*/  IMAD.MOV.U32 R2, RZ, RZ, 0xb8 ;  /* 0x000000b8ff027424 */ /* 0x000fe200078e00ff */
[----:B------:R-:W-:Y:S01]  /*3730*/  UIADD3 UR56, UPT, UPT, UR64, 0x200, URZ ;  /* 0x0000020040387890 */ /* 0x000fe2000fffe0ff */
[----:B------:R-:W-:Y:S01]  /*3740*/  R2UR UR19, R3 ;  /* 0x00000000031372ca */ /* 0x000fe200000e0000 */
[----:B------:R-:W-:Y:S01]  /*3750*/  UIADD3 UR54, UPT, UPT, UR64, 0x280, URZ ;  /* 0x0000028040367890 */ /* 0x000fe2000fffe0ff */
[----:B-1----:R-:W-:Y:S01]  /*3760*/  IMAD.MOV.U32 R0, RZ, RZ, 0x180 ;  /* 0x00000180ff007424 */ /* 0x002fe200078e00ff */
[----:B------:R-:W-:Y:S01]  /*3770*/  UIADD3 UR52, UPT, UPT, UR64, 0x300, URZ ;  /* 0x0000030040347890 */ /* 0x000fe2000fffe0ff */
[----:B------:R-:W-:Y:S01]  /*3780*/  R2UR UR12, R2 ;  /* 0x00000000020c72ca */ /* 0x000fe200000e0000 */
[----:B------:R-:W-:Y:S01]  /*3790*/  UIADD3 UR50, UPT, UPT, UR64, 0x380, URZ ;  /* 0x0000038040327890 */ /* 0x000fe2000fffe0ff */
[----:B------:R-:W-:Y:S01]  /*37a0*/  IMAD.MOV.U32 R2, RZ, RZ, 0xc8 ;  /* 0x000000c8ff027424 */ /* 0x000fe200078e00ff */
[----:B------:R-:W-:Y:S01]  /*37b0*/  R2UR UR14, R4 ;  /* 0x00000000040e72ca */ /* 0x000fe200000e0000 */
[----:B------:R-:W-:Y:S01]  /*37c0*/  IMAD.MOV.U32 R3, RZ, RZ, 0x180 ;  /* 0x00000180ff037424 */ /* 0x000fe200078e00ff */
[----:B------:R-:W-:Y:S01]  /*37d0*/  R2UR UR17, R0 ;  /* 0x00000000001172ca */ /* 0x000fe200000e0000 */
[----:B------:R-:W-:Y:S01]  /*37e0*/  IMAD.MOV.U32 R4, RZ, RZ, 0xc0 ;  /* 0x000000c0ff047424 */ /* 0x000fe200078e00ff */
[----:B------:R-:W-:Y:S01]  /*37f0*/  R2UR UR8, R2 ;  /* 0x00000000020872ca */ /* 0x000fe200000e0000 */
[----:B------:R-:W-:Y:S01]  /*3800*/  IMAD.MOV.U32 R2, RZ, RZ, 0xd0 ;  /* 0x000000d0ff027424 */ /* 0x000fe200078e00ff */
[C---:B------:R-:W-:Y:S01]  /*3810*/  R2UR UR15, R3.reuse ;  /* 0x00000000030f72ca */ /* 0x040fe200000e0000 */
[----:B------:R-:W-:Y:S01]  /*3820*/  UMOV UR48, 0x0 ;  /* 0x0000000000307882 */ /* 0x000fe20000000000 */
[----:B------:R-:W-:Y:S01]  /*3830*/  R2UR UR13, R0 ;  /* 0x00000000000d72ca */ /* 0x000fe200000e0000 */
[----:B------:R-:W-:Y:S01]  /*3840*/  UMOV UR49, 0x8210010 ;  /* 0x0821001000317882 */ /* 0x000fe20000000000 */
[----:B--2---:R-:W-:Y:S01]  /*3850*/  R2UR UR6, R2 ;  /* 0x00000000020672ca */ /* 0x004fe200000e0000 */
[----:B------:R-:W-:Y:S01]  /*3860*/  IMAD.MOV.U32 R2, RZ, RZ, 0xd8 ;  /* 0x000000d8ff027424 */ /* 0x000fe200078e00ff */
[----:B------:R-:W-:Y:S01]  /*3870*/  R2UR UR10, R4 ;  /* 0x00000000040a72ca */ /* 0x000fe200000e0000 */
[----:B------:R-:W-:Y:S01]  /*3880*/  UMOV UR65, 0x40004040 ;  /* 0x4000404000417882 */ /* 0x000fe20000000000 */
[----:B------:R-:W-:Y:S01]  /*3890*/  R2UR UR11, R3 ;  /* 0x00000000030b72ca */ /* 0x000fe200000e0000 */
[----:B------:R1:W-:Y:S01]  /*38a0*/  UTCHMMA tmem[UR18], gdesc[UR64], tmem[UR19], tmem[UR48], idesc[UR49], UP0 ;  /* 0x00ff3040120079ea */ /* 0x0003e20008000013 */
[C---:B------:R-:W-:Y:S01]  /*38b0*/  R2UR UR9, R0.reuse ;  /* 0x00000000000972ca */ /* 0x040fe200000e0000 */
[----:B------:R-:W-:Y:S01]  /*38c0*/  UMOV UR46, 0x0 ;  /* 0x00000000002e7882 */ /* 0x000fe20000000000 */
[----:B------:R-:W-:Y:S01]  /*38d0*/  R2UR UR7, R0 ;  /* 0x00000000000772ca */ /* 0x000fe200000e0000 */
[----:B------:R-:W-:Y:S01]  /*38e0*/  UMOV UR47, 0x8210010 ;  /* 0x08210010002f7882 */ /* 0x000fe20000000000 */
[----:B------:R-:W-:Y:S01]  /*38f0*/  R2UR UR4, R2 ;  /* 0x00000000020472ca */ /* 0x000fe200000e0000 */
[----:B------:R-:W-:Y:S01]  /*3900*/  UMOV UR63, 0x40004040 ;  /* 0x40004040003f7882 */ /* 0x000fe20000000000 */
[----:B------:R-:W-:Y:S01]  /*3910*/  R2UR UR5, R0 ;  /* 0x00000000000572ca */ /* 0x000fe200000e0000 */
[----:B------:R1:W-:Y:S01]  /*3920*/  UTCHMMA tmem[UR16], gdesc[UR62], tmem[UR17], tmem[UR46], idesc[UR47], UPT ;  /* 0x00ff2e3e100079ea */ /* 0x0003e2000b800011 */
        /* <DEDUP_REMOVED lines=22> */
[----:B------:R-:W-:Y:S02]  /*3a90*/  UMOV UR51, 0x40004040 ;  /* 0x4000404000337882 */ /* 0x000fe40000000000 */
[----:B------:R1:W-:Y:S01]  /*3aa0*/  UTCHMMA tmem[UR4], gdesc[UR50], tmem[UR5], tmem[UR34], idesc[UR35], UPT ;  /* 0x00ff2232040079ea */ /* 0x0003e2000b800005 */
[----:B------:R-:W-:Y:S05]  /*3ab0*/  BRA.U UP5, `(.L_x_65) ;  /* 0x0000000105047547 */ /* 0x000fea000b800000 */
[----:B-1----:R-:W-:Y:S05]  /*3ac0*/  BPT.TRAP 0x1 ;  /* 0x000000040000795c */ /* 0x002fea0000300000 */
.L_x_65:
[----:B-1----:R-:W-:Y:S02]  /*3ad0*/  UIADD3 UR4, UPT, UPT, UR21, 0x38098, URZ ;  /* 0x0003809815047890 */ /* 0x002fe4000fffe0ff */
[----:B------:R-:W-:Y:S07]  /*3ae0*/  ULOP3.LUT UR32, UR32, 0x1, URZ, 0x3c, !UPT ;  /* 0x0000000120207892 */ /* 0x000fee000f8e3cff */
[----:B------:R1:W-:Y:S01]  /*3af0*/  UTCBAR [UR4], URZ ;  /* 0x000000ff040073e9 */ /* 0x0003e200080000ff */
[----:B------:R-:W-:Y:S05]  /*3b00*/  BRA.U !UP1, `(.L_x_66) ;  /* 0x0000000109047547 */ /* 0x000fea000b800000 */
[----:B-1----:R-:W-:Y:S05]  /*3b10*/  BPT.TRAP 0x1 ;  /* 0x000000040000795c */ /* 0x002fea0000300000 */
.L_x_66:
[----:B------:R-:W-:Y:S01]  /*3b20*/  ULEA UR12, UR27, UR21, 0x3 ;  /* 0x000000151b0c7291 */ /* 0x000fe2000f8e18ff */
[----:B------:R-:W-:Y:S01]  /*3b30*/  IMAD.MOV.U32 R4, RZ, RZ, 0x80 ;  /* 0x00000080ff047424 */ /* 0x000fe200078e00ff */
[----:B------:R-:W-:Y:S01]  /*3b40*/  UIADD3 UR40, UPT, UPT, UR20, 0x800, URZ ;  /* 0x0000080014287890 */ /* 0x000fe2000fffe0ff */
[----:B------:R-:W-:Y:S01]  /*3b50*/  IMAD.MOV.U32 R3, RZ, RZ, 0x80 ;  /* 0x00000080ff037424 */ /* 0x000fe200078e00ff */
[----:B------:R-:W-:Y:S01]  /*3b60*/  UIADD3 UR12, UPT, UPT, UR12, 0x38038, URZ ;  /* 0x000380380c0c7890 */ /* 0x000fe2000fffe0ff */
[----:B------:R-:W-:Y:S01]  /*3b70*/  R2UR UR44, R10 ;  /* 0x000000000a2c72ca */ /* 0x000fe200000e0000 */
[----:B------:R-:W-:Y:S01]  /*3b80*/  UIADD3 UR38, UPT, UPT, UR20, 0x802, URZ ;  /* 0x0000080214267890 */ /* 0x000fe2000fffe0ff */
[----:B------:R-:W-:Y:S01]  /*3b90*/  R2UR UR11, R4 ;  /* 0x00000000040b72ca */ /* 0x000fe200000e0000 */
[----:B------:R-:W-:Y:S01]  /*3ba0*/  UIADD3 UR36, UPT, UPT, UR20, 0x804, URZ ;  /* 0x0000080414247890 */ /* 0x000fe2000fffe0ff */
[----:B------:R-:W-:Y:S01]  /*3bb0*/  R2UR UR10, R3 ;  /* 0x00000000030a72ca */ /* 0x000fe200000e0000 */
[----:B------:R-:W-:Y:S01]  /*3bc0*/  UIADD3 UR34, UPT, UPT, UR20, 0x806, URZ ;  /* 0x0000080614227890 */ /* 0x000fe2000fffe0ff */
[----:B------:R-:W-:Y:S01]  /*3bd0*/  IMAD.MOV.U32 R2, RZ, RZ, 0x80 ;  /* 0x00000080ff027424 */ /* 0x000fe200078e00ff */
[----:B------:R-:W-:Y:S01]  /*3be0*/  UIADD3 UR18, UPT, UPT, UR20, 0xc00, URZ ;  /* 0x00000c0014127890 */ /* 0x000fe2000fffe0ff */
[----:B------:R2:W-:Y:S01]  /*3bf0*/  UTCBAR [UR12], URZ ;  /* 0x000000ff0c0073e9 */ /* 0x0005e200080000ff */
[----:B------:R-:W-:Y:S01]  /*3c00*/  UIADD3 UR16, UPT, UPT, UR20, 0xc02, URZ ;  /* 0x00000c0214107890 */ /* 0x000fe2000fffe0ff */
[----:B------:R-:W-:Y:S01]  /*3c10*/  R2UR UR48, R8 ;  /* 0x00000000083072ca */ /* 0x000fe200000e0000 */
[----:B------:R-:W-:Y:S01]  /*3c20*/  UIADD3 UR14, UPT, UPT, UR20, 0xc04, URZ ;  /* 0x00000c04140e7890 */ /* 0x000fe2000fffe0ff */
[----:B------:R-:W-:Y:S01]  /*3c30*/  IMAD.MOV.U32 R0, RZ, RZ, 0x80 ;  /* 0x00000080ff007424 */ /* 0x000fe200078e00ff */
[----:B------:R-:W-:Y:S01]  /*3c40*/  UIADD3 UR42, UPT, UPT, UR20, 0xc06, URZ ;  /* 0x00000c06142a7890 */ /* 0x000fe2000fffe0ff */
[----:B------:R-:W-:Y:S01]  /*3c50*/  R2UR UR45, R11 ;  /* 0x000000000b2d72ca */ /* 0x000fe200000e0000 */
[----:B------:R-:W-:Y:S01]  /*3c60*/  UIADD3 UR13, UPT, UPT, UR27, 0x1, URZ ;  /* 0x000000011b0d7890 */ /* 0x000fe2000fffe0ff */
[----:B------:R-:W-:Y:S01]  /*3c70*/  R2UR UR49, R9 ;  /* 0x00000000093172ca */ /* 0x000fe200000e0000 */
[----:B------:R-:W-:Y:S01]  /*3c80*/  UMOV UR46, UR44 ;  /* 0x0000002c002e7c82 */ /* 0x000fe20008000000 */
[----:B------:R-:W-:Y:S01]  /*3c90*/  R2UR UR9, R2 ;  /* 0x00000000020972ca */ /* 0x000fe200000e0000 */
[----:B------:R-:W-:Y:S01]  /*3ca0*/  UISETP.NE.AND UP0, UPT, UR13, 0x3, UPT ;  /* 0x000000030d00788c */ /* 0x000fe2000bf05270 */
[----:B------:R-:W-:Y:S01]  /*3cb0*/  R2UR UR8, R0 ;  /* 0x00000000000872ca */ /* 0x000fe200000e0000 */
[----:B------:R-:W-:Y:S01]  /*3cc0*/  UMOV UR47, 0x40004040 ;  /* 0x40004040002f7882 */ /* 0x000fe20000000000 */
[----:B------:R-:W-:Y:S01]  /*3cd0*/  R2UR UR7, R2 ;  /* 0x00000000020772ca */ /* 0x000fe200000e0000 */
[----:B------:R-:W-:Y:S01]  /*3ce0*/  UMOV UR44, 0x0 ;  /* 0x00000000002c7882 */ /* 0x000fe20000000000 */
[----:B------:R-:W-:Y:S01]  /*3cf0*/  R2UR UR6, R0 ;  /* 0x00000000000672ca */ /* 0x000fe200000e0000 */
[----:B------:R-:W-:Y:S01]  /*3d00*/  UMOV UR45, 0x8200010 ;  /* 0x08200010002d7882 */ /* 0x000fe20000000000 */
[----:B------:R-:W-:Y:S01]  /*3d10*/  R2UR UR5, R2 ;  /* 0x00000000020572ca */ /* 0x000fe200000e0000 */
[----:B------:R-:W-:Y:S01]  /*3d20*/  UMOV UR50, UR48 ;  /* 0x0000003000327c82 */ /* 0x000fe20008000000 */
[----:B-1----:R-:W-:Y:S01]  /*3d30*/  R2UR UR4, R0 ;  /* 0x00000000000472ca */ /* 0x002fe200000e0000 */
[----:B------:R-:W-:Y:S01]  /*3d40*/  UMOV UR41, 0x40004040 ;  /* 0x4000404000297882 */ /* 0x000fe20000000000 */
[----:B------:R-:W-:Y:S01]  /*3d50*/  UMOV UR51, 0x40004040 ;  /* 0x4000404000337882 */ /* 0x000fe20000000000 */
[----:B------:R1:W-:Y:S01]  /*3d60*/  UTCHMMA gdesc[UR40], gdesc[UR46], tmem[UR11], tmem[UR44], idesc[UR45], !UPT ;  /* 0x00ff2c2e280075ea */ /* 0x0003e2000f80000b */
[----:B--2---:R-:W-:Y:S01]  /*3d70*/  USEL UR12, UR13, URZ, UP0 ;  /* 0x000000ff0d0c7287 */ /* 0x004fe20008000000 */
        /* <DEDUP_REMOVED lines=32> */
[----:B------:R-:W-:Y:S02]  /*3f80*/  UMOV UR43, 0x40004040 ;  /* 0x40004040002b7882 */ /* 0x000fe40000000000 */
[----:B------:R1:W-:Y:S01]  /*3f90*/  UTCHMMA gdesc[UR42], gdesc[UR66], tmem[UR4], tmem[UR60], idesc[UR61], UPT ;  /* 0x00ff3c422a0075ea */ /* 0x0003e2000b800004 */
[----:B------:R-:W-:Y:S05]  /*3fa0*/  BRA.U UP3, `(.L_x_67) ;  /* 0x0000000103047547 */ /* 0x000fea000b800000 */
[----:B-1----:R-:W-:Y:S05]  /*3fb0*/  BPT.TRAP 0x1 ;  /* 0x000000040000795c */ /* 0x002fea0000300000 */
.L_x_67:
[----:B-1----:R-:W-:Y:S09]  /*3fc0*/  UIADD3 UR4, UPT, UPT, UR21, 0x38060, URZ ;  /* 0x0003806015047890 */ /* 0x002ff2000fffe0ff */
[----:B------:R1:W-:Y:S01]  /*3fd0*/  UTCBAR [UR4], URZ ;  /* 0x000000ff040073e9 */ /* 0x0003e200080000ff */
[----:B------:R-:W-:Y:S05]  /*3fe0*/  BRA.U !UP1, `(.L_x_68) ;  /* 0x0000000109047547 */ /* 0x000fea000b800000 */
[----:B-1----:R-:W-:Y:S05]  /*3ff0*/  BPT.TRAP 0x1 ;  /* 0x000000040000795c */ /* 0x002fea0000300000 */
.L_x_68:
[----:B------:R-:W-:Y:S02]  /*4000*/  ULEA UR5, UR12, UR21, 0x3 ;  /* 0x000000150c057291 */ /* 0x000fe4000f8e18ff */
[----:B------:R-:W-:Y:S02]  /*4010*/  UIADD3 UR12, UPT, UPT, UR12, 0x1, URZ ;  /* 0x000000010c0c7890 */ /* 0x000fe4000fffe0ff */
[----:B-1----:R-:W-:Y:S02]  /*4020*/  UIADD3 UR4, UPT, UPT, UR5, 0x38038, URZ ;  /* 0x0003803805047890 */ /* 0x002fe4000fffe0ff */
[----:B------:R-:W-:Y:S04]  /*4030*/  UISETP.NE.AND UP0, UPT, UR12, 0x3, UPT ;  /* 0x000000030c00788c */ /* 0x000fe8000bf05270 */
[----:B------:R-:W-:Y:S03]  /*4040*/  USEL UR27, UR12, URZ, UP0 ;  /* 0x000000ff0c1b7287 */ /* 0x000fe60008000000 */
[----:B------:R1:W-:Y:S01]  /*4050*/  UTCBAR [UR4], URZ ;  /* 0x000000ff040073e9 */ /* 0x0003e200080000ff */
[----:B------:R-:W-:Y:S08]  /*4060*/  BRA.U !UP1, `(.L_x_69) ;  /* 0x0000000109047547 */ /* 0x000ff0000b800000 */
[----:B-1----:R-:W-:Y:S05]  /*4070*/  BPT.TRAP 0x1 ;  /* 0x000000040000795c */ /* 0x002fea0000300000 */
.L_x_69:
[----:B-1----:R-:W-:Y:S01]  /*4080*/  ULEA UR4, UR28, UR21, 0x3 ;  /* 0x000000151c047291 */ /* 0x002fe2000f8e18ff */
[----:B------:R-:W-:Y:S04]  /*4090*/  MOV R0, UR22 ;  /* 0x0000001600007c02 */ /* 0x000fe80008000f00 */
[----:B------:R-:W-:Y:S04]  /*40a0*/  SHF.L.U32 R3, R0, 0x1f, RZ ;  /* 0x0000001f00037819 */ /* 0x000fe800000006ff */
[----:B------:R-:W1:Y:S02]  /*40b0*/  SYNCS.PHASECHK.TRANS64.TRYWAIT P0, [UR4+0x38020], R3 ;  /* 0x03802003ff0075a7 */ /* 0x000e640008001104 */
[----:B-1----:R-:W-:Y:S05]  /*40c0*/  @!P0 BRA `(.L_x_70) ;  /* 0x000001f400208947 */ /* 0x002fea0003800000 */
.L_x_447:
[----:B------:R-:W-:Y:S04]  /*40d0*/  UIADD3 UR6, UPT, UPT, UR28, 0x1, URZ ;  /* 0x000000011c067890 */ /* 0x000fe8000fffe0ff */
[----:B------:R-:W-:Y:S04]  /*40e0*/  UISETP.NE.AND UP0, UPT, UR6, 0x3, UPT ;  /* 0x000000030600788c */ /* 0x000fe8000bf05270 */
[----:B------:R-:W-:Y:S02]  /*40f0*/  USEL UR4, URZ, 0x1, UP0 ;  /* 0x00000001ff047887 */ /* 0x000fe40008000000 */
[----:B------:R-:W-:Y:S02]  /*4100*/  USEL UR6, UR6, URZ, UP0 ;  /* 0x000000ff06067287 */ /* 0x000fe40008000000 */
[----:B------:R-:W-:Y:S01]  /*4110*/  ULOP3.LUT UR22, UR22, UR4, URZ, 0x3c, !UPT ;  /* 0x0000000416167292 */ /* 0x000fe2000f8e3cff */
[----:B------:R-:W-:Y:S11]  /*4120*/  BRA.U UP5, `(.L_x_71) ;  /* 0x0000000105047547 */ /* 0x000ff6000b800000 */
[----:B------:R-:W-:Y:S05]  /*4130*/  BPT.TRAP 0x1 ;  /* 0x000000040000795c */ /* 0x000fea0000300000 */
.L_x_71:
[----:B-1----:R-:W-:Y:S04]  /*4140*/  MOV R0, UR32 ;  /* 0x0000002000007c02 */ /* 0x002fe80008000f00 */
[----:B------:R-:W-:Y:S04]  /*4150*/  SHF.L.U32 R3, R0, 0x1f, RZ ;  /* 0x0000001f00037819 */ /* 0x000fe800000006ff */
[----:B------:R-:W1:Y:S02]  /*4160*/  SYNCS.PHASECHK.TRANS64.TRYWAIT P0, [UR21+0x380a0], R3 ;  /* 0x0380a003ff0075a7 */ /* 0x000e640008001115 */
[----:B-1----:R-:W-:Y:S05]  /*4170*/  @!P0 BRA `(.L_x_72) ;  /* 0x000001f4000c8947 */ /* 0x002fea0003800000 */
.L_x_449:
[----:B------:R-:W-:Y:S05]  /*4180*/  BRA.U UP4, `(.L_x_73) ;  /* 0x0000000104047547 */ /* 0x000fea000b800000 */
[----:B------:R-:W-:Y:S05]  /*4190*/  BPT.TRAP 0x1 ;  /* 0x000000040000795c */ /* 0x000fea0000300000 */
.L_x_73:
[----:B------:R-:W-:Y:S01]  /*41a0*/  ULOP3.LUT UR7, UR30, 0x1, URZ, 0x3c, !UPT ;  /* 0x000000011e077892 */ /* 0x000fe2000f8e3cff */
[----:B------:R-:W-:Y:S02]  /*41b0*/  HFMA2 R4, -RZ, RZ, 0, 1.9073486328125e-06 ;  /* 0x00000020ff047431 */ /* 0x000fe400000001ff */
[----:B-1----:R-:W-:Y:S01]  /*41c0*/  IMAD.MOV.U32 R3, RZ, RZ, 0x100 ;  /* 0x00000100ff037424 */ /* 0x002fe200078e00ff */
[----:B------:R-:W-:Y:S02]  /*41d0*/  MOV R2, 0x28 ;  /* 0x0000002800027802 */ /* 0x000fe40000000f00 */
[----:B------:R-:W-:Y:S05]  /*41e0*/  IMAD.U32 R0, RZ, RZ, UR7 ;  /* 0x00000007ff007e24 */ /* 0x000fea000f8e00ff */
[----:B------:R-:W-:Y:S01]  /*41f0*/  SHF.L.U32 R7, R0, 0x1f, RZ ;  /* 0x0000001f00077819 */ /* 0x000fe200000006ff */
[----:B------:R-:W-:Y:S03]  /*4200*/  IMAD.MOV.U32 R0, RZ, RZ, 0x100 ;  /* 0x00000100ff007424 */ /* 0x000fe600078e00ff */
[----:B------:R-:W1:Y:S02]  /*4210*/  SYNCS.PHASECHK.TRANS64.TRYWAIT P0, [UR21+0x38058], R7 ;  /* 0x03805807ff0075a7 */ /* 0x000e640008001115 */
[----:B-1----:R-:W-:Y:S05]  /*4220*/  @!P0 BRA `(.L_x_74) ;  /* 0x000001f000f88947 */ /* 0x002fea0003800000 */
.L_x_451:
[----:B------:R-:W-:Y:S01]  /*4230*/  ULEA UR66, UR28, UR26, 0xb ;  /* 0x0000001a1c427291 */ /* 0x000fe2000f8e58ff */
[----:B------:R-:W-:Y:S01]  /*4240*/  R2UR UR18, R2 ;  /* 0x00000000021272ca */ /* 0x000fe200000e0000 */
[----:B------:R-:W-:Y:S01]  /*4250*/  IMAD.MOV.U32 R2, RZ, RZ, 0x38 ;  /* 0x00000038ff027424 */ /* 0x000fe200078e00ff */
        /* <DEDUP_REMOVED lines=15> */
[----:B------:R-:W-:Y:S01]  /*4350*/  R2UR UR16, R4 ;  /* 0x00000000041072ca */ /* 0x000fe200000e0000 */
[----:B------:R-:W-:Y:S01]  /*4360*/  IMAD.MOV.U32 R3, RZ, RZ, 0x100 ;  /* 0x00000100ff037424 */ /* 0x000fe200078e00ff */
[----:B------:R-:W-:Y:S01]  /*4370*/  UMOV UR50, 0x0 ;  /* 0x0000000000327882 */ /* 0x000fe20000000000 */
[----:B------:R-:W-:Y:S01]  /*4380*/  IMAD.MOV.U32 R0, RZ, RZ, 0x100 ;  /* 0x00000100ff007424 */ /* 0x000fe200078e00ff */
[----:B------:R-:W-:Y:S01]  /*4390*/  R2UR UR8, R2 ;  /* 0x00000000020872ca */ /* 0x000fe200000e0000 */
[----:B------:R-:W-:Y:S01]  /*43a0*/  IMAD.MOV.U32 R4, RZ, RZ, 0x40 ;  /* 0x00000040ff047424 */ /* 0x000fe200078e00ff */
[C---:B------:R-:W-:Y:S01]  /*43b0*/  R2UR UR17, R3.reuse ;  /* 0x00000000031172ca */ /* 0x040fe200000e0000 */
[----:B------:R-:W-:Y:S01]  /*43c0*/  IMAD.MOV.U32 R2, RZ, RZ, 0x58 ;  /* 0x00000058ff027424 */ /* 0x000fe200078e00ff */
[----:B------:R-:W-:Y:S01]  /*43d0*/  R2UR UR15, R0 ;  /* 0x00000000000f72ca */ /* 0x000fe200000e0000 */
[----:B------:R-:W-:Y:S01]  /*43e0*/  UMOV UR51, 0x8210010 ;  /* 0x0821001000337882 */ /* 0x000fe20000000000 */
[----:B------:R-:W-:Y:S01]  /*43f0*/  R2UR UR12, R4 ;  /* 0x00000000040c72ca */ /* 0x000fe200000e0000 */
[----:B------:R-:W-:Y:S01]  /*4400*/  UMOV UR67, 0x40004040 ;  /* 0x4000404000437882 */ /* 0x000fe20000000000 */
[----:B------:R-:W-:Y:S01]  /*4410*/  R2UR UR13, R3 ;  /* 0x00000000030d72ca */ /* 0x000fe200000e0000 */
[----:B------:R2:W-:Y:S01]  /*4420*/  UTCHMMA tmem[UR20], gdesc[UR66], tmem[UR34], tmem[UR50], idesc[UR51], UPT ;  /* 0x00ff3242140079ea */ /* 0x0005e2000b800022 */
        /* <DEDUP_REMOVED lines=33> */
[----:B--2---:R-:W-:Y:S05]  /*4640*/  BPT.TRAP 0x1 ;  /* 0x000000040000795c */ /* 0x004fea0000300000 */
.L_x_75:
[----:B--2---:R-:W-:Y:S02]  /*4650*/  UIADD3 UR9, UPT, UPT, UR21, 0x38090, URZ ;  /* 0x0003809015097890 */ /* 0x004fe4000fffe0ff */
[----:B------:R-:W-:Y:S01]  /*4660*/  ULOP3.LUT UR8, UR31, 0x1, URZ, 0x3c, !UPT ;  /* 0x000000011f087892 */ /* 0x000fe2000f8e3cff */
[----:B------:R-:W-:Y:S01]  /*4670*/  UMOV UR4, 0x1 ;  /* 0x0000000100047882 */ /* 0x000fe20000000000 */
[----:B------:R-:W-:Y:S05]  /*4680*/  UMOV UR5, UR28 ;  /* 0x0000001c00057c82 */ /* 0x000fea0008000000 */
[----:B------:R3:W-:Y:S01]  /*4690*/  UTCBAR [UR9], URZ ;  /* 0x000000ff090073e9 */ /* 0x0007e200080000ff */
[----:B------:R-:W-:Y:S05]  /*46a0*/  BRA.U UP2, `(.L_x_76) ;  /* 0xffffffe9022c7547 */ /* 0x000fea000b83ffff */
.L_x_57:
[----:B------:R-:W-:Y:S04]  /*46b0*/  BSSY.RECONVERGENT B0, `(.L_x_77) ;  /* 0x0000003000007945 */ /* 0x000fe80003800200 */
[----:B------:R-:W-:Y:S05]  /*46c0*/  @!P4 BRA `(.L_x_78) ;  /* 0x000000000004c947 */ /* 0x000fea0003800000 */
[----:B-1-3--:R-:W-:Y:S05]  /*46d0*/  BPT.TRAP 0x1 ;  /* 0x000000040000795c */ /* 0x00afea0000300000 */
.L_x_78:
[----:B-1-3--:R-:W-:Y:S05]  /*46e0*/  BSYNC.RECONVERGENT B0 ;  /* 0x0000000000007941 */ /* 0x00afea0003800200 */
.L_x_77:
[----:B------:R-:W-:Y:S01]  /*46f0*/  UIADD3 UR5, UPT, UPT, UR21, 0x38010, URZ ;  /* 0x0003801015057890 */ /* 0x000fe2000fffe0ff */
[----:B------:R-:W-:Y:S08]  /*4700*/  BSSY.RECONVERGENT B0, `(.L_x_79) ;  /* 0x0000004000007945 */ /* 0x000ff00003800200 */
[----:B------:R1:W-:Y:S01]  /*4710*/  UTCBAR [UR5], URZ ;  /* 0x000000ff050073e9 */ /* 0x0003e200080000ff */
[----:B------:R-:W-:Y:S05]  /*4720*/  @!P4 BRA `(.L_x_80) ;  /* 0x000000000004c947 */ /* 0x000fea0003800000 */
[----:B-1----:R-:W-:Y:S05]  /*4730*/  BPT.TRAP 0x1 ;  /* 0x000000040000795c */ /* 0x002fea0000300000 */
.L_x_80:
[----:B-1----:R-:W-:Y:S05]  /*4740*/  BSYNC.RECONVERGENT B0 ;  /* 0x0000000000007941 */ /* 0x002fea0003800200 */
.L_x_79:
[----:B------:R-:W-:-:S09]  /*4750*/  UIADD3 UR5, UPT, UPT, UR21, 0x38018, URZ ;  /* 0x0003801815057890 */ /* 0x000fd2000fffe0ff */
[----:B------:R1:W-:Y:S01]  /*4760*/  UTCBAR [UR5], URZ ;  /* 0x000000ff050073e9 */ /* 0x0003e200080000ff */
[----:B------:R-:W-:Y:S05]  /*4770*/  BRA.U UP5, `(.L_x_81) ;  /* 0x0000000105047547 */ /* 0x000fea000b800000 */
[----:B-1----:R-:W-:Y:S05]  /*4780*/  BPT.TRAP 0x1 ;  /* 0x000000040000795c */ /* 0x002fea0000300000 */
.L_x_81:
[----:B------:R-:W-:-:S04]  /*4790*/  MOV R3, UR32 ;  /* 0x0000002000037c02 */ /* 0x000fc80008000f00 */
[----:B------:R-:W-:-:S04]  /*47a0*/  SHF.L.U32 R3, R3, 0x1f, RZ ;  /* 0x0000001f03037819 */ /* 0x000fc800000006ff */
[----:B------:R-:W3:Y:S02]  /*47b0*/  SYNCS.PHASECHK.TRANS64.TRYWAIT P0, [UR21+0x380a8], R3 ;  /* 0x0380a803ff0075a7 */ /* 0x000ee40008001115 */
[----:B---3--:R-:W-:Y:S05]  /*47c0*/  @!P0 BRA `(.L_x_82) ;  /* 0x000001ec00b08947 */ /* 0x008fea0003800000 */
.L_x_453:
[----:B------:R-:W-:Y:S05]  /*47d0*/  BRA.U UP3, `(.L_x_83) ;  /* 0x0000000103047547 */ /* 0x000fea000b800000 */
[----:B-1----:R-:W-:Y:S05]  /*47e0*/  BPT.TRAP 0x1 ;  /* 0x000000040000795c */ /* 0x002fea0000300000 */
.L_x_83:
[----:B--2---:R-:W-:Y:S02]  /*47f0*/  IMAD.U32 R7, RZ, RZ, UR8 ;  /* 0x00000008ff077e24 */ /* 0x004fe4000f8e00ff */
[----:B------:R-:W-:Y:S02]  /*4800*/  HFMA2 R4, -RZ, RZ, 0, 9.5367431640625e-06 ;  /* 0x000000a0ff047431 */ /* 0x000fe400000001ff */
[----:B---3--:R-:W-:Y:S01]  /*4810*/  IMAD.MOV.U32 R3, RZ, RZ, 0x180 ;  /* 0x00000180ff037424 */ /* 0x008fe200078e00ff */
[----:B------:R-:W-:-:S04]  /*4820*/  SHF.L.U32 R7, R7, 0x1f, RZ ;  /* 0x0000001f07077819 */ /* 0x000fc800000006ff */
[----:B------:R-:W2:Y:S02]  /*4830*/  SYNCS.PHASECHK.TRANS64.TRYWAIT P0, [UR21+0x38068], R7 ;  /* 0x03806807ff0075a7 */ /* 0x000ea40008001115 */
[----:B--2---:R-:W-:Y:S05]  /*4840*/  @!P0 BRA `(.L_x_84) ;  /* 0x000001ec00a88947 */ /* 0x004fea0003800000 */
.L_x_455:
[----:B------:R-:W-:Y:S01]  /*4850*/  IMAD.MOV.U32 R2, RZ, RZ, 0xa8 ;  /* 0x000000a8ff027424 */ /* 0x000fe200078e00ff */
[----:B------:R-:W-:Y:S01]  /*4860*/  R2UR UR16, R4 ;  /* 0x00000000041072ca */ /* 0x000fe200000e0000 */
[----:B------:R-:W-:Y:S01]  /*4870*/  IMAD.MOV.U32 R4, RZ, RZ, 0xb0 ;  /* 0x000000b0ff047424 */ /* 0x000fe200078e00ff */
[----:B------:R-:W-:Y:S01]  /*4880*/  R2UR UR17, R3 ;  /* 0x00000000031172ca */ /* 0x000fe200000e0000 */
[----:B--2---:R-:W-:Y:S01]  /*4890*/  IMAD.MOV.U32 R0, RZ, RZ, 0x180 ;  /* 0x00000180ff007424 */ /* 0x004fe200078e00ff */
        /* <DEDUP_REMOVED lines=10> */
[----:B------:R-:W-:Y:S01]  /*4940*/  UISETP.NE.U32.AND UP0, UPT, UR4, URZ, UPT ;  /* 0x000000ff0400728c */ /* 0x000fe2000bf05070 */
[----:B------:R-:W-:Y:S01]  /*4950*/  R2UR UR11, R0 ;  /* 0x00000000000b72ca */ /* 0x000fe200000e0000 */
[----:B------:R-:W-:Y:S01]  /*4960*/  UIADD3 UR62, UPT, UPT, UR28, 0x80, URZ ;  /* 0x000000801c3e7890 */ /* 0x000fe2000fffe0ff */
[----:B-1----:R-:W-:Y:S01]  /*4970*/  R2UR UR5, R2 ;  /* 0x00000000020572ca */ /* 0x002fe200000e0000 */
[----:B------:R-:W-:Y:S01]  /*4980*/  IMAD.MOV.U32 R2, RZ, RZ, 0xd0 ;  /* 0x000000d0ff027424 */ /* 0x000fe200078e00ff */
[----:B------:R-:W-:Y:S01]  /*4990*/  R2UR UR8, R4 ;  /* 0x00000000040872ca */ /* 0x000fe200000e0000 */
[----:B------:R-:W-:Y:S01]  /*49a0*/  UIADD3 UR60, UPT, UPT, UR28, 0x100, URZ ;  /* 0x000001001c3c7890 */ /* 0x000fe2000fffe0ff */
[----:B------:R-:W-:Y:S01]  /*49b0*/  R2UR UR9, R3 ;  /* 0x00000000030972ca */ /* 0x000fe200000e0000 */
[----:B------:R-:W-:Y:S01]  /*49c0*/  UIADD3 UR58, UPT, UPT, UR28, 0x180, URZ ;  /* 0x000001801c3a7890 */ /* 0x000fe2000fffe0ff */
[----:B------:R-:W-:Y:S01]  /*49d0*/  R2UR UR19, R2 ;  /* 0x00000000021372ca */ /* 0x000fe200000e0000 */
[----:B------:R-:W-:Y:S01]  /*49e0*/  IMAD.MOV.U32 R2, RZ, RZ, 0xd8 ;  /* 0x000000d8ff027424 */ /* 0x000fe200078e00ff */
[C---:B------:R-:W-:Y:S01]  /*49f0*/  R2UR UR7, R0.reuse ;  /* 0x00000000000772ca */ /* 0x040fe200000e0000 */
[----:B------:R-:W-:Y:S01]  /*4a00*/  UIADD3 UR56, UPT, UPT, UR28, 0x200, URZ ;  /* 0x000002001c387890 */ /* 0x000fe2000fffe0ff */
[----:B------:R-:W-:Y:S01]  /*4a10*/  R2UR UR20, R0 ;  /* 0x00000000001472ca */ /* 0x000fe200000e0000 */
[----:B------:R-:W-:Y:S01]  /*4a20*/  UIADD3 UR54, UPT, UPT, UR28, 0x280, URZ ;  /* 0x000002801c367890 */ /* 0x000fe2000fffe0ff */
[----:B------:R-:W-:Y:S01]  /*4a30*/  R2UR UR4, R2 ;  /* 0x00000000020472ca */ /* 0x000fe200000e0000 */
[----:B------:R-:W-:Y:S01]  /*4a40*/  UIADD3 UR52, UPT, UPT, UR28, 0x300, URZ ;  /* 0x000003001c347890 */ /* 0x000fe2000fffe0ff */
[----:B------:R-:W-:Y:S01]  /*4a50*/  R2UR UR18, R0 ;  /* 0x00000000001272ca */ /* 0x000fe200000e0000 */
[----:B------:R-:W-:Y:S01]  /*4a60*/  UMOV UR48, 0x0 ;  /* 0x0000000000307882 */ /* 0x000fe20000000000 */
[----:B------:R-:W-:Y:S01]  /*4a70*/  UMOV UR49, 0x8210010 ;  /* 0x0821001000317882 */ /* 0x000fe20000000000 */
[----:B------:R-:W-:Y:S01]  /*4a80*/  UMOV UR29, 0x40004040 ;  /* 0x40004040001d7882 */ /* 0x000fe20000000000 */
[----:B------:R-:W-:Y:S01]  /*4a90*/  UIADD3 UR50, UPT, UPT, UR28, 0x380, URZ ;  /* 0x000003801c327890 */ /* 0x000fe2000fffe0ff */
[----:B------:R1:W-:Y:S01]  /*4aa0*/  UTCHMMA tmem[UR16], gdesc[UR28], tmem[UR17], tmem[UR48], idesc[UR49], UP0 ;  /* 0x00ff301c100079ea */ /* 0x0003e20008000011 */
        /* <DEDUP_REMOVED lines=30> */
.L_x_85:
[----:B-1----:R-:W-:-:S09]  /*4c90*/  UIADD3 UR4, UPT, UPT, UR21, 0x38098, URZ ;  /* 0x0003809815047890 */ /* 0x002fd2000fffe0ff */
[----:B------:R1:W-:Y:S01]  /*4ca0*/  UTCBAR [UR4], URZ ;  /* 0x000000ff040073e9 */ /* 0x0003e200080000ff */
[----:B------:R-:W-:Y:S05]  /*4cb0*/  BRA.U !UP1, `(.L_x_86) ;  /* 0x0000000109047547 */ /* 0x000fea000b800000 */
[----:B-1----:R-:W-:Y:S05]  /*4cc0*/  BPT.TRAP 0x1 ;  /* 0x000000040000795c */ /* 0x002fea0000300000 */
.L_x_86:
[----:B-1----:R-:W-:-:S04]  /*4cd0*/  ULEA UR4, UR27, UR21, 0x3 ;  /* 0x000000151b047291 */ /* 0x002fc8000f8e18ff */
[----:B------:R-:W-:-:S09]  /*4ce0*/  UIADD3 UR4, UPT, UPT, UR4, 0x38038, URZ ;  /* 0x0003803804047890 */ /* 0x000fd2000fffe0ff */
[----:B------:R1:W-:Y:S01]  /*4cf0*/  UTCBAR [UR4], URZ ;  /* 0x000000ff040073e9 */ /* 0x0003e200080000ff */
[----:B------:R-:W-:Y:S05]  /*4d00*/  BRA.U UP4, `(.L_x_87) ;  /* 0x0000000104047547 */ /* 0x000fea000b800000 */
[----:B-1----:R-:W-:Y:S05]  /*4d10*/  BPT.TRAP 0x1 ;  /* 0x000000040000795c */ /* 0x002fea0000300000 */
.L_x_87:
[----:B-1----:R-:W-:-:S09]  /*4d20*/  UIADD3 UR4, UPT, UPT, UR21, 0x38050, URZ ;  /* 0x0003805015047890 */ /* 0x002fd2000fffe0ff */
[----:B------:R1:W-:Y:S01]  /*4d30*/  UTCBAR [UR4], URZ ;  /* 0x000000ff040073e9 */ /* 0x0003e200080000ff */
[----:B------:R-:W-:Y:S05]  /*4d40*/  BRA.U UP3, `(.L_x_88) ;  /* 0x0000000103047547 */ /* 0x000fea000b800000 */
[----:B-1----:R-:W-:Y:S05]  /*4d50*/  BPT.TRAP 0x1 ;  /* 0x000000040000795c */ /* 0x002fea0000300000 */
.L_x_88:
[----:B------:R-:W-:Y:S01]  /*4d60*/  UIADD3 UR21, UPT, UPT, UR21, 0x38060, URZ ;  /* 0x0003806015157890 */ /* 0x000fe2000fffe0ff */
[----:B------:R-:W-:Y:S01]  /*4d70*/  LOP3.LUT R5, R5, 0x1, RZ, 0x3c, !PT ;  /* 0x0000000105057812 */ /* 0x000fe200078e3cff */
[----:B------:R-:W-:-:S07]  /*4d80*/  ULOP3.LUT UR32, UR32, 0x1, URZ, 0x3c, !UPT ;  /* 0x0000000120207892 */ /* 0x000fce000f8e3cff */
[----:B------:R2:W-:Y:S01]  /*4d90*/  UTCBAR [UR21], URZ ;  /* 0x000000ff150073e9 */ /* 0x0005e200080000ff */
[----:B------:R-:W-:Y:S02]  /*4da0*/  NOP ;  /* 0x0000000000007918 */ /* 0x000fe40000000000 */
.L_x_29:
[----:B------:R-:W3:Y:S01]  /*4db0*/  LDCU UR5, c[0x0][0x370] ;  /* 0x00006e00ff0577ac */ /* 0x000ee20008000800 */
[----:B-1----:R-:W1:Y:S01]  /*4dc0*/  LDCU UR4, c[0x0][0x900] ;  /* 0x00012000ff0477ac */ /* 0x002e620008000800 */
[----:B---3--:R-:W-:-:S04]  /*4dd0*/  UIADD3 UR33, UPT, UPT, UR5, UR33, URZ ;  /* 0x0000002105217290 */ /* 0x008fc8000fffe0ff */
[----:B-1----:R-:W-:-:S09]  /*4de0*/  UISETP.GE.AND UP0, UPT, UR33, UR4, UPT ;  /* 0x000000042100728c */ /* 0x002fd2000bf06270 */
[----:B------:R-:W-:Y:S05]  /*4df0*/  BRA.U !UP0, `(.L_x_89) ;  /* 0xffffffc908bc7547 */ /* 0x000fea000b83ffff */
[----:B--2---:R-:W-:Y:S05]  /*4e00*/  EXIT ;  /* 0x000000000000794d */ /* 0x004fea0003800000 */
.L_x_28:
[----:B------:R-:W-:-:S08]  /*4e10*/  NOP ;  /* 0x0000000000007918 */ /* 0x000fd00000000000 */
[----:B------:R-:W1:-:S00]  /*4e20*/  USETMAXREG.DEALLOC.CTAPOOL 0x60 ;  /* 0x00000060000079c8 */ /* 0x000e4000080e0500 */
[----:B-1----:R-:W1:Y:S01]  /*4e30*/  LDC R0, c[0x0][0x900] ;  /* 0x00024000ff007b82 */ /* 0x002e620000000800 */
[----:B------:R-:W-:Y:S02]  /*4e40*/  MOV R57, UR33 ;  /* 0x0000002100397c02 */ /* 0x000fe40008000f00 */
[----:B-1----:R-:W-:-:S13]  /*4e50*/  ISETP.LE.AND P0, PT, R0, UR33, PT ;  /* 0x0000002100007c0c */ /* 0x002fda000bf03270 */
[----:B------:R-:W-:Y:S05]  /*4e60*/  @P0 EXIT ;  /* 0x000000000000094d */ /* 0x000fea0003800000 */
[----:B------:R-:W1:Y:S01]  /*4e70*/  S2UR UR6, SR_CTAID.Z ;  /* 0x00000000000679c3 */ /* 0x000e620000002700 */
[----:B------:R-:W-:Y:S01]  /*4e80*/  LOP3.LUT P0, RZ, R3, 0x7f, RZ, 0xc0, !PT ;  /* 0x0000007f03ff7812 */ /* 0x000fe2000780c0ff */
[----:B------:R-:W-:Y:S01]  /*4e90*/  HFMA2 R23, -RZ, RZ, 0, 0 ;  /* 0x00000000ff177431 */ /* 0x000fe200000001ff */
[----:B------:R-:W-:Y:S01]  /*4ea0*/  BSSY B8, `(.L_x_90) ;  /* 0x0000ca3000087945 */ /* 0x000fe20003800000 */
[----:B------:R-:W-:Y:S01]  /*4eb0*/  MOV R56, 0x1 ;  /* 0x0000000100387802 */ /* 0x000fe20000000f00 */
[----:B------:R-:W2:Y:S03]  /*4ec0*/  LDCU.64 UR44, c[0x0][0x358] ;  /* 0x00006b00ff2c77ac */ /* 0x000ea60008000a00 */
[----:B------:R-:W1:Y:S01]  /*4ed0*/  LDC R2, c[0x0][0x370] ;  /* 0x0000dc00ff027b82 */ /* 0x000e620000000800 */
[----:B------:R-:W3:Y:S01]  /*4ee0*/  LDCU UR4, c[0x0][0x374] ;  /* 0x00006e80ff0477ac */ /* 0x000ee20008000800 */
[----:B------:R-:W-:Y:S01]  /*4ef0*/  UMOV UR42, URZ ;  /* 0x000000ff002a7c82 */ /* 0x000fe20008000000 */
[----:B------:R-:W-:-:S05]  /*4f00*/  UMOV UR38, URZ ;  /* 0x000000ff00267c82 */ /* 0x000fca0008000000 */
[----:B------:R-:W4:Y:S01]  /*4f10*/  S2UR UR5, SR_CTAID.Y ;  /* 0x00000000000579c3 */ /* 0x000f220000002600 */
[----:B-1----:R-:W-:-:S05]  /*4f20*/  IMAD R0, R2, UR6, RZ ;  /* 0x0000000602007c24 */ /* 0x002fca000f8e02ff */
[----:B------:R-:W-:Y:S01]  /*4f30*/  IADD3 R0, PT, PT, RZ, -R0, RZ ;  /* 0x80000000ff007210 */ /* 0x000fe20007ffe0ff */
[----:B----4-:R-:W-:-:S04]  /*4f40*/  IMAD R2, R2, UR5, R57 ;  /* 0x0000000502027c24 */ /* 0x010fc8000f8e0239 */
[----:B---3--:R-:W-:-:S05]  /*4f50*/  IMAD R5, R0, UR4, RZ ;  /* 0x0000000400057c24 */ /* 0x008fca000f8e02ff */
[----:B------:R-:W-:-:S04]  /*4f60*/  ISETP.NE.OR P0, PT, R2, R5, P0 ;  /* 0x000000050200720c */ /* 0x000fc80000705670 */
[----:B--2---:R-:W-:-:S09]  /*4f70*/  P2R R58, PR, RZ, 0x1 ;  /* 0x00000001ff3a7803 */ /* 0x004fd20000000000 */
.L_x_258:
[----:B------:R-:W-:Y:S05]  /*4f80*/  YIELD ;  /* 0x0000000000007946 */ /* 0x000fea0003800000 */
[----:B------:R-:W1:Y:S01]  /*4f90*/  LDC R6, c[0x0][0x904] ;  /* 0x00024100ff067b82 */ /* 0x000e620000000800 */
[----:B--2---:R-:W2:Y:S01]  /*4fa0*/  LDCU.64 UR4, c[0x0][0x908] ;  /* 0x00012100ff0477ac */ /* 0x004ea20008000a00 */
[----:B------:R-:W-:Y:S01]  /*4fb0*/  BSSY B7, `(.L_x_91) ;  /* 0x0000c8c000077945 */ /* 0x000fe20003800000 */
[----:B---3--:R-:W3:Y:S05]  /*4fc0*/  LDCU.64 UR6, c[0x0][0x920] ;  /* 0x00012400ff0677ac */ /* 0x008eea0008000a00 */
[----:B----4-:R-:W4:Y:S08]  /*4fd0*/  LDC.64 R4, c[0x0][0x918] ;  /* 0x00024600ff047b82 */ /* 0x010f300000000a00 */
[----:B------:R-:W5:Y:S01]  /*4fe0*/  LDC.64 R2, c[0x0][0x910] ;  /* 0x00024400ff027b82 */ /* 0x000f620000000a00 */
[----:B--2---:R-:W-:Y:S01]  /*4ff0*/  IMAD.HI.U32 R22, R57, UR4, RZ ;  /* 0x0000000439167c27 */ /* 0x004fe2000f8e00ff */
[----:B------:R-:W2:Y:S04]  /*5000*/  LDCU UR4, c[0x0][0x380] ;  /* 0x00007000ff0477ac */ /* 0x000ea80008000800 */
[----:B------:R-:W-:-:S02]  /*5010*/  SHF.R.U32.HI R22, RZ, UR5, R22 ;  /* 0x00000005ff167c19 */ /* 0x000fc40008011616 */
[----:B-1----:R-:W-:-:S04]  /*5020*/  ISETP.NE.AND P0, PT, R6, 0x1, PT ;  /* 0x000000010600780c */ /* 0x002fc80003f05270 */
[----:B------:R-:W-:Y:S02]  /*5030*/  SEL R22, R57, R22, !P0 ;  /* 0x0000001639167207 */ /* 0x000fe40004000000 */
[----:B----4-:R-:W-:-:S03]  /*5040*/  ISETP.NE.AND P0, PT, R5, 0x1, PT ;  /* 0x000000010500780c */ /* 0x010fc60003f05270 */
[----:B---3--:R-:W-:-:S05]  /*5050*/  IMAD.HI.U32 R7, R22, UR6, RZ ;  /* 0x0000000616077c27 */ /* 0x008fca000f8e00ff */
[----:B------:R-:W-:-:S04]  /*5060*/  SHF.R.U32.HI R7, RZ, UR7, R7 ;  /* 0x00000007ff077c19 */ /* 0x000fc80008011607 */
[----:B------:R-:W-:Y:S01]  /*5070*/  SEL R0, R22, R7, !P0 ;  /* 0x0000000716007207 */ /* 0x000fe20004000000 */
[----:B------:R-:W-:Y:S01]  /*5080*/  IMAD.MOV R7, RZ, RZ, -R22 ;  /* 0x000000ffff077224 */ /* 0x000fe200078e0a16 */
[----:B-----5:R-:W-:-:S03]  /*5090*/  ISETP.NE.AND P0, PT, R2, 0x1, PT ;  /* 0x000000010200780c */ /* 0x020fc60003f05270 */
[----:B------:R-:W-:-:S04]  /*50a0*/  IMAD.HI.U32 R3, R0, R3, RZ ;  /* 0x0000000300037227 */ /* 0x000fc800078e00ff */
[----:B------:R-:W-:Y:S01]  /*50b0*/  IMAD R7, R6, R7, R57 ;  /* 0x0000000706077224 */ /* 0x000fe200078e0239 */
[----:B------:R-:W-:-:S03]  /*50c0*/  SHF.R.U32.HI R3, RZ, R4, R3 ;  /* 0x00000004ff037219 */ /* 0x000fc60000011603 */
[----:B------:R-:W-:Y:S01]  /*50d0*/  IMAD.SHL.U32 R4, R7, 0x100, RZ ;  /* 0x0000010007047824 */ /* 0x000fe200078e00ff */
[----:B------:R-:W-:-:S04]  /*50e0*/  SEL R3, R0, R3, !P0 ;  /* 0x0000000300037207 */ /* 0x000fc80004000000 */
[----:B--2---:R-:W-:Y:S01]  /*50f0*/  ISETP.GE.AND P0, PT, R4, UR4, PT ;  /* 0x0000000404007c0c */ /* 0x004fe2000bf06270 */
[----:B------:R-:W-:Y:S02]  /*5100*/  IMAD.MOV R4, RZ, RZ, -R0 ;  /* 0x000000ffff047224 */ /* 0x000fe400078e0a00 */
[----:B------:R-:W-:Y:S02]  /*5110*/  IMAD.MOV R3, RZ, RZ, -R3 ;  /* 0x000000ffff037224 */ /* 0x000fe400078e0a03 */
[----:B------:R-:W-:Y:S02]  /*5120*/  IMAD R22, R5, R4, R22 ;  /* 0x0000000405167224 */ /* 0x000fe400078e0216 */
[----:B------:R-:W-:-:S06]  /*5130*/  IMAD R2, R2, R3, R0 ;  /* 0x0000000302027224 */ /* 0x000fcc00078e0200 */
[----:B------:R-:W-:Y:S05]  /*5140*/  @P0 BRA `(.L_x_92) ;  /* 0x000000c400c80947 */ /* 0x000fea0003800000 */
[----:B------:R-:W1:Y:S02]  /*5150*/  LDCU UR5, c[0x0][0x384] ;  /* 0x00007080ff0577ac */ /* 0x000e640008000800 */
[----:B-1----:R-:W-:-:S09]  /*5160*/  UISETP.NE.AND UP0, UPT, UR5, URZ, UPT ;  /* 0x000000ff0500728c */ /* 0x002fd2000bf05270 */
[----:B------:R-:W-:Y:S05]  /*5170*/  BRA.U UP0, `(.L_x_93) ;  /* 0x0000005900307547 */ /* 0x000fea000b800000 */
[----:B------:R-:W-:-:S09]  /*5180*/  UISETP.NE.AND UP0, UPT, UR41, URZ, UPT ;  /* 0x000000ff2900728c */ /* 0x000fd2000bf05270 */
[----:B------:R-:W-:Y:S05]  /*5190*/  BRA.U UP0, `(.L_x_94) ;  /* 0x0000000100047547 */ /* 0x000fea000b800000 */
[----:B------:R-:W-:Y:S05]  /*51a0*/  BPT.TRAP 0x1 ;  /* 0x000000040000795c */ /* 0x000fea0000300000 */
.L_x_94:
[----:B------:R-:W1:Y:S01]  /*51b0*/  S2R R16, SR_CgaCtaId ;  /* 0x0000000000107919 */ /* 0x000e620000008800 */
[----:B------:R-:W-:Y:S01]  /*51c0*/  MOV R5, 0x400 ;  /* 0x0000040000057802 */ /* 0x000fe20000000f00 */
[----:B------:R-:W-:Y:S01]  /*51d0*/  BSSY B0, `(.L_x_95) ;  /* 0x0000005000007945 */ /* 0x000fe20003800000 */
[----:B------:R-:W-:Y:S02]  /*51e0*/  SHF.L.U32 R3, R56, 0x1f, RZ ;  /* 0x0000001f38037819 */ /* 0x000fe400000006ff */
[----:B-1----:R-:W-:-:S04]  /*51f0*/  LEA R16, R16, R5, 0x18 ;  /* 0x0000000510107211 */ /* 0x002fc800078ec0ff */
[----:B------:R-:W1:Y:S02]  /*5200*/  SYNCS.PHASECHK.TRANS64.TRYWAIT P0, [R16+URZ+0x380c0], R3 ;  /* 0x0380c003100075a7 */ /* 0x000e6400080011ff */
[----:B-1----:R-:W-:Y:S05]  /*5210*/  @!P0 BRA `(.L_x_96) ;  /* 0x000001e4004c8947 */ /* 0x002fea0003800000 */
.L_x_456:
[----:B------:R-:W-:Y:S05]  /*5220*/  BSYNC B0 ;  /* 0x0000000000007941 */ /* 0x000fea0003800000 */
.L_x_95:
[----:B------:R-:W-:Y:S01]  /*5230*/  ISETP.NE.AND P0, PT, R58, RZ, PT ;  /* 0x000000ff3a00720c */ /* 0x000fe20003f05270 */
[----:B------:R-:W-:-:S12]  /*5240*/  BSSY.RECONVERGENT B6, `(.L_x_97) ;  /* 0x0000233000067945 */ /* 0x000fd80003800200 */
[----:B------:R-:W-:Y:S05]  /*5250*/  @P0 BRA `(.L_x_98) ;  /* 0x0000002000c40947 */ /* 0x000fea0003800000 */
[----:B------:R-:W2:Y:S01]  /*5260*/  LDC.64 R10, c[0x4][0xa0] ;  /* 0x01002800ff0a7b82 */ /* 0x000ea20000000a00 */
[----:B------:R-:W-:Y:S01]  /*5270*/  MOV R17, 0x0 ;  /* 0x0000000000117802 */ /* 0x000fe20000000f00 */
[----:B------:R-:W3:Y:S01]  /*5280*/  LDCU.64 UR4, c[0x4][0xd0] ;  /* 0x01001a00ff0477ac */ /* 0x000ee20008000a00 */
[----:B------:R-:W-:Y:S02]  /*5290*/  MOV R6, UR37 ;  /* 0x0000002500067c02 */ /* 0x000fe40008000f00 */
[----:B------:R-:W-:-:S03]  /*52a0*/  MOV R7, UR36 ;  /* 0x0000002400077c02 */ /* 0x000fc60008000f00 */
[----:B------:R4:W1:Y:S01]  /*52b0*/  LDC.64 R8, c[0x4][R17] ;  /* 0x0100000011087b82 */ /* 0x0008620000000a00 */
[----:B---3--:R-:W-:Y:S02]  /*52c0*/  IMAD.U32 R4, RZ, RZ, UR4 ;  /* 0x00000004ff047e24 */ /* 0x008fe4000f8e00ff */
[----:B------:R-:W-:Y:S01]  /*52d0*/  IMAD.U32 R5, RZ, RZ, UR5 ;  /* 0x00000005ff057e24 */ /* 0x000fe2000f8e00ff */
[----:B--2---:R4:W-:Y:S04]  /*52e0*/  STL.64 [R1], R10 ;  /* 0x0000000a01007387 */ /* 0x0049e80000100a00 */
[----:B------:R-:W-:-:S07]  /*52f0*/  LEPC R20, `(.L_x_99) ;  /* 0x000000001014794e */ /* 0x000fce0000000000 */
[----:B-1--4-:R-:W-:Y:S05]  /*5300*/  CALL.ABS.NOINC R8 ;  /* 0x0000000008007343 */ /* 0x012fea0003c00000 */
.L_x_99:
[----:B------:R-:W-:Y:S01]  /*5310*/  IMAD.MOV.U32 R8, RZ, RZ, 0x3 ;  /* 0x00000003ff087424 */ /* 0x000fe200078e00ff */
[----:B------:R1:W2:Y:S01]  /*5320*/  LDC.64 R10, c[0x4][R17] ;  /* 0x01000000110a7b82 */ /* 0x0002a20000000a00 */
[----:B------:R-:W-:Y:S01]  /*5330*/  IMAD.MOV.U32 R9, RZ, RZ, 0x4 ;  /* 0x00000004ff097424 */ /* 0x000fe200078e00ff */
[----:B------:R-:W3:Y:S01]  /*5340*/  LDCU.64 UR4, c[0x4][0xe8] ;  /* 0x01001d00ff0477ac */ /* 0x000ee20008000a00 */
[----:B------:R-:W-:Y:S01]  /*5350*/  MOV R6, UR37 ;  /* 0x0000002500067c02 */ /* 0x000fe20008000f00 */
[----:B------:R1:W-:Y:S01]  /*5360*/  STL [R1+0x8], R8 ;  /* 0x0000080801007387 */ /* 0x0003e20000100800 */
[----:B------:R-:W-:-:S03]  /*5370*/  MOV R7, UR36 ;  /* 0x0000002400077c02 */ /* 0x000fc60008000f00 */
[----:B------:R1:W-:Y:S01]  /*5380*/  STL.64 [R1], R8 ;  /* 0x0000000801007387 */ /* 0x0003e20000100a00 */
[----:B---3--:R-:W-:Y:S01]  /*5390*/  MOV R4, UR4 ;  /* 0x0000000400047c02 */ /* 0x008fe20008000f00 */
[----:B------:R-:W-:Y:S02]  /*53a0*/  IMAD.U32 R5, RZ, RZ, UR5 ;  /* 0x00000005ff057e24 */ /* 0x000fe4000f8e00ff */
[----:B------:R-:W-:-:S07]  /*53b0*/  LEPC R20, `(.L_x_100) ;  /* 0x000000001014794e */ /* 0x000fce0000000000 */
[----:B-12---:R-:W-:Y:S05]  /*53c0*/  CALL.ABS.NOINC R10 ;  /* 0x000000000a007343 */ /* 0x006fea0003c00000 */
.L_x_100:
[----:B------:R1:W2:Y:S01]  /*53d0*/  LDC.64 R8, c[0x4][R17] ;  /* 0x0100000011087b82 */ /* 0x0002a20000000a00 */
[----:B------:R-:W3:Y:S01]  /*53e0*/  LDCU.64 UR4, c[0x4][0xe0] ;  /* 0x01001c00ff0477ac */ /* 0x000ee20008000a00 */
[----:B------:R-:W-:Y:S01]  /*53f0*/  CS2R R6, SRZ ;  /* 0x0000000000067805 */ /* 0x000fe2000001ff00 */
[----:B---3--:R-:W-:Y:S01]  /*5400*/  IMAD.U32 R4, RZ, RZ, UR4 ;  /* 0x00000004ff047e24 */ /* 0x008fe2000f8e00ff */
[----:B------:R-:W-:-:S04]  /*5410*/  MOV R5, UR5 ;  /* 0x0000000500057c02 */ /* 0x000fc80008000f00 */
[----:B------:R-:W-:-:S07]  /*5420*/  LEPC R20, `(.L_x_101) ;  /* 0x000000001014794e */ /* 0x000fce0000000000 */
[----:B-12---:R-:W-:Y:S05]  /*5430*/  CALL.ABS.NOINC R8 ;  /* 0x0000000008007343 */ /* 0x006fea0003c00000 */
.L_x_101:
[----:B------:R1:W2:Y:S01]  /*5440*/  LDC.64 R8, c[0x4][R17] ;  /* 0x0100000011087b82 */ /* 0x0002a20000000a00 */
[----:B------:R-:W3:Y:S01]  /*5450*/  LDCU.64 UR4, c[0x4][0xf0] ;  /* 0x01001e00ff0477ac */ /* 0x000ee20008000a00 */
[----:B------:R-:W-:Y:S01]  /*5460*/  CS2R R6, SRZ ;  /* 0x0000000000067805 */ /* 0x000fe2000001ff00 */
[----:B---3--:R-:W-:Y:S01]  /*5470*/  IMAD.U32 R4, RZ, RZ, UR4 ;  /* 0x00000004ff047e24 */ /* 0x008fe2000f8e00ff */
[----:B------:R-:W-:-:S04]  /*5480*/  MOV R5, UR5 ;  /* 0x0000000500057c02 */ /* 0x000fc80008000f00 */
[----:B------:R-:W-:-:S07]  /*5490*/  LEPC R20, `(.L_x_102) ;  /* 0x000000001014794e */ /* 0x000fce0000000000 */
[----:B-12---:R-:W-:Y:S05]  /*54a0*/  CALL.ABS.NOINC R8 ;  /* 0x0000000008007343 */ /* 0x006fea0003c00000 */
.L_x_102:
[----:B------:R1:W2:Y:S01]  /*54b0*/  LDC.64 R8, c[0x4][R17] ;  /* 0x0100000011087b82 */ /* 0x0002a20000000a00 */
[----:B------:R-:W3:Y:S01]  /*54c0*/  LDCU.64 UR4, c[0x4][0xf8] ;  /* 0x01001f00ff0477ac */ /* 0x000ee20008000a00 */
[----:B------:R-:W-:Y:S01]  /*54d0*/  CS2R R6, SRZ ;  /* 0x0000000000067805 */ /* 0x000fe2000001ff00 */
[----:B---3--:R-:W-:Y:S01]  /*54e0*/  IMAD.U32 R4, RZ, RZ, UR4 ;  /* 0x00000004ff047e24 */ /* 0x008fe2000f8e00ff */
[----:B------:R-:W-:-:S04]  /*54f0*/  MOV R5, UR5 ;  /* 0x0000000500057c02 */ /* 0x000fc80008000f00 */
[----:B------:R-:W-:-:S07]  /*5500*/  LEPC R20, `(.L_x_103) ;  /* 0x000000001014794e */ /* 0x000fce0000000000 */
[----:B-12---:R-:W-:Y:S05]  /*5510*/  CALL.ABS.NOINC R8 ;  /* 0x0000000008007343 */ /* 0x006fea0003c00000 */
.L_x_103:
[----:B------:R-:W-:Y:S01]  /*5520*/  HFMA2 R0, -RZ, RZ, 0, 9.5367431640625e-07 ;  /* 0x00000010ff007431 */ /* 0x000fe200000001ff */
[----:B------:R1:W2:Y:S01]  /*5530*/  LDC.64 R8, c[0x4][R17] ;  /* 0x0100000011087b82 */ /* 0x0002a20000000a00 */
[----:B------:R-:W3:Y:S01]  /*5540*/  LDCU.64 UR4, c[0x4][0xc8] ;  /* 0x01001900ff0477ac */ /* 0x000ee20008000a00 */
[----:B------:R-:W-:Y:S01]  /*5550*/  MOV R6, UR37 ;  /* 0x0000002500067c02 */ /* 0x000fe20008000f00 */
[----:B------:R-:W-:Y:S01]  /*5560*/  IMAD.U32 R7, RZ, RZ, UR36 ;  /* 0x00000024ff077e24 */ /* 0x000fe2000f8e00ff */
[----:B------:R1:W-:Y:S01]  /*5570*/  STL [R1], R0 ;  /* 0x0000000001007387 */ /* 0x0003e20000100800 */
[----:B---3--:R-:W-:Y:S01]  /*5580*/  MOV R4, UR4 ;  /* 0x0000000400047c02 */ /* 0x008fe20008000f00 */
[----:B------:R-:W-:-:S04]  /*5590*/  IMAD.U32 R5, RZ, RZ, UR5 ;  /* 0x00000005ff057e24 */ /* 0x000fc8000f8e00ff */
[----:B------:R-:W-:-:S07]  /*55a0*/  LEPC R20, `(.L_x_104) ;  /* 0x000000001014794e */ /* 0x000fce0000000000 */
[----:B-12---:R-:W-:Y:S05]  /*55b0*/  CALL.ABS.NOINC R8 ;  /* 0x0000000008007343 */ /* 0x006fea0003c00000 */
.L_x_104:
[----:B------:R-:W1:Y:S01]  /*55c0*/  S2R R3, SR_SWINHI ;  /* 0x0000000000037919 */ /* 0x000e620000002f00 */
[----:B------:R2:W3:Y:S01]  /*55d0*/  LDC.64 R8, c[0x4][R17] ;  /* 0x0100000011087b82 */ /* 0x0004e20000000a00 */
[----:B------:R-:W4:Y:S01]  /*55e0*/  LDCU.64 UR4, c[0x4][0x100] ;  /* 0x01002000ff0477ac */ /* 0x000f220008000a00 */
[----:B------:R-:W-:Y:S01]  /*55f0*/  MOV R6, UR37 ;  /* 0x0000002500067c02 */ /* 0x000fe20008000f00 */
[----:B------:R-:W-:Y:S01]  /*5600*/  IMAD.U32 R7, RZ, RZ, UR36 ;  /* 0x00000024ff077e24 */ /* 0x000fe2000f8e00ff */
[----:B------:R-:W-:Y:S02]  /*5610*/  MOV R4, R16 ;  /* 0x0000001000047202 */ /* 0x000fe40000000f00 */
[----:B-1----:R-:W-:Y:S02]  /*5620*/  MOV R5, R3 ;  /* 0x0000000300057202 */ /* 0x002fe40000000f00 */
[----:B------:R-:W-:Y:S02]  /*5630*/  IADD3 R10, P0, PT, R4, 0x28000, RZ ;  /* 0x00028000040a7810 */ /* 0x000fe40007f1e0ff */
[----:B----4-:R-:W-:-:S03]  /*5640*/  MOV R4, UR4 ;  /* 0x0000000400047c02 */ /* 0x010fc60008000f00 */
[----:B------:R-:W-:Y:S02]  /*5650*/  IMAD.X R11, RZ, RZ, R5, P0 ;  /* 0x000000ffff0b7224 */ /* 0x000fe400000e0605 */
[----:B------:R-:W-:-:S03]  /*5660*/  IMAD.U32 R5, RZ, RZ, UR5 ;  /* 0x00000005ff057e24 */ /* 0x000fc6000f8e00ff */
[----:B------:R2:W-:Y:S04]  /*5670*/  STL.64 [R1], R10 ;  /* 0x0000000a01007387 */ /* 0x0005e80000100a00 */
[----:B------:R-:W-:-:S07]  /*5680*/  LEPC R20, `(.L_x_105) ;  /* 0x000000001014794e */ /* 0x000fce0000000000 */
[----:B--23--:R-:W-:Y:S05]  /*5690*/  CALL.ABS.NOINC R8 ;  /* 0x0000000008007343 */ /* 0x00cfea0003c00000 */
.L_x_105:
[----:B------:R-:W1:Y:S01]  /*56a0*/  LDC.64 R10, c[0x4][0xd8] ;  /* 0x01003600ff0a7b82 */ /* 0x000e620000000a00 */
[----:B------:R-:W2:Y:S01]  /*56b0*/  LDCU.64 UR4, c[0x4][0xd0] ;  /* 0x01001a00ff0477ac */ /* 0x000ea20008000a00 */
[----:B------:R-:W-:Y:S02]  /*56c0*/  MOV R6, UR37 ;  /* 0x0000002500067c02 */ /* 0x000fe40008000f00 */
[----:B------:R-:W-:-:S04]  /*56d0*/  MOV R7, UR36 ;  /* 0x0000002400077c02 */ /* 0x000fc80008000f00 */
[----:B------:R3:W4:Y:S01]  /*56e0*/  LDC.64 R8, c[0x4][R17] ;  /* 0x0100000011087b82 */ /* 0x0007220000000a00 */
[----:B--2---:R-:W-:Y:S02]  /*56f0*/  IMAD.U32 R4, RZ, RZ, UR4 ;  /* 0x00000004ff047e24 */ /* 0x004fe4000f8e00ff */
[----:B------:R-:W-:Y:S01]  /*5700*/  IMAD.U32 R5, RZ, RZ, UR5 ;  /* 0x00000005ff057e24 */ /* 0x000fe2000f8e00ff */
[----:B-1----:R3:W-:Y:S04]  /*5710*/  STL.64 [R1], R10 ;  /* 0x0000000a01007387 */ /* 0x0027e80000100a00 */
[----:B------:R-:W-:-:S07]  /*5720*/  LEPC R20, `(.L_x_106) ;  /* 0x000000001014794e */ /* 0x000fce0000000000 */
[----:B---34-:R-:W-:Y:S05]  /*5730*/  CALL.ABS.NOINC R8 ;  /* 0x0000000008007343 */ /* 0x018fea0003c00000 */
.L_x_106:
[----:B------:R-:W-:Y:S01]  /*5740*/  HFMA2 R0, -RZ, RZ, 0, 2.384185791015625e-06 ;  /* 0x00000028ff007431 */ /* 0x000fe200000001ff */
        /* <DEDUP_REMOVED lines=9> */
.L_x_107:
        /* <DEDUP_REMOVED lines=10> */
.L_x_108:
[----:B------:R1:W2:Y:S01]  /*5880*/  LDC.64 R8, c[0x4][R17] ;  /* 0x0100000011087b82 */ /* 0x0002a20000000a00 */
[----:B------:R-:W3:Y:S01]  /*5890*/  LDCU.64 UR4, c[0x4][0xe0] ;  /* 0x01001c00ff0477ac */ /* 0x000ee20008000a00 */
[----:B------:R-:W-:Y:S01]  /*58a0*/  CS2R R6, SRZ ;  /* 0x0000000000067805 */ /* 0x000fe2000001ff00 */
[----:B---3--:R-:W-:Y:S01]  /*58b0*/  IMAD.U32 R4, RZ, RZ, UR4 ;  /* 0x00000004ff047e24 */ /* 0x008fe2000f8e00ff */
[----:B------:R-:W-:-:S04]  /*58c0*/  MOV R5, UR5 ;  /* 0x0000000500057c02 */ /* 0x000fc80008000f00 */
[----:B------:R-:W-:-:S07]  /*58d0*/  LEPC R20, `(.L_x_109) ;  /* 0x000000001014794e */ /* 0x000fce0000000000 */
[----:B-12---:R-:W-:Y:S05]  /*58e0*/  CALL.ABS.NOINC R8 ;  /* 0x0000000008007343 */ /* 0x006fea0003c00000 */
.L_x_109:
[----:B------:R-:W-:Y:S01]  /*58f0*/  HFMA2 R0, -RZ, RZ, 0, 4.76837158203125e-07 ;  /* 0x00000008ff007431 */ /* 0x000fe200000001ff */
        /* <DEDUP_REMOVED lines=9> */
.L_x_110:
[----:B------:R-:W-:Y:S01]  /*5990*/  HFMA2 R0, -RZ, RZ, 0, 2.6226043701171875e-06 ;  /* 0x0000002cff007431 */ /* 0x000fe200000001ff */
        /* <DEDUP_REMOVED lines=9> */
.L_x_111:
[----:B------:R1:W2:Y:S01]  /*5a30*/  LDC.64 R8, c[0x4][R17] ;  /* 0x0100000011087b82 */ /* 0x0002a20000000a00 */
[----:B------:R-:W3:Y:S01]  /*5a40*/  LDCU.64 UR4, c[0x4][0xe0] ;  /* 0x01001c00ff0477ac */ /* 0x000ee20008000a00 */
[----:B------:R-:W-:Y:S01]  /*5a50*/  CS2R R6, SRZ ;  /* 0x0000000000067805 */ /* 0x000fe2000001ff00 */
[----:B---3--:R-:W-:Y:S01]  /*5a60*/  IMAD.U32 R4, RZ, RZ, UR4 ;  /* 0x00000004ff047e24 */ /* 0x008fe2000f8e00ff */
[----:B------:R-:W-:-:S04]  /*5a70*/  MOV R5, UR5 ;  /* 0x0000000500057c02 */ /* 0x000fc80008000f00 */
[----:B------:R-:W-:-:S07]  /*5a80*/  LEPC R20, `(.L_x_112) ;  /* 0x000000001014794e */ /* 0x000fce0000000000 */
[----:B-12---:R-:W-:Y:S05]  /*5a90*/  CALL.ABS.NOINC R8 ;  /* 0x0000000008007343 */ /* 0x006fea0003c00000 */
.L_x_112:
        /* <DEDUP_REMOVED lines=10> */
.L_x_113:
[----:B------:R-:W-:Y:S01]  /*5b40*/  HFMA2 R0, -RZ, RZ, 0, 2.443790435791015625e-06 ;  /* 0x00000029ff007431 */ /* 0x000fe200000001ff */
        /* <DEDUP_REMOVED lines=9> */
.L_x_114:
        /* <DEDUP_REMOVED lines=10> */
.L_x_115:
        /* <DEDUP_REMOVED lines=10> */
.L_x_116:
[----:B------:R1:W2:Y:S01]  /*5d20*/  LDC.64 R8, c[0x4][R17] ;  /* 0x0100000011087b82 */ /* 0x0002a20000000a00 */
[----:B------:R-:W3:Y:S01]  /*5d30*/  LDCU.64 UR4, c[0x4][0xe0] ;  /* 0x01001c00ff0477ac */ /* 0x000ee20008000a00 */
[----:B------:R-:W-:Y:S01]  /*5d40*/  CS2R R6, SRZ ;  /* 0x0000000000067805 */ /* 0x000fe2000001ff00 */
[----:B---3--:R-:W-:Y:S01]  /*5d50*/  IMAD.U32 R4, RZ, RZ, UR4 ;  /* 0x00000004ff047e24 */ /* 0x008fe2000f8e00ff */
[----:B------:R-:W-:-:S04]  /*5d60*/  MOV R5, UR5 ;  /* 0x0000000500057c02 */ /* 0x000fc80008000f00 */
[----:B------:R-:W-:-:S07]  /*5d70*/  LEPC R20, `(.L_x_117) ;  /* 0x000000001014794e */ /* 0x000fce0000000000 */
[----:B-12---:R-:W-:Y:S05]  /*5d80*/  CALL.ABS.NOINC R8 ;  /* 0x0000000008007343 */ /* 0x006fea0003c00000 */
.L_x_117:
[----:B------:R-:W-:Y:S01]  /*5d90*/  HFMA2 R0, -RZ, RZ, 0, 3.814697265625e-06 ;  /* 0x00000040ff007431 */ /* 0x000fe200000001ff */
        /* <DEDUP_REMOVED lines=9> */
.L_x_118:
        /* <DEDUP_REMOVED lines=10> */
.L_x_119:
[----:B------:R1:W2:Y:S01]  /*5ed0*/  LDC.64 R8, c[0x4][R17] ;  /* 0x0100000011087b82 */ /* 0x0002a20000000a00 */
[----:B------:R-:W3:Y:S01]  /*5ee0*/  LDCU.64 UR4, c[0x4][0xe0] ;  /* 0x01001c00ff0477ac */ /* 0x000ee20008000a00 */
[----:B------:R-:W-:Y:S01]  /*5ef0*/  CS2R R6, SRZ ;  /* 0x0000000000067805 */ /* 0x000fe2000001ff00 */
[----:B---3--:R-:W-:Y:S01]  /*5f00*/  IMAD.U32 R4, RZ, RZ, UR4 ;  /* 0x00000004ff047e24 */ /* 0x008fe2000f8e00ff */
[----:B------:R-:W-:-:S04]  /*5f10*/  MOV R5, UR5 ;  /* 0x0000000500057c02 */ /* 0x000fc80008000f00 */
[----:B------:R-:W-:-:S07]  /*5f20*/  LEPC R20, `(.L_x_120) ;  /* 0x000000001014794e */ /* 0x000fce0000000000 */
[----:B-12---:R-:W-:Y:S05]  /*5f30*/  CALL.ABS.NOINC R8 ;  /* 0x0000000008007343 */ /* 0x006fea0003c00000 */
.L_x_120:
[----:B------:R-:W-:Y:S01]  /*5f40*/  HFMA2 R0, -RZ, RZ, 0, 1.1920928955078125e-07 ;  /* 0x00000002ff007431 */ /* 0x000fe200000001ff */
        /* <DEDUP_REMOVED lines=9> */
.L_x_121:
        /* <DEDUP_REMOVED lines=10> */
.L_x_122:
        /* <DEDUP_REMOVED lines=10> */
.L_x_123:
        /* <DEDUP_REMOVED lines=10> */
.L_x_124:
[----:B------:R1:W2:Y:S01]  /*61c0*/  LDC.64 R8, c[0x4][R17] ;  /* 0x0100000011087b82 */ /* 0x0002a20000000a00 */
[----:B------:R-:W3:Y:S01]  /*61d0*/  LDCU.64 UR4, c[0x4][0xe0] ;  /* 0x01001c00ff0477ac */ /* 0x000ee20008000a00 */
[----:B------:R-:W-:Y:S01]  /*61e0*/  CS2R R6, SRZ ;  /* 0x0000000000067805 */ /* 0x000fe2000001ff00 */
[----:B---3--:R-:W-:Y:S01]  /*61f0*/  IMAD.U32 R4, RZ, RZ, UR4 ;  /* 0x00000004ff047e24 */ /* 0x008fe2000f8e00ff */
[----:B------:R-:W-:-:S04]  /*6200*/  MOV R5, UR5 ;  /* 0x0000000500057c02 */ /* 0x000fc80008000f00 */
[----:B------:R-:W-:-:S07]  /*6210*/  LEPC R20, `(.L_x_125) ;  /* 0x000000001014794e */ /* 0x000fce0000000000 */
[----:B-12---:R-:W-:Y:S05]  /*6220*/  CALL.ABS.NOINC R8 ;  /* 0x0000000008007343 */ /* 0x006fea0003c00000 */
.L_x_125:
[----:B------:R-:W-:Y:S01]  /*6230*/  HFMA2 R0, -RZ, RZ, 0, 5.9604644775390625e-08 ;  /* 0x00000001ff007431 */ /* 0x000fe200000001ff */
        /* <DEDUP_REMOVED lines=9> */
.L_x_126:
        /* <DEDUP_REMOVED lines=10> */
.L_x_127:
[----:B------:R1:W2:Y:S01]  /*6370*/  LDC.64 R8, c[0x4][R17] ;  /* 0x0100000011087b82 */ /* 0x0002a20000000a00 */
[----:B------:R-:W3:Y:S01]  /*6380*/  LDCU.64 UR4, c[0x4][0xe0] ;  /* 0x01001c00ff0477ac */ /* 0x000ee20008000a00 */
[----:B------:R-:W-:Y:S01]  /*6390*/  CS2R R6, SRZ ;  /* 0x0000000000067805 */ /* 0x000fe2000001ff00 */
[----:B---3--:R-:W-:Y:S01]  /*63a0*/  IMAD.U32 R4, RZ, RZ, UR4 ;  /* 0x00000004ff047e24 */ /* 0x008fe2000f8e00ff */
[----:B------:R-:W-:-:S04]  /*63b0*/  MOV R5, UR5 ;  /* 0x0000000500057c02 */ /* 0x000fc80008000f00 */
[----:B------:R-:W-:-:S07]  /*63c0*/  LEPC R20, `(.L_x_128) ;  /* 0x000000001014794e */ /* 0x000fce0000000000 */
[----:B-12---:R-:W-:Y:S05]  /*63d0*/  CALL.ABS.NOINC R8 ;  /* 0x0000000008007343 */ /* 0x006fea0003c00000 */
.L_x_128:
        /* <DEDUP_REMOVED lines=10> */
.L_x_129:
        /* <DEDUP_REMOVED lines=10> */
.L_x_130:
        /* <DEDUP_REMOVED lines=10> */
.L_x_131:
        /* <DEDUP_REMOVED lines=10> */
.L_x_132:
        /* <DEDUP_REMOVED lines=10> */
.L_x_133:
        /* <DEDUP_REMOVED lines=10> */
.L_x_134:
[----:B------:R1:W2:Y:S01]  /*67a0*/  LDC.64 R8, c[0x4][R17] ;  /* 0x0100000011087b82 */ /* 0x0002a20000000a00 */
[----:B------:R-:W3:Y:S01]  /*67b0*/  LDCU.64 UR4, c[0x4][0xe0] ;  /* 0x01001c00ff0477ac */ /* 0x000ee20008000a00 */
[----:B------:R-:W-:Y:S01]  /*67c0*/  CS2R R6, SRZ ;  /* 0x0000000000067805 */ /* 0x000fe2000001ff00 */
[----:B---3--:R-:W-:Y:S01]  /*67d0*/  IMAD.U32 R4, RZ, RZ, UR4 ;  /* 0x00000004ff047e24 */ /* 0x008fe2000f8e00ff */
[----:B------:R-:W-:-:S04]  /*67e0*/  MOV R5, UR5 ;  /* 0x0000000500057c02 */ /* 0x000fc80008000f00 */
[----:B------:R-:W-:-:S07]  /*67f0*/  LEPC R20, `(.L_x_135) ;  /* 0x000000001014794e */ /* 0x000fce0000000000 */
[----:B-12---:R-:W-:Y:S05]  /*6800*/  CALL.ABS.NOINC R8 ;  /* 0x0000000008007343 */ /* 0x006fea0003c00000 */
.L_x_135:
        /* <DEDUP_REMOVED lines=10> */
.L_x_136:
        /* <DEDUP_REMOVED lines=10> */
.L_x_137:
[----:B------:R1:W2:Y:S01]  /*6950*/  LDC.64 R8, c[0x4][R17] ;  /* 0x0100000011087b82 */ /* 0x0002a20000000a00 */
[----:B------:R-:W3:Y:S01]  /*6960*/  LDCU.64 UR4, c[0x4][0xe0] ;  /* 0x01001c00ff0477ac */ /* 0x000ee20008000a00 */
[----:B------:R-:W-:Y:S01]  /*6970*/  CS2R R6, SRZ ;  /* 0x0000000000067805 */ /* 0x000fe2000001ff00 */
[----:B---3--:R-:W-:Y:S01]  /*6980*/  IMAD.U32 R4, RZ, RZ, UR4 ;  /* 0x00000004ff047e24 */ /* 0x008fe2000f8e00ff */
[----:B------:R-:W-:-:S04]  /*6990*/  MOV R5, UR5 ;  /* 0x0000000500057c02 */ /* 0x000fc80008000f00 */
[----:B------:R-:W-:-:S07]  /*69a0*/  LEPC R20, `(.L_x_138) ;  /* 0x000000001014794e */ /* 0x000fce0000000000 */
[----:B-12---:R-:W-:Y:S05]  /*69b0*/  CALL.ABS.NOINC R8 ;  /* 0x0000000008007343 */ /* 0x006fea0003c00000 */
.L_x_138:
[----:B------:R-:W-:Y:S01]  /*69c0*/  HFMA2 R0, -RZ, RZ, 0, 6.103515625e-05 ;  /* 0x00000400ff007431 */ /* 0x000fe200000001ff */
        /* <DEDUP_REMOVED lines=9> */
.L_x_139:
        /* <DEDUP_REMOVED lines=10> */
.L_x_140:
        /* <DEDUP_REMOVED lines=10> */
.L_x_141:
        /* <DEDUP_REMOVED lines=10> */
.L_x_142:
[----:B------:R1:W2:Y:S01]  /*6c40*/  LDC.64 R8, c[0x4][R17] ;  /* 0x0100000011087b82 */ /* 0x0002a20000000a00 */
[----:B------:R-:W3:Y:S01]  /*6c50*/  LDCU.64 UR4, c[0x4][0xe0] ;  /* 0x01001c00ff0477ac */ /* 0x000ee20008000a00 */
[----:B------:R-:W-:Y:S01]  /*6c60*/  CS2R R6, SRZ ;  /* 0x0000000000067805 */ /* 0x000fe2000001ff00 */
[----:B---3--:R-:W-:Y:S01]  /*6c70*/  IMAD.U32 R4, RZ, RZ, UR4 ;  /* 0x00000004ff047e24 */ /* 0x008fe2000f8e00ff */
[----:B------:R-:W-:-:S04]  /*6c80*/  MOV R5, UR5 ;  /* 0x0000000500057c02 */ /* 0x000fc80008000f00 */
[----:B------:R-:W-:-:S07]  /*6c90*/  LEPC R20, `(.L_x_143) ;  /* 0x000000001014794e */ /* 0x000fce0000000000 */
[----:B-12---:R-:W-:Y:S05]  /*6ca0*/  CALL.ABS.NOINC R8 ;  /* 0x0000000008007343 */ /* 0x006fea0003c00000 */
.L_x_143:
        /* <DEDUP_REMOVED lines=10> */
.L_x_144:
        /* <DEDUP_REMOVED lines=10> */
.L_x_145:
[----:B------:R1:W2:Y:S01]  /*6df0*/  LDC.64 R8, c[0x4][R17] ;  /* 0x0100000011087b82 */ /* 0x0002a20000000a00 */
[----:B------:R-:W3:Y:S01]  /*6e00*/  LDCU.64 UR4, c[0x4][0xe0] ;  /* 0x01001c00ff0477ac */ /* 0x000ee20008000a00 */
[----:B------:R-:W-:Y:S01]  /*6e10*/  CS2R R6, SRZ ;  /* 0x0000000000067805 */ /* 0x000fe2000001ff00 */
[----:B---3--:R-:W-:Y:S01]  /*6e20*/  IMAD.U32 R4, RZ, RZ, UR4 ;  /* 0x00000004ff047e24 */ /* 0x008fe2000f8e00ff */
[----:B------:R-:W-:-:S04]  /*6e30*/  MOV R5, UR5 ;  /* 0x0000000500057c02 */ /* 0x000fc80008000f00 */
[----:B------:R-:W-:-:S07]  /*6e40*/  LEPC R20, `(.L_x_146) ;  /* 0x000000001014794e */ /* 0x000fce0000000000 */
[----:B-12---:R-:W-:Y:S05]  /*6e50*/  CALL.ABS.NOINC R8 ;  /* 0x0000000008007343 */ /* 0x006fea0003c00000 */
.L_x_146:
[----:B------:R-:W-:Y:S01]  /*6e60*/  HFMA2 R0, -RZ, RZ, 0, 3.0517578125e-05 ;  /* 0x00000200ff007431 */ /* 0x000fe200000001ff */
        /* <DEDUP_REMOVED lines=9> */
.L_x_147:
        /* <DEDUP_REMOVED lines=10> */
.L_x_148:
        /* <DEDUP_REMOVED lines=10> */
.L_x_149:
        /* <DEDUP_REMOVED lines=10> */
.L_x_150:
[----:B------:R1:W2:Y:S01]  /*70e0*/  LDC.64 R8, c[0x4][R17] ;  /* 0x0100000011087b82 */ /* 0x0002a20000000a00 */
[----:B------:R-:W3:Y:S01]  /*70f0*/  LDCU.64 UR4, c[0x4][0xe0] ;  /* 0x01001c00ff0477ac */ /* 0x000ee20008000a00 */
[----:B------:R-:W-:Y:S01]  /*7100*/  CS2R R6, SRZ ;  /* 0x0000000000067805 */ /* 0x000fe2000001ff00 */
[----:B---3--:R-:W-:Y:S01]  /*7110*/  IMAD.U32 R4, RZ, RZ, UR4 ;  /* 0x00000004ff047e24 */ /* 0x008fe2000f8e00ff */
[----:B------:R-:W-:-:S04]  /*7120*/  MOV R5, UR5 ;  /* 0x0000000500057c02 */ /* 0x000fc80008000f00 */
[----:B------:R-:W-:-:S07]  /*7130*/  LEPC R20, `(.L_x_151) ;  /* 0x000000001014794e */ /* 0x000fce0000000000 */
[----:B-12---:R-:W-:Y:S05]  /*7140*/  CALL.ABS.NOINC R8 ;  /* 0x0000000008007343 */ /* 0x006fea0003c00000 */
.L_x_151:
[----:B------:R1:W-:Y:S01]  /*7150*/  STL [R1], RZ ;  /* 0x000000ff01007387 */ /* 0x0003e20000100800 */
[----:B------:R1:W2:Y:S01]  /*7160*/  LDC.64 R8, c[0x4][R17] ;  /* 0x0100000011087b82 */ /* 0x0002a20000000a00 */
[----:B------:R-:W3:Y:S01]  /*7170*/  LDCU.64 UR4, c[0x4][0xc8] ;  /* 0x01001900ff0477ac */ /* 0x000ee20008000a00 */
[----:B------:R-:W-:Y:S02]  /*7180*/  MOV R6, UR37 ;  /* 0x0000002500067c02 */ /* 0x000fe40008000f00 */
[----:B------:R-:W-:Y:S01]  /*7190*/  MOV R7, UR36 ;  /* 0x0000002400077c02 */ /* 0x000fe20008000f00 */
[----:B---3--:R-:W-:Y:S02]  /*71a0*/  IMAD.U32 R4, RZ, RZ, UR4 ;  /* 0x00000004ff047e24 */ /* 0x008fe4000f8e00ff */
[----:B------:R-:W-:Y:S02]  /*71b0*/  IMAD.U32 R5, RZ, RZ, UR5 ;  /* 0x00000005ff057e24 */ /* 0x000fe4000f8e00ff */
[----:B------:R-:W-:-:S07]  /*71c0*/  LEPC R20, `(.L_x_152) ;  /* 0x000000001014794e */ /* 0x000fce0000000000 */
[----:B-12---:R-:W-:Y:S05]  /*71d0*/  CALL.ABS.NOINC R8 ;  /* 0x0000000008007343 */ /* 0x006fea0003c00000 */
.L_x_152:
        /* <DEDUP_REMOVED lines=10> */
.L_x_153:
[----:B------:R1:W2:Y:S01]  /*7280*/  LDC.64 R8, c[0x4][R17] ;  /* 0x0100000011087b82 */ /* 0x0002a20000000a00 */
[----:B------:R-:W3:Y:S01]  /*7290*/  LDCU.64 UR4, c[0x4][0xe0] ;  /* 0x01001c00ff0477ac */ /* 0x000ee20008000a00 */
[----:B------:R-:W-:Y:S01]  /*72a0*/  CS2R R6, SRZ ;  /* 0x0000000000067805 */ /* 0x000fe2000001ff00 */
[----:B---3--:R-:W-:Y:S01]  /*72b0*/  IMAD.U32 R4, RZ, RZ, UR4 ;  /* 0x00000004ff047e24 */ /* 0x008fe2000f8e00ff */
[----:B------:R-:W-:-:S04]  /*72c0*/  MOV R5, UR5 ;  /* 0x0000000500057c02 */ /* 0x000fc80008000f00 */
[----:B------:R-:W-:-:S07]  /*72d0*/  LEPC R20, `(.L_x_154) ;  /* 0x000000001014794e */ /* 0x000fce0000000000 */
[----:B-12---:R-:W-:Y:S05]  /*72e0*/  CALL.ABS.NOINC R8 ;  /* 0x0000000008007343 */ /* 0x006fea0003c00000 */
.L_x_154:
[----:B------:R-:W-:Y:S01]  /*72f0*/  HFMA2 R0, -RZ, RZ, 0, 2 ;  /* 0x00004000ff007431 */ /* 0x000fe200000001ff */
        /* <DEDUP_REMOVED lines=9> */
.L_x_155:
        /* <DEDUP_REMOVED lines=10> */
.L_x_156:
        /* <DEDUP_REMOVED lines=10> */
.L_x_157:
        /* <DEDUP_REMOVED lines=10> */
.L_x_98:
[----:B------:R-:W-:Y:S05]  /*7570*/  BSYNC.RECONVERGENT B6 ;  /* 0x0000000000067941 */ /* 0x000fea0003800200 */
.L_x_97:
[----:B-1----:R-:W1:Y:S01]  /*7580*/  S2R R3, SR_TID.X ;  /* 0x0000000000037919 */ /* 0x002e620000002100 */
[----:B------:R-:W-:Y:S01]  /*7590*/  MOV R7, 0x400 ;  /* 0x0000040000077802 */ /* 0x000fe20000000f00 */
[----:B------:R-:W2:Y:S01]  /*75a0*/  LDCU.64 UR4, c[0x0][0x880] ;  /* 0x00011000ff0477ac */ /* 0x000ea20008000a00 */
[----:B------:R-:W3:Y:S01]  /*75b0*/  S2R R0, SR_CgaCtaId ;  /* 0x0000000000007919 */ /* 0x000ee20000008800 */
[----:B------:R-:W4:Y:S01]  /*75c0*/  S2R R5, SR_SWINHI ;  /* 0x0000000000057919 */ /* 0x000f220000002f00 */
[----:B--2---:R-:W-:-:S04]  /*75d0*/  ISETP.NE.U32.AND P5, PT, RZ, UR4, PT ;  /* 0x00000004ff007c0c */ /* 0x004fc8000bfa5070 */
[----:B------:R-:W-:Y:S01]  /*75e0*/  ISETP.NE.AND.EX P5, PT, RZ, UR5, PT, P5 ;  /* 0x00000005ff007c0c */ /* 0x000fe2000bfa5350 */
[----:B-1----:R-:W-:Y:S01]  /*75f0*/  IMAD.SHL.U32 R42, R3, 0x2, RZ ;  /* 0x00000002032a7824 */ /* 0x002fe200078e00ff */
[----:B---3--:R-:W-:-:S04]  /*7600*/  LEA R0, R0, R7, 0x18 ;  /* 0x0000000700007211 */ /* 0x008fc800078ec0ff */
[----:B------:R-:W-:Y:S02]  /*7610*/  LOP3.LUT R42, R42, 0xfe, RZ, 0xc0, !PT ;  /* 0x000000fe2a2a7812 */ /* 0x000fe400078ec0ff */
[----:B------:R-:W-:Y:S02]  /*7620*/  MOV R6, R0 ;  /* 0x0000000000067202 */ /* 0x000fe40000000f00 */
[----:B----4-:R-:W-:-:S03]  /*7630*/  MOV R7, R5 ;  /* 0x0000000500077202 */ /* 0x010fc60000000f00 */
[----:B------:R-:W-:-:S04]  /*7640*/  IMAD.WIDE.U32 R42, R42, 0x2, R6 ;  /* 0x000000022a2a7825 */ /* 0x000fc800078e0006 */
[C---:B------:R-:W-:Y:S01]  /*7650*/  VIADD R5, R42.reuse, 0x28000 ;  /* 0x000280002a057836 */ /* 0x040fe20000000000 */
[C---:B------:R-:W-:Y:S02]  /*7660*/  IADD3 R9, P1, PT, R42.reuse, 0x28800, RZ ;  /* 0x000288002a097810 */ /* 0x040fe40007f3e0ff */
[C---:B------:R-:W-:Y:S02]  /*7670*/  IADD3 R7, P2, PT, R42.reuse, 0x28a00, RZ ;  /* 0x00028a002a077810 */ /* 0x040fe40007f5e0ff */
[C---:B------:R-:W-:Y:S01]  /*7680*/  IADD3 RZ, P3, PT, R42.reuse, 0x28000, RZ ;  /* 0x000280002aff7810 */ /* 0x040fe20007f7e0ff */
[--C-:B------:R-:W-:Y:S01]  /*7690*/  IMAD.X R79, RZ, RZ, R43.reuse, P1 ;  /* 0x000000ffff4f7224 */ /* 0x100fe200008e062b */
[----:B------:R-:W-:Y:S01]  /*76a0*/  IADD3 R11, P0, PT, R42, 0x28200, RZ ;  /* 0x000282002a0b7810 */ /* 0x000fe20007f1e0ff */
[--C-:B------:R-:W-:Y:S02]  /*76b0*/  IMAD.X R77, RZ, RZ, R43.reuse, P2 ;  /* 0x000000ffff4d7224 */ /* 0x100fe400010e062b */
[----:B------:R-:W-:Y:S01]  /*76c0*/  IMAD.X R89, RZ, RZ, R43, P3 ;  /* 0x000000ffff597224 */ /* 0x000fe200018e062b */
[----:B------:R-:W-:Y:S01]  /*76d0*/  SHF.R.U64 R6, R9, 0x3, R79 ;  /* 0x0000000309067819 */ /* 0x000fe2000000124f */
[----:B------:R-:W-:Y:S01]  /*76e0*/  IMAD.X R87, RZ, RZ, R43, P0 ;  /* 0x000000ffff577224 */ /* 0x000fe200000e062b */
[----:B------:R-:W-:-:S02]  /*76f0*/  SHF.R.U64 R4, R7, 0x3, R77 ;  /* 0x0000000307047819 */ /* 0x000fc4000000124d */
[----:B------:R-:W-:Y:S02]  /*7700*/  LOP3.LUT R78, R9, 0x70, R6, 0x78, !PT ;  /* 0x00000070094e7812 */ /* 0x000fe400078e7806 */
[----:B------:R-:W-:Y:S02]  /*7710*/  LOP3.LUT R76, R7, 0x70, R4, 0x78, !PT ;  /* 0x00000070074c7812 */ /* 0x000fe400078e7804 */
[C---:B------:R-:W-:Y:S02]  /*7720*/  IADD3 R9, P1, PT, R42.reuse, 0x29200, RZ ;  /* 0x000292002a097810 */ /* 0x040fe40007f3e0ff */
[----:B------:R-:W-:Y:S02]  /*7730*/  SHF.R.U64 R10, R5, 0x3, R89 ;  /* 0x00000003050a7819 */ /* 0x000fe40000001259 */
[----:B------:R-:W-:Y:S01]  /*7740*/  IADD3 R7, P2, PT, R42, 0x29800, RZ ;  /* 0x000298002a077810 */ /* 0x000fe20007f5e0ff */
[----:B------:R-:W-:Y:S01]  /*7750*/  IMAD.X R65, RZ, RZ, R43, P1 ;  /* 0x000000ffff417224 */ /* 0x000fe200008e062b */
[----:B------:R-:W-:-:S02]  /*7760*/  SHF.R.U64 R8, R11, 0x3, R87 ;  /* 0x000000030b087819 */ /* 0x000fc40000001257 */
[----:B------:R-:W-:Y:S01]  /*7770*/  LOP3.LUT R88, R5, 0x70, R10, 0x78, !PT ;  /* 0x0000007005587812 */ /* 0x000fe200078e780a */
[--C-:B------:R-:W-:Y:S01]  /*7780*/  IMAD.X R63, RZ, RZ, R43.reuse, P2 ;  /* 0x000000ffff3f7224 */ /* 0x100fe200010e062b */
[C---:B------:R-:W-:Y:S02]  /*7790*/  IADD3 R5, P3, PT, R42.reuse, 0x29a00, RZ ;  /* 0x00029a002a057810 */ /* 0x040fe40007f7e0ff */
[----:B------:R-:W-:Y:S01]  /*77a0*/  LOP3.LUT R86, R11, 0x70, R8, 0x78, !PT ;  /* 0x000000700b567812 */ /* 0x000fe200078e7808 */
[----:B------:R1:W-:Y:S01]  /*77b0*/  ST.E desc[UR44][R88.64], RZ ;  /* 0x000000ff58007985 */ /* 0x0003e2000c10192c */
[----:B------:R-:W-:Y:S01]  /*77c0*/  IADD3 R11, P0, PT, R42, 0x29000, RZ ;  /* 0x000290002a0b7810 */ /* 0x000fe20007f1e0ff */
[----:B------:R-:W-:Y:S01]  /*77d0*/  IMAD.X R61, RZ, RZ, R43, P3 ;  /* 0x000000ffff3d7224 */ /* 0x000fe200018e062b */
[----:B------:R-:W-:Y:S01]  /*77e0*/  SHF.R.U64 R8, R9, 0x3, R65 ;  /* 0x0000000309087819 */ /* 0x000fe20000001241 */
[----:B------:R2:W-:Y:S01]  /*77f0*/  ST.E desc[UR44][R86.64], RZ ;  /* 0x000000ff56007985 */ /* 0x0005e2000c10192c */
[----:B------:R-:W-:Y:S01]  /*7800*/  SHF.R.U64 R6, R7, 0x3, R63 ;  /* 0x0000000307067819 */ /* 0x000fe2000000123f */
[----:B------:R-:W-:Y:S01]  /*7810*/  IMAD.X R75, RZ, RZ, R43, P0 ;  /* 0x000000ffff4b7224 */ /* 0x000fe200000e062b */
[----:B------:R-:W-:Y:S01]  /*7820*/  LOP3.LUT R64, R9, 0x70, R8, 0x78, !PT ;  /* 0x0000007009407812 */ /* 0x000fe200078e7808 */
[----:B------:R-:W-:Y:S01]  /*7830*/  ST.E desc[UR44][R78.64], RZ ;  /* 0x000000ff4e007985 */ /* 0x000fe2000c10192c */
[----:B------:R-:W-:-:S02]  /*7840*/  LOP3.LUT R62, R7, 0x70, R6, 0x78, !PT ;  /* 0x00000070073e7812 */ /* 0x000fc400078e7806 */
[C---:B------:R-:W-:Y:S01]  /*7850*/  IADD3 R9, P1, PT, R42.reuse, 0x2a200, RZ ;  /* 0x0002a2002a097810 */ /* 0x040fe20007f3e0ff */
[----:B------:R3:W-:Y:S01]  /*7860*/  ST.E desc[UR44][R76.64], RZ ;  /* 0x000000ff4c007985 */ /* 0x0007e2000c10192c */
[----:B------:R-:W-:Y:S02]  /*7870*/  SHF.R.U64 R4, R5, 0x3, R61 ;  /* 0x0000000305047819 */ /* 0x000fe4000000123d */
[C---:B------:R-:W-:Y:S01]  /*7880*/  IADD3 R7, P2, PT, R42.reuse, 0x2a800, RZ ;  /* 0x0002a8002a077810 */ /* 0x040fe20007f5e0ff */
[----:B------:R-:W-:Y:S01]  /*7890*/  IMAD.X R53, RZ, RZ, R43, P1 ;  /* 0x000000ffff357224 */ /* 0x000fe200008e062b */
[----:B------:R-:W-:Y:S02]  /*78a0*/  SHF.R.U64 R10, R11, 0x3, R75 ;  /* 0x000000030b0a7819 */ /* 0x000fe4000000124b */
[----:B------:R-:W-:Y:S01]  /*78b0*/  LOP3.LUT R60, R5, 0x70, R4, 0x78, !PT ;  /* 0x00000070053c7812 */ /* 0x000fe200078e7804 */
[----:B------:R-:W-:Y:S01]  /*78c0*/  IMAD.X R51, RZ, RZ, R43, P2 ;  /* 0x000000ffff337224 */ /* 0x000fe200010e062b */
[----:B------:R-:W-:-:S02]  /*78d0*/  IADD3 R5, P3, PT, R42, 0x2aa00, RZ ;  /* 0x0002aa002a057810 */ /* 0x000fc40007f7e0ff */
[----:B------:R-:W-:Y:S02]  /*78e0*/  LOP3.LUT R74, R11, 0x70, R10, 0x78, !PT ;  /* 0x000000700b4a7812 */ /* 0x000fe400078e780a */
[----:B------:R-:W-:Y:S01]  /*78f0*/  IADD3 R11, P0, PT, R42, 0x2a000, RZ ;  /* 0x0002a0002a0b7810 */ /* 0x000fe20007f1e0ff */
[----:B------:R-:W-:Y:S01]  /*7900*/  IMAD.X R49, RZ, RZ, R43, P3 ;  /* 0x000000ffff317224 */ /* 0x000fe200018e062b */
[----:B------:R-:W-:Y:S01]  /*7910*/  SHF.R.U64 R8, R9, 0x3, R53 ;  /* 0x0000000309087819 */ /* 0x000fe20000001235 */
[----:B------:R4:W-:Y:S01]  /*7920*/  ST.E desc[UR44][R74.64], RZ ;  /* 0x000000ff4a007985 */ /* 0x0009e2000c10192c */
[----:B------:R-:W-:Y:S01]  /*7930*/  SHF.R.U64 R6, R7, 0x3, R51 ;  /* 0x0000000307067819 */ /* 0x000fe20000001233 */
[----:B------:R-:W-:Y:S01]  /*7940*/  IMAD.X R55, RZ, RZ, R43, P0 ;  /* 0x000000ffff377224 */ /* 0x000fe200000e062b */
[----:B------:R-:W-:Y:S01]  /*7950*/  LOP3.LUT R52, R9, 0x70, R8, 0x78, !PT ;  /* 0x0000007009347812 */ /* 0x000fe200078e7808 */
[----:B------:R5:W-:Y:S01]  /*7960*/  ST.E desc[UR44][R64.64], RZ ;  /* 0x000000ff40007985 */ /* 0x000be2000c10192c */
[----:B------:R-:W-:-:S02]  /*7970*/  LOP3.LUT R50, R7, 0x70, R6, 0x78, !PT ;  /* 0x0000007007327812 */ /* 0x000fc400078e7806 */
[C---:B------:R-:W-:Y:S01]  /*7980*/  IADD3 R9, P1, PT, R42.reuse, 0x2b200, RZ ;  /* 0x0002b2002a097810 */ /* 0x040fe20007f3e0ff */
[----:B------:R-:W-:Y:S01]  /*7990*/  ST.E desc[UR44][R62.64], RZ ;  /* 0x000000ff3e007985 */ /* 0x000fe2000c10192c */
[----:B------:R-:W-:Y:S02]  /*79a0*/  SHF.R.U64 R4, R5, 0x3, R49 ;  /* 0x0000000305047819 */ /* 0x000fe40000001231 */
[C---:B------:R-:W-:Y:S01]  /*79b0*/  IADD3 R7, P2, PT, R42.reuse, 0x2b800, RZ ;  /* 0x0002b8002a077810 */ /* 0x040fe20007f5e0ff */
[----:B------:R-:W-:Y:S01]  /*79c0*/  IMAD.X R45, RZ, RZ, R43, P1 ;  /* 0x000000ffff2d7224 */ /* 0x000fe200008e062b */
[----:B------:R-:W-:Y:S01]  /*79d0*/  SHF.R.U64 R10, R11, 0x3, R55 ;  /* 0x000000030b0a7819 */ /* 0x000fe20000001237 */
[----:B------:R5:W-:Y:S01]  /*79e0*/  ST.E desc[UR44][R60.64], RZ ;  /* 0x000000ff3c007985 */ /* 0x000be2000c10192c */
        /* <DEDUP_REMOVED lines=19> */
[----:B------:R-:W-:Y:S01]  /*7b20*/  ST.E desc[UR44][R48.64], RZ ;  /* 0x000000ff30007985 */ /* 0x000fe2000c10192c */
        /* <DEDUP_REMOVED lines=73> */
[----:B------:R-:W-:Y:S01]  /*7fc0*/  IADD3 R8, P0, PT, R42, 0x28400, RZ ;  /* 0x000284002a087810 */ /* 0x000fe20007f1e0ff */
[----:B------:R5:W-:Y:S01]  /*7fd0*/  ST.E desc[UR44][R14.64], RZ ;  /* 0x000000ff0e007985 */ /* 0x000be2000c10192c */
[----:B------:R-:W-:Y:S02]  /*7fe0*/  SHF.R.U64 R5, R4, 0x3, R67 ;  /* 0x0000000304057819 */ /* 0x000fe40000001243 */
[----:B------:R-:W-:Y:S01]  /*7ff0*/  IADD3 R6, P1, PT, R42, 0x28600, RZ ;  /* 0x000286002a067810 */ /* 0x000fe20007f3e0ff */
[----:B------:R-:W-:Y:S01]  /*8000*/  IMAD.X R85, RZ, RZ, R43, P0 ;  /* 0x000000ffff557224 */ /* 0x000fe200000e062b */
[----:B------:R-:W-:Y:S01]  /*8010*/  LOP3.LUT R66, R4, 0x70, R5, 0x78, !PT ;  /* 0x0000007004427812 */ /* 0x000fe200078e7805 */
[----:B------:R5:W-:Y:S01]  /*8020*/  ST.E desc[UR44][R12.64], RZ ;  /* 0x000000ff0c007985 */ /* 0x000be2000c10192c */
[----:B------:R-:W-:Y:S01]  /*8030*/  IADD3 R5, P0, PT, R42, 0x28c00, RZ ;  /* 0x00028c002a057810 */ /* 0x000fe20007f1e0ff */
[----:B------:R-:W-:Y:S01]  /*8040*/  IMAD.X R83, RZ, RZ, R43, P1 ;  /* 0x000000ffff537224 */ /* 0x000fe200008e062b */
[----:B------:R-:W-:-:S02]  /*8050*/  SHF.R.U64 R11, R10, 0x3, R73 ;  /* 0x000000030a0b7819 */ /* 0x000fc40000001249 */
[----:B------:R-:W-:Y:S01]  /*8060*/  IADD3 R4, P1, PT, R42, 0x28e00, RZ ;  /* 0x00028e002a047810 */ /* 0x000fe20007f3e0ff */
[----:B------:R-:W-:Y:S01]  /*8070*/  IMAD.X R81, RZ, RZ, R43, P0 ;  /* 0x000000ffff517224 */ /* 0x000fe200000e062b */
[----:B------:R-:W-:Y:S02]  /*8080*/  SHF.R.U64 R7, R6, 0x3, R83 ;  /* 0x0000000306077819 */ /* 0x000fe40000001253 */
[----:B------:R-:W-:Y:S02]  /*8090*/  SHF.R.U64 R9, R8, 0x3, R85 ;  /* 0x0000000308097819 */ /* 0x000fe40000001255 */
[----:B------:R-:W-:Y:S02]  /*80a0*/  LOP3.LUT R82, R6, 0x70, R7, 0x78, !PT ;  /* 0x0000007006527812 */ /* 0x000fe400078e7807 */
[----:B------:R-:W-:Y:S01]  /*80b0*/  LOP3.LUT R72, R10, 0x70, R11, 0x78, !PT ;  /* 0x000000700a487812 */ /* 0x000fe200078e780b */
[----:B------:R-:W-:Y:S01]  /*80c0*/  IMAD.X R11, RZ, RZ, R43, P1 ;  /* 0x000000ffff0b7224 */ /* 0x000fe200008e062b */
[----:B------:R-:W-:-:S02]  /*80d0*/  SHF.R.U64 R6, R5, 0x3, R81 ;  /* 0x0000000305067819 */ /* 0x000fc40000001251 */
[----:B------:R-:W-:Y:S01]  /*80e0*/  LOP3.LUT R84, R8, 0x70, R9, 0x78, !PT ;  /* 0x0000007008547812 */ /* 0x000fe200078e7809 */
[----:B------:R5:W-:Y:S01]  /*80f0*/  ST.E desc[UR44][R72.64], RZ ;  /* 0x000000ff48007985 */ /* 0x000be2000c10192c */
[----:B------:R-:W-:Y:S02]  /*8100*/  LOP3.LUT R80, R5, 0x70, R6, 0x78, !PT ;  /* 0x0000007005507812 */ /* 0x000fe400078e7806 */
[C---:B------:R-:W-:Y:S01]  /*8110*/  IADD3 R8, P0, PT, R42.reuse, 0x29400, RZ ;  /* 0x000294002a087810 */ /* 0x040fe20007f1e0ff */
[----:B------:R5:W-:Y:S01]  /*8120*/  ST.E desc[UR44][R70.64], RZ ;  /* 0x000000ff46007985 */ /* 0x000be2000c10192c */
[----:B------:R-:W-:Y:S02]  /*8130*/  IADD3 R6, P1, PT, R42, 0x29600, RZ ;  /* 0x000296002a067810 */ /* 0x000fe40007f3e0ff */
[----:B------:R-:W-:Y:S01]  /*8140*/  SHF.R.U64 R7, R4, 0x3, R11 ;  /* 0x0000000304077819 */ /* 0x000fe2000000120b */
[--C-:B-1----:R-:W-:Y:S01]  /*8150*/  IMAD.X R89, RZ, RZ, R43.reuse, P0 ;  /* 0x000000ffff597224 */ /* 0x102fe200000e062b */
[----:B------:R-:W-:Y:S01]  /*8160*/  IADD3 R5, P0, PT, R42, 0x29c00, RZ ;  /* 0x00029c002a057810 */ /* 0x000fe20007f1e0ff */
[----:B--2---:R-:W-:Y:S01]  /*8170*/  IMAD.X R87, RZ, RZ, R43, P1 ;  /* 0x000000ffff577224 */ /* 0x004fe200008e062b */
[----:B------:R-:W-:Y:S01]  /*8180*/  LOP3.LUT R10, R4, 0x70, R7, 0x78, !PT ;  /* 0x00000070040a7812 */ /* 0x000fe200078e7807 */
[----:B------:R1:W-:Y:S01]  /*8190*/  ST.E desc[UR44][R68.64], RZ ;  /* 0x000000ff44007985 */ /* 0x0003e2000c10192c */
[----:B------:R-:W-:Y:S01]  /*81a0*/  IADD3 R4, P1, PT, R42, 0x29e00, RZ ;  /* 0x00029e002a047810 */ /* 0x000fe20007f3e0ff */
[----:B---3--:R-:W-:Y:S01]  /*81b0*/  IMAD.X R77, RZ, RZ, R43, P0 ;  /* 0x000000ffff4d7224 */ /* 0x008fe200000e062b */
[----:B------:R-:W-:Y:S01]  /*81c0*/  SHF.R.U64 R7, R6, 0x3, R87 ;  /* 0x0000000306077819 */ /* 0x000fe20000001257 */
[----:B------:R1:W-:Y:S01]  /*81d0*/  ST.E desc[UR44][R66.64], RZ ;  /* 0x000000ff42007985 */ /* 0x0003e2000c10192c */
[----:B------:R-:W-:Y:S01]  /*81e0*/  SHF.R.U64 R9, R8, 0x3, R89 ;  /* 0x0000000308097819 */ /* 0x000fe20000001259 */
[----:B----4-:R-:W-:Y:S01]  /*81f0*/  IMAD.X R75, RZ, RZ, R43, P1 ;  /* 0x000000ffff4b7224 */ /* 0x010fe200008e062b */
[----:B------:R-:W-:Y:S01]  /*8200*/  LOP3.LUT R86, R6, 0x70, R7, 0x78, !PT ;  /* 0x0000007006567812 */ /* 0x000fe200078e7807 */
[----:B------:R1:W-:Y:S01]  /*8210*/  ST.E desc[UR44][R84.64], RZ ;  /* 0x000000ff54007985 */ /* 0x0003e2000c10192c */
[----:B------:R-:W-:-:S02]  /*8220*/  SHF.R.U64 R6, R5, 0x3, R77 ;  /* 0x0000000305067819 */ /* 0x000fc4000000124d */
[C---:B------:R-:W-:Y:S01]  /*8230*/  SHF.R.U64 R7, R4.reuse, 0x3, R75 ;  /* 0x0000000304077819 */ /* 0x040fe2000000124b */
[----:B------:R1:W-:Y:S01]  /*8240*/  ST.E desc[UR44][R82.64], RZ ;  /* 0x000000ff52007985 */ /* 0x0003e2000c10192c */
[----:B------:R-:W-:Y:S02]  /*8250*/  LOP3.LUT R76, R5, 0x70, R6, 0x78, !PT ;  /* 0x00000070054c7812 */ /* 0x000fe400078e7806 */
[----:B------:R-:W-:Y:S01]  /*8260*/  LOP3.LUT R74, R4, 0x70, R7, 0x78, !PT ;  /* 0x00000070044a7812 */ /* 0x000fe200078e7807 */
[----:B------:R1:W-:Y:S01]  /*8270*/  ST.E desc[UR44][R80.64], RZ ;  /* 0x000000ff50007985 */ /* 0x0003e2000c10192c */
[C---:B------:R-:W-:Y:S02]  /*8280*/  IADD3 R5, P0, PT, R42.reuse, 0x2a400, RZ ;  /* 0x0002a4002a057810 */ /* 0x040fe40007f1e0ff */
[----:B------:R-:W-:Y:S01]  /*8290*/  IADD3 R4, P1, PT, R42, 0x2a600, RZ ;  /* 0x0002a6002a047810 */ /* 0x000fe20007f3e0ff */
[----:B------:R1:W-:Y:S01]  /*82a0*/  ST.E desc[UR44][R10.64], RZ ;  /* 0x000000ff0a007985 */ /* 0x0003e2000c10192c */
[----:B------:R-:W-:Y:S01]  /*82b0*/  LOP3.LUT R88, R8, 0x70, R9, 0x78, !PT ;  /* 0x0000007008587812 */ /* 0x000fe200078e7809 */
[--C-:B------:R-:W-:Y:S01]  /*82c0*/  IMAD.X R79, RZ, RZ, R43.reuse, P0 ;  /* 0x000000ffff4f7224 */ /* 0x100fe200000e062b */
[C---:B------:R-:W-:Y:S01]  /*82d0*/  IADD3 R7, P0, PT, R42.reuse, 0x2ac00, RZ ;  /* 0x0002ac002a077810 */ /* 0x040fe20007f1e0ff */
[----:B-----5:R-:W-:Y:S01]  /*82e0*/  IMAD.X R65, RZ, RZ, R43, P1 ;  /* 0x000000ffff417224 */ /* 0x020fe200008e062b */
[----:B------:R-:W-:Y:S01]  /*82f0*/  IADD3 R6, P1, PT, R42, 0x2ae00, RZ ;  /* 0x0002ae002a067810 */ /* 0x000fe20007f3e0ff */
[----:B------:R1:W-:Y:S01]  /*8300*/  ST.E desc[UR44][R88.64], RZ ;  /* 0x000000ff58007985 */ /* 0x0003e2000c10192c */
[C---:B------:R-:W-:Y:S01]  /*8310*/  SHF.R.U64 R8, R5.reuse, 0x3, R79 ;  /* 0x0000000305087819 */ /* 0x040fe2000000124f */
[----:B------:R-:W-:Y:S01]  /*8320*/  IMAD.X R61, RZ, RZ, R43, P0 ;  /* 0x000000ffff3d7224 */ /* 0x000fe200000e062b */
[C---:B------:R-:W-:Y:S01]  /*8330*/  SHF.R.U64 R9, R4.reuse, 0x3, R65 ;  /* 0x0000000304097819 */ /* 0x040fe20000001241 */
[----:B------:R-:W-:Y:S01]  /*8340*/  IMAD.X R55, RZ, RZ, R43, P1 ;  /* 0x000000ffff377224 */ /* 0x000fe200008e062b */
[----:B------:R-:W-:Y:S01]  /*8350*/  LOP3.LUT R78, R5, 0x70, R8, 0x78, !PT ;  /* 0x00000070054e7812 */ /* 0x000fe200078e7808 */
[----:B------:R1:W-:Y:S01]  /*8360*/  ST.E desc[UR44][R86.64], RZ ;  /* 0x000000ff56007985 */ /* 0x0003e2000c10192c */
[----:B------:R-:W-:-:S02]  /*8370*/  LOP3.LUT R64, R4, 0x70, R9, 0x78, !PT ;  /* 0x0000007004407812 */ /* 0x000fc400078e7809 */
[C---:B------:R-:W-:Y:S01]  /*8380*/  SHF.R.U64 R4, R7.reuse, 0x3, R61 ;  /* 0x0000000307047819 */ /* 0x040fe2000000123d */
[----:B------:R1:W-:Y:S01]  /*8390*/  ST.E desc[UR44][R76.64], RZ ;  /* 0x000000ff4c007985 */ /* 0x0003e2000c10192c */
[C---:B------:R-:W-:Y:S02]  /*83a0*/  SHF.R.U64 R5, R6.reuse, 0x3, R55 ;  /* 0x0000000306057819 */ /* 0x040fe40000001237 */
[----:B------:R-:W-:Y:S01]  /*83b0*/  LOP3.LUT R60, R7, 0x70, R4, 0x78, !PT ;  /* 0x00000070073c7812 */ /* 0x000fe200078e7804 */
[----:B------:R1:W-:Y:S01]  /*83c0*/  ST.E desc[UR44][R74.64], RZ ;  /* 0x000000ff4a007985 */ /* 0x0003e2000c10192c */
[----:B------:R-:W-:Y:S02]  /*83d0*/  LOP3.LUT R54, R6, 0x70, R5, 0x78, !PT ;  /* 0x0000007006367812 */ /* 0x000fe400078e7805 */
[C---:B------:R-:W-:Y:S01]  /*83e0*/  IADD3 R4, P1, PT, R42.reuse, 0x2b600, RZ ;  /* 0x0002b6002a047810 */ /* 0x040fe20007f3e0ff */
[----:B------:R1:W-:Y:S01]  /*83f0*/  ST.E desc[UR44][R78.64], RZ ;  /* 0x000000ff4e007985 */ /* 0x0003e2000c10192c */
[----:B------:R-:W-:-:S03]  /*8400*/  IADD3 R5, P0, PT, R42, 0x2b400, RZ ;  /* 0x0002b4002a057810 */ /* 0x000fc60007f1e0ff */
[--C-:B------:R-:W-:Y:S01]  /*8410*/  IMAD.X R53, RZ, RZ, R43.reuse, P1 ;  /* 0x000000ffff357224 */ /* 0x100fe200008e062b */
[C---:B------:R-:W-:Y:S01]  /*8420*/  IADD3 R6, P1, PT, R42.reuse, 0x2be00, RZ ;  /* 0x0002be002a067810 */ /* 0x040fe20007f3e0ff */
[----:B------:R-:W-:Y:S01]  /*8430*/  IMAD.X R63, RZ, RZ, R43, P0 ;  /* 0x000000ffff3f7224 */ /* 0x000fe200000e062b */
        /* <DEDUP_REMOVED lines=48> */
[----:B------:R-:W-:Y:S02]  /*8740*/  LOP3.LUT R34, R4, 0x70, R9, 0x78, !PT ;  /* 0x0000007004227812 */ /* 0x000fe400078e7809 */
[----:B------:R-:W-:-:S02]  /*8750*/  LOP3.LUT R40, R5, 0x70, R8, 0x78, !PT ;  /* 0x0000007005287812 */ /* 0x000fc400078e7808 */
[C---:B------:R-:W-:Y:S02]  /*8760*/  SHF.R.U64 R5, R6.reuse, 0x3, R29 ;  /* 0x0000000306057819 */ /* 0x040fe4000000121d */
[C---:B------:R-:W-:Y:S01]  /*8770*/  SHF.R.U64 R4, R7.reuse, 0x3, R31 ;  /* 0x0000000307047819 */ /* 0x040fe2000000121f */
[----:B------:R1:W-:Y:S01]  /*8780*/  ST.E desc[UR44][R40.64], RZ ;  /* 0x000000ff28007985 */ /* 0x0003e2000c10192c */
[----:B------:R-:W-:Y:S02]  /*8790*/  LOP3.LUT R28, R6, 0x70, R5, 0x78, !PT ;  /* 0x00000070061c7812 */ /* 0x000fe400078e7805 */
[----:B------:R-:W-:Y:S01]  /*87a0*/  LOP3.LUT R30, R7, 0x70, R4, 0x78, !PT ;  /* 0x00000070071e7812 */ /* 0x000fe200078e7804 */
[----:B------:R1:W-:Y:S01]  /*87b0*/  ST.E desc[UR44][R34.64], RZ ;  /* 0x000000ff22007985 */ /* 0x0003e2000c10192c */
[C---:B------:R-:W-:Y:S02]  /*87c0*/  IADD3 R5, P0, PT, R42.reuse, 0x2e400, RZ ;  /* 0x0002e4002a057810 */ /* 0x040fe40007f1e0ff */
[C---:B------:R-:W-:Y:S01]  /*87d0*/  IADD3 R4, P1, PT, R42.reuse, 0x2e600, RZ ;  /* 0x0002e6002a047810 */ /* 0x040fe20007f3e0ff */
[----:B------:R1:W-:Y:S02]  /*87e0*/  ST.E desc[UR44][R30.64], RZ ;  /* 0x000000ff1e007985 */ /* 0x0003e4000c10192c */
[--C-:B------:R-:W-:Y:S01]  /*87f0*/  IMAD.X R33, RZ, RZ, R43.reuse, P0 ;  /* 0x000000ffff217224 */ /* 0x100fe200000e062b */
[C---:B------:R-:W-:Y:S01]  /*8800*/  IADD3 R7, P0, PT, R42.reuse, 0x2ec00, RZ ;  /* 0x0002ec002a077810 */ /* 0x040fe20007f1e0ff */
[----:B------:R-:W-:Y:S01]  /*8810*/  IMAD.X R27, RZ, RZ, R43, P1 ;  /* 0x000000ffff1b7224 */ /* 0x000fe200008e062b */
[----:B------:R-:W-:Y:S01]  /*8820*/  IADD3 R6, P1, PT, R42, 0x2ee00, RZ ;  /* 0x0002ee002a067810 */ /* 0x000fe20007f3e0ff */
[----:B------:R1:W-:Y:S01]  /*8830*/  ST.E desc[UR44][R28.64], RZ ;  /* 0x000000ff1c007985 */ /* 0x0003e2000c10192c */
[C---:B------:R-:W-:Y:S01]  /*8840*/  SHF.R.U64 R8, R5.reuse, 0x3, R33 ;  /* 0x0000000305087819 */ /* 0x040fe20000001221 */
[----:B------:R-:W-:Y:S01]  /*8850*/  IMAD.X R21, RZ, RZ, R43, P0 ;  /* 0x000000ffff157224 */ /* 0x000fe200000e062b */
[----:B------:R-:W-:Y:S01]  /*8860*/  SHF.R.U64 R9, R4, 0x3, R27 ;  /* 0x0000000304097819 */ /* 0x000fe2000000121b */
[----:B------:R-:W-:Y:S01]  /*8870*/  IMAD.X R19, RZ, RZ, R43, P1 ;  /* 0x000000ffff137224 */ /* 0x000fe200008e062b */
[----:B------:R-:W-:-:S02]  /*8880*/  LOP3.LUT R32, R5, 0x70, R8, 0x78, !PT ;  /* 0x0000007005207812 */ /* 0x000fc400078e7808 */
[----:B------:R-:W-:Y:S02]  /*8890*/  LOP3.LUT R26, R4, 0x70, R9, 0x78, !PT ;  /* 0x00000070041a7812 */ /* 0x000fe400078e7809 */
        /* <DEDUP_REMOVED lines=20> */
[C---:B------:R-:W-:Y:S01]  /*89e0*/  SHF.R.U64 R5, R8.reuse, 0x3, R15 ;  /* 0x0000000308057819 */ /* 0x040fe2000000120f */
[----:B------:R1:W-:Y:S01]  /*89f0*/  ST.E desc[UR44][R24.64], RZ ;  /* 0x000000ff18007985 */ /* 0x0003e2000c10192c */
[C---:B------:R-:W-:Y:S02]  /*8a00*/  SHF.R.U64 R4, R9.reuse, 0x3, R13 ;  /* 0x0000000309047819 */ /* 0x040fe4000000120d */
[----:B------:R-:W-:Y:S01]  /*8a10*/  LOP3.LUT R14, R8, 0x70, R5, 0x78, !PT ;  /* 0x00000070080e7812 */ /* 0x000fe200078e7805 */
[----:B------:R1:W-:Y:S01]  /*8a20*/  ST.E desc[UR44][R16.64], RZ ;  /* 0x000000ff10007985 */ /* 0x0003e2000c10192c */
[----:B------:R-:W-:-:S03]  /*8a30*/  LOP3.LUT R12, R9, 0x70, R4, 0x78, !PT ;  /* 0x00000070090c7812 */ /* 0x000fc600078e7804 */
[----:B------:R1:W-:Y:S04]  /*8a40*/  ST.E desc[UR44][R14.64], RZ ;  /* 0x000000ff0e007985 */ /* 0x0003e8000c10192c */
[----:B------:R1:W-:Y:S01]  /*8a50*/  ST.E desc[UR44][R12.64], RZ ;  /* 0x000000ff0c007985 */ /* 0x0003e2000c10192c */
[----:B------:R-:W-:Y:S05]  /*8a60*/  @!P5 BRA `(.L_x_158) ;  /* 0x0000000000ccd947 */ /* 0x000fea0003800000 */
[----:B------:R-:W2:Y:S01]  /*8a70*/  LDC R5, c[0x0][0x904] ;  /* 0x00024100ff057b82 */ /* 0x000ea20000000800 */
[----:B------:R-:W3:Y:S01]  /*8a80*/  LDCU.64 UR4, c[0x0][0x908] ;  /* 0x00012100ff0477ac */ /* 0x000ee20008000a00 */
[----:B------:R-:W-:Y:S01]  /*8a90*/  BSSY.RECONVERGENT B0, `(.L_x_158) ;  /* 0x0000030000007945 */ /* 0x000fe20003800200 */
[----:B---3--:R-:W-:Y:S01]  /*8aa0*/  IMAD.HI.U32 R4, R57, UR4, RZ ;  /* 0x0000000439047c27 */ /* 0x008fe2000f8e00ff */
[----:B------:R-:W3:Y:S01]  /*8ab0*/  LDCU UR4, c[0x0][0x380] ;  /* 0x00007000ff0477ac */ /* 0x000ee20008000800 */
[----:B--2---:R-:W-:-:S03]  /*8ac0*/  ISETP.NE.AND P0, PT, R5, 0x1, PT ;  /* 0x000000010500780c */ /* 0x004fc60003f05270 */
[----:B------:R-:W-:-:S04]  /*8ad0*/  SHF.R.U32.HI R4, RZ, UR5, R4 ;  /* 0x00000005ff047c19 */ /* 0x000fc80008011604 */
[----:B------:R-:W-:-:S05]  /*8ae0*/  SEL R4, R57, R4, !P0 ;  /* 0x0000000439047207 */ /* 0x000fca0004000000 */
[----:B------:R-:W-:-:S04]  /*8af0*/  IMAD.MOV R4, RZ, RZ, -R4 ;  /* 0x000000ffff047224 */ /* 0x000fc800078e0a04 */
[----:B------:R-:W-:Y:S01]  /*8b00*/  IMAD R5, R5, R4, R57 ;  /* 0x0000000405057224 */ /* 0x000fe200078e0239 */
[----:B------:R-:W-:-:S05]  /*8b10*/  LOP3.LUT R4, R3, 0x7f, RZ, 0xc0, !PT ;  /* 0x0000007f03047812 */ /* 0x000fca00078ec0ff */
[----:B------:R-:W-:-:S05]  /*8b20*/  IMAD R5, R5, 0x100, R4 ;  /* 0x0000010005057824 */ /* 0x000fca00078e0204 */
[----:B---3--:R-:W-:-:S13]  /*8b30*/  ISETP.GE.AND P0, PT, R5, UR4, PT ;  /* 0x0000000405007c0c */ /* 0x008fda000bf06270 */
[----:B------:R-:W-:Y:S05]  /*8b40*/  @P0 BRA `(.L_x_159) ;  /* 0x0000000000900947 */ /* 0x000fea0003800000 */
[----:B------:R-:W2:Y:S01]  /*8b50*/  LDC R7, c[0x0][0x38c] ;  /* 0x0000e300ff077b82 */ /* 0x000ea20000000800 */
[----:B------:R-:W-:Y:S01]  /*8b60*/  IMAD.MOV.U32 R8, RZ, RZ, RZ ;  /* 0x000000ffff087224 */ /* 0x000fe200078e00ff */
[----:B------:R-:W3:Y:S01]  /*8b70*/  LDCU UR6, c[0x0][0x890] ;  /* 0x00011200ff0677ac */ /* 0x000ee20008000800 */
[----:B------:R-:W4:Y:S01]  /*8b80*/  LDCU.64 UR4, c[0x0][0x888] ;  /* 0x00011100ff0477ac */ /* 0x000f220008000a00 */
[----:B---3--:R-:W-:Y:S01]  /*8b90*/  IMAD R5, R22, UR6, R5 ;  /* 0x0000000616057c24 */ /* 0x008fe2000f8e0205 */
[----:B--2---:R-:W-:-:S04]  /*8ba0*/  IABS R6, R7 ;  /* 0x0000000700067213 */ /* 0x004fc80000000000 */
[----:B-1----:R-:W1:Y:S08]  /*8bb0*/  I2F.RP R11, R6 ;  /* 0x00000006000b7306 */ /* 0x002e700000209400 */
[----:B-1----:R-:W1:Y:S02]  /*8bc0*/  MUFU.RCP R10, R11 ;  /* 0x0000000b000a7308 */ /* 0x002e640000001000 */
[----:B-1----:R-:W-:-:S06]  /*8bd0*/  IADD3 R10, PT, PT, R10, 0xffffffe, RZ ;  /* 0x0ffffffe0a0a7810 */ /* 0x002fcc0007ffe0ff */
[----:B------:R-:W1:Y:S02]  /*8be0*/  F2I.FTZ.U32.TRUNC.NTZ R9, R10 ;  /* 0x0000000a00097305 */ /* 0x000e64000021f000 */
[----:B-1----:R-:W-:Y:S01]  /*8bf0*/  IADD3 R3, PT, PT, RZ, -R9, RZ ;  /* 0x80000009ff037210 */ /* 0x002fe20007ffe0ff */
[----:B------:R-:W1:Y:S04]  /*8c00*/  LDC.64 R10, c[0x0][0x880] ;  /* 0x00022000ff0a7b82 */ /* 0x000e680000000a00 */
[----:B------:R-:W-:Y:S01]  /*8c10*/  IMAD R4, R3, R6, RZ ;  /* 0x0000000603047224 */ /* 0x000fe200078e02ff */
[----:B------:R-:W-:-:S03]  /*8c20*/  IABS R3, R2 ;  /* 0x0000000200037213 */ /* 0x000fc60000000000 */
[----:B------:R-:W-:Y:S01]  /*8c30*/  IMAD.HI.U32 R9, R9, R4, R8 ;  /* 0x0000000409097227 */ /* 0x000fe200078e0008 */
[----:B------:R-:W-:-:S05]  /*8c40*/  MOV R4, R3 ;  /* 0x0000000300047202 */ /* 0x000fca0000000f00 */
[----:B------:R-:W-:-:S04]  /*8c50*/  IMAD.HI.U32 R8, R9, R4, RZ ;  /* 0x0000000409087227 */ /* 0x000fc800078e00ff */
[----:B------:R-:W-:-:S04]  /*8c60*/  IMAD.MOV R3, RZ, RZ, -R8 ;  /* 0x000000ffff037224 */ /* 0x000fc800078e0a08 */
[----:B------:R-:W-:-:S05]  /*8c70*/  IMAD R3, R6, R3, R4 ;  /* 0x0000000306037224 */ /* 0x000fca00078e0204 */
[----:B------:R-:W-:-:S13]  /*8c80*/  ISETP.GT.U32.AND P1, PT, R6, R3, PT ;  /* 0x000000030600720c */ /* 0x000fda0003f24070 */
[-C--:B------:R-:W-:Y:S01]  /*8c90*/  @!P1 IADD3 R3, PT, PT, R3, -R6.reuse, RZ ;  /* 0x8000000603039210 */ /* 0x080fe20007ffe0ff */
[----:B------:R-:W-:Y:S01]  /*8ca0*/  @!P1 VIADD R8, R8, 0x1 ;  /* 0x0000000108089836 */ /* 0x000fe20000000000 */
[----:B------:R-:W-:Y:S02]  /*8cb0*/  ISETP.NE.AND P1, PT, R7, RZ, PT ;  /* 0x000000ff0700720c */ /* 0x000fe40003f25270 */
[----:B------:R-:W-:Y:S02]  /*8cc0*/  ISETP.GE.U32.AND P2, PT, R3, R6, PT ;  /* 0x000000060300720c */ /* 0x000fe40003f46070 */
[----:B------:R-:W-:-:S04]  /*8cd0*/  LOP3.LUT R3, R2, R7, RZ, 0x3c, !PT ;  /* 0x0000000702037212 */ /* 0x000fc800078e3cff */
[----:B------:R-:W-:-:S07]  /*8ce0*/  ISETP.GE.AND P0, PT, R3, RZ, PT ;  /* 0x000000ff0300720c */ /* 0x000fce0003f06270 */
[----:B------:R-:W-:-:S06]  /*8cf0*/  @P2 IADD3 R8, PT, PT, R8, 0x1, RZ ;  /* 0x0000000108082810 */ /* 0x000fcc0007ffe0ff */
[----:B------:R-:W-:Y:S01]  /*8d00*/  @!P0 IMAD.MOV R8, RZ, RZ, -R8 ;  /* 0x000000ffff088224 */ /* 0x000fe200078e0a08 */
[----:B------:R-:W-:-:S04]  /*8d10*/  @!P1 LOP3.LUT R8, RZ, R7, RZ, 0x33, !PT ;  /* 0x00000007ff089212 */ /* 0x000fc800078e33ff */
[C---:B------:R-:W-:Y:S01]  /*8d20*/  IADD3 R3, PT, PT, -R8.reuse, RZ, RZ ;  /* 0x000000ff08037210 */ /* 0x040fe20007ffe1ff */
[----:B----4-:R-:W-:-:S04]  /*8d30*/  IMAD R5, R8, UR5, R5 ;  /* 0x0000000508057c24 */ /* 0x010fc8000f8e0205 */
[----:B------:R-:W-:Y:S02]  /*8d40*/  IMAD R4, R7, R3, R2 ;  /* 0x0000000307047224 */ /* 0x000fe400078e0202 */
[----:B------:R-:W-:Y:S02]  /*8d50*/  IMAD.MOV.U32 R3, RZ, RZ, -0x800000 ;  /* 0xff800000ff037424 */ /* 0x000fe400078e00ff */
[----:B------:R-:W-:-:S04]  /*8d60*/  IMAD R5, R4, UR4, R5 ;  /* 0x0000000404057c24 */ /* 0x000fc8000f8e0205 */
[----:B-1----:R-:W-:-:S05]  /*8d70*/  IMAD.WIDE R10, R5, 0x4, R10 ;  /* 0x00000004050a7825 */ /* 0x002fca00078e020a */
[----:B------:R2:W-:Y:S02]  /*8d80*/  STG.E desc[UR44][R10.64], R3 ;  /* 0x000000030a007986 */ /* 0x0005e4000c10192c */
.L_x_159:
[----:B------:R-:W-:Y:S05]  /*8d90*/  BSYNC.RECONVERGENT B0 ;  /* 0x0000000000007941 */ /* 0x000fea0003800200 */
.L_x_158:
[----:B------:R-:W-:-:S09]  /*8da0*/  UISETP.NE.AND UP0, UPT, UR41, URZ, UPT ;  /* 0x000000ff2900728c */ /* 0x000fd2000bf05270 */
[----:B------:R-:W-:Y:S05]  /*8db0*/  BRA.U UP0, `(.L_x_160) ;  /* 0x0000000100047547 */ /* 0x000fea000b800000 */
[----:B------:R-:W-:Y:S05]  /*8dc0*/  BPT.TRAP 0x1 ;  /* 0x000000040000795c */ /* 0x000fea0000300000 */
.L_x_160:
[C---:B------:R-:W-:Y:S01]  /*8dd0*/  IADD3 R9, P0, PT, R42.reuse, 0x30000, RZ ;  /* 0x000300002a097810 */ /* 0x040fe20007f1e0ff */
[----:B------:R3:W-:Y:S01]  /*8de0*/  SYNCS.ARRIVE.TRANS64.A1T0 RZ, [R0+URZ+0x380b0], RZ ;  /* 0x0380b0ff00ff79a7 */ /* 0x0007e200081000ff */
[C---:B------:R-:W-:Y:S01]  /*8df0*/  IADD3 R7, P1, PT, R42.reuse, 0x30200, RZ ;  /* 0x000302002a077810 */ /* 0x040fe20007f3e0ff */
[----:B------:R-:W-:Y:S01]  /*8e00*/  STL.64 [R1+0x78], R56 ;  /* 0x0000783801007387 */ /* 0x000fe20000100a00 */
[C---:B------:R-:W-:Y:S01]  /*8e10*/  IADD3 R5, P2, PT, R42.reuse, 0x30800, RZ ;  /* 0x000308002a057810 */ /* 0x040fe20007f5e0ff */
[--C-:B-1----:R-:W-:Y:S01]  /*8e20*/  IMAD.X R47, RZ, RZ, R43.reuse, P0 ;  /* 0x000000ffff2f7224 */ /* 0x102fe200000e062b */
[----:B--2---:R-:W-:Y:S01]  /*8e30*/  IADD3 R3, P3, PT, R42, 0x30a00, RZ ;  /* 0x00030a002a037810 */ /* 0x004fe20007f7e0ff */
[--C-:B------:R-:W-:Y:S01]  /*8e40*/  IMAD.X R45, RZ, RZ, R43.reuse, P1 ;  /* 0x000000ffff2d7224 */ /* 0x100fe200008e062b */
[----:B------:R-:W-:Y:S01]  /*8e50*/  STL.64 [R1+0x70], R22 ;  /* 0x0000701601007387 */ /* 0x000fe20000100a00 */
[----:B------:R-:W-:Y:S01]  /*8e60*/  IMAD.X R41, RZ, RZ, R43, P2 ;  /* 0x000000ffff297224 */ /* 0x000fe200010e062b */
[----:B------:R-:W-:Y:S01]  /*8e70*/  SHF.R.U64 R10, R9, 0x3, R47 ;  /* 0x00000003090a7819 */ /* 0x000fe2000000122f */
[----:B------:R-:W-:Y:S01]  /*8e80*/  IMAD.X R39, RZ, RZ, R43, P3 ;  /* 0x000000ffff277224 */ /* 0x000fe200018e062b */
[----:B------:R-:W-:Y:S01]  /*8e90*/  SHF.R.U64 R8, R7, 0x3, R45 ;  /* 0x0000000307087819 */ /* 0x000fe2000000122d */
[----:B------:R-:W-:Y:S01]  /*8ea0*/  STL [R1+0x80], R58 ;  /* 0x0000803a01007387 */ /* 0x000fe20000100800 */
[----:B------:R-:W-:Y:S01]  /*8eb0*/  SHF.R.U64 R6, R5, 0x3, R41 ;  /* 0x0000000305067819 */ /* 0x000fe20000001229 */
[----:B------:R-:W-:Y:S01]  /*8ec0*/  UISETP.NE.AND UP0, UPT, UR41, URZ, UPT ;  /* 0x000000ff2900728c */ /* 0x000fe2000bf05270 */
[----:B------:R-:W-:-:S02]  /*8ed0*/  SHF.R.U64 R4, R3, 0x3, R39 ;  /* 0x0000000303047819 */ /* 0x000fc40000001227 */
[----:B------:R-:W-:Y:S02]  /*8ee0*/  LOP3.LUT R46, R9, 0x70, R10, 0x78, !PT ;  /* 0x00000070092e7812 */ /* 0x000fe400078e780a */
[----:B------:R-:W-:Y:S02]  /*8ef0*/  LOP3.LUT R44, R7, 0x70, R8, 0x78, !PT ;  /* 0x00000070072c7812 */ /* 0x000fe400078e7808 */
[C---:B------:R-:W-:Y:S01]  /*8f00*/  IADD3 R9, P0, PT, R42.reuse, 0x31000, RZ ;  /* 0x000310002a097810 */ /* 0x040fe20007f1e0ff */
[----:B------:R-:W-:Y:S01]  /*8f10*/  ST.E desc[UR44][R46.64], RZ ;  /* 0x000000ff2e007985 */ /* 0x000fe2000c10192c */
[----:B------:R-:W-:Y:S02]  /*8f20*/  LOP3.LUT R40, R5, 0x70, R6, 0x78, !PT ;  /* 0x0000007005287812 */ /* 0x000fe400078e7806 */
[C---:B------:R-:W-:Y:S01]  /*8f30*/  IADD3 R7, P1, PT, R42.reuse, 0x31200, RZ ;  /* 0x000312002a077810 */ /* 0x040fe20007f3e0ff */
[--C-:B------:R-:W-:Y:S01]  /*8f40*/  IMAD.X R37, RZ, RZ, R43.reuse, P0 ;  /* 0x000000ffff257224 */ /* 0x100fe200000e062b */
[----:B------:R-:W-:Y:S01]  /*8f50*/  LOP3.LUT R38, R3, 0x70, R4, 0x78, !PT ;  /* 0x0000007003267812 */ /* 0x000fe200078e7804 */
[----:B------:R-:W-:Y:S01]  /*8f60*/  ST.E desc[UR44][R44.64], RZ ;  /* 0x000000ff2c007985 */ /* 0x000fe2000c10192c */
[C---:B------:R-:W-:Y:S01]  /*8f70*/  IADD3 R5, P2, PT, R42.reuse, 0x31800, RZ ;  /* 0x000318002a057810 */ /* 0x040fe20007f5e0ff */
[----:B------:R-:W-:Y:S01]  /*8f80*/  IMAD.X R35, RZ, RZ, R43, P1 ;  /* 0x000000ffff237224 */ /* 0x000fe200008e062b */
[----:B------:R-:W-:Y:S01]  /*8f90*/  IADD3 R3, P3, PT, R42, 0x31a00, RZ ;  /* 0x00031a002a037810 */ /* 0x000fe20007f7e0ff */
[----:B------:R-:W-:Y:S01]  /*8fa0*/  ST.E desc[UR44][R40.64], RZ ;  /* 0x000000ff28007985 */ /* 0x000fe2000c10192c */
[----:B------:R-:W-:Y:S01]  /*8fb0*/  SHF.R.U64 R10, R9, 0x3, R37 ;  /* 0x00000003090a7819 */ /* 0x000fe20000001225 */
[----:B------:R-:W-:Y:S01]  /*8fc0*/  IMAD.X R33, RZ, RZ, R43, P2 ;  /* 0x000000ffff217224 */ /* 0x000fe200010e062b */
[----:B------:R-:W-:Y:S01]  /*8fd0*/  SHF.R.U64 R8, R7, 0x3, R35 ;  /* 0x0000000307087819 */ /* 0x000fe20000001223 */
[----:B------:R-:W-:Y:S01]  /*8fe0*/  IMAD.X R31, RZ, RZ, R43, P3 ;  /* 0x000000ffff1f7224 */ /* 0x000fe200018e062b */
[----:B------:R-:W-:Y:S01]  /*8ff0*/  LOP3.LUT R36, R9, 0x70, R10, 0x78, !PT ;  /* 0x0000007009247812 */ /* 0x000fe200078e780a */
[----:B------:R1:W-:Y:S01]  /*9000*/  ST.E desc[UR44][R38.64], RZ ;  /* 0x000000ff26007985 */ /* 0x0003e2000c10192c */
[----:B------:R-:W-:-:S02]  /*9010*/  SHF.R.U64 R6, R5, 0x3, R33 ;  /* 0x0000000305067819 */ /* 0x000fc40000001221 */
[----:B------:R-:W-:Y:S01]  /*9020*/  SHF.R.U64 R4, R3, 0x3, R31 ;  /* 0x0000000303047819 */ /* 0x000fe2000000121f */
[----:B------:R-:W-:Y:S01]  /*9030*/  ST.E desc[UR44][R36.64], RZ ;  /* 0x000000ff24007985 */ /* 0x000fe2000c10192c */
[----:B------:R-:W-:Y:S02]  /*9040*/  LOP3.LUT R34, R7, 0x70, R8, 0x78, !PT ;  /* 0x0000007007227812 */ /* 0x000fe400078e7808 */
[C---:B------:R-:W-:Y:S02]  /*9050*/  IADD3 R9, P0, PT, R42.reuse, 0x32000, RZ ;  /* 0x000320002a097810 */ /* 0x040fe40007f1e0ff */
[----:B------:R-:W-:Y:S01]  /*9060*/  LOP3.LUT R32, R5, 0x70, R6, 0x78, !PT ;  /* 0x0000007005207812 */ /* 0x000fe200078e7806 */
[----:B------:R-:W-:Y:S01]  /*9070*/  ST.E desc[UR44][R34.64], RZ ;  /* 0x000000ff22007985 */ /* 0x000fe2000c10192c */
        /* <DEDUP_REMOVED lines=12> */
[----:B------:R-:W-:-:S02]  /*9140*/  LOP3.LUT R28, R9, 0x70, R10, 0x78, !PT ;  /* 0x00000070091c7812 */ /* 0x000fc400078e780a */
[----:B------:R-:W-:Y:S02]  /*9150*/  SHF.R.U64 R6, R5, 0x3, R25 ;  /* 0x0000000305067819 */ /* 0x000fe40000001219 */
        /* <DEDUP_REMOVED lines=33> */
[----:B------:R2:W-:Y:S01]  /*9370*/  ST.E desc[UR44][R12.64], RZ ;  /* 0x000000ff0c007985 */ /* 0x0005e2000c10192c */
        /* <DEDUP_REMOVED lines=18> */
[C---:B------:R-:W-:Y:S01]  /*94a0*/  IADD3 R3, P3, PT, R42.reuse, 0x35a00, RZ ;  /* 0x00035a002a037810 */ /* 0x040fe20007f7e0ff */
[----:B------:R-:W-:Y:S01]  /*94b0*/  ST.E desc[UR44][R48.64], RZ ;  /* 0x000000ff30007985 */ /* 0x000fe2000c10192c */
[----:B------:R-:W-:Y:S01]  /*94c0*/  SHF.R.U64 R10, R9, 0x3, R65 ;  /* 0x00000003090a7819 */ /* 0x000fe20000001241 */
[----:B------:R-:W-:Y:S01]  /*94d0*/  IMAD.X R61, RZ, RZ, R43, P2 ;  /* 0x000000ffff3d7224 */ /* 0x000fe200010e062b */
[----:B------:R-:W-:Y:S01]  /*94e0*/  SHF.R.U64 R8, R7, 0x3, R63 ;  /* 0x0000000307087819 */ /* 0x000fe2000000123f */
[----:B------:R-:W-:Y:S01]  /*94f0*/  IMAD.X R11, RZ, RZ, R43, P3 ;  /* 0x000000ffff0b7224 */ /* 0x000fe200018e062b */
[----:B-1----:R-:W-:-:S02]  /*9500*/  IADD3 R39, P0, PT, R42, 0x36000, RZ ;  /* 0x000360002a277810 */ /* 0x002fc40007f1e0ff */
[----:B------:R-:W-:Y:S02]  /*9510*/  SHF.R.U64 R6, R5, 0x3, R61 ;  /* 0x0000000305067819 */ /* 0x000fe4000000123d */
[----:B------:R-:W-:Y:S01]  /*9520*/  IADD3 R40, P1, PT, R42, 0x36200, RZ ;  /* 0x000362002a287810 */ /* 0x000fe20007f3e0ff */
[----:B------:R-:W-:Y:S01]  /*9530*/  IMAD.X R41, RZ, RZ, R43, P0 ;  /* 0x000000ffff297224 */ /* 0x000fe200000e062b */
[----:B------:R-:W-:Y:S02]  /*9540*/  SHF.R.U64 R4, R3, 0x3, R11 ;  /* 0x0000000303047819 */ /* 0x000fe4000000120b */
[----:B------:R-:W-:Y:S01]  /*9550*/  LOP3.LUT R64, R9, 0x70, R10, 0x78, !PT ;  /* 0x0000007009407812 */ /* 0x000fe200078e780a */
[----:B--2---:R-:W-:Y:S01]  /*9560*/  IMAD.X R13, RZ, RZ, R43, P1 ;  /* 0x000000ffff0d7224 */ /* 0x004fe200008e062b */
[----:B------:R-:W-:Y:S01]  /*9570*/  LOP3.LUT R62, R7, 0x70, R8, 0x78, !PT ;  /* 0x00000070073e7812 */ /* 0x000fe200078e7808 */
[----:B------:R-:W-:Y:S01]  /*9580*/  STL [R1+0xb8], R40 ;  /* 0x0000b82801007387 */ /* 0x000fe20000100800 */
[----:B------:R-:W-:-:S02]  /*9590*/  LOP3.LUT R60, R5, 0x70, R6, 0x78, !PT ;  /* 0x00000070053c7812 */ /* 0x000fc400078e7806 */
[----:B------:R-:W-:Y:S01]  /*95a0*/  LOP3.LUT R10, R3, 0x70, R4, 0x78, !PT ;  /* 0x00000070030a7812 */ /* 0x000fe200078e7804 */
[----:B------:R-:W-:Y:S01]  /*95b0*/  ST.E desc[UR44][R64.64], RZ ;  /* 0x000000ff40007985 */ /* 0x000fe2000c10192c */
[C---:B------:R-:W-:Y:S02]  /*95c0*/  IADD3 R37, P3, PT, R42.reuse, 0x36a00, RZ ;  /* 0x00036a002a257810 */ /* 0x040fe40007f7e0ff */
[C---:B------:R-:W-:Y:S01]  /*95d0*/  IADD3 R36, P4, PT, R42.reuse, 0x37000, RZ ;  /* 0x000370002a247810 */ /* 0x040fe20007f9e0ff */
[----:B------:R-:W-:Y:S01]  /*95e0*/  ST.E desc[UR44][R62.64], RZ ;  /* 0x000000ff3e007985 */ /* 0x000fe2000c10192c */
[C---:B------:R-:W-:Y:S02]  /*95f0*/  IADD3 R38, P2, PT, R42.reuse, 0x36800, RZ ;  /* 0x000368002a267810 */ /* 0x040fe40007f5e0ff */
[C---:B------:R-:W-:Y:S01]  /*9600*/  IADD3 R35, P0, PT, R42.reuse, 0x37200, RZ ;  /* 0x000372002a237810 */ /* 0x040fe20007f1e0ff */
[----:B------:R-:W-:Y:S01]  /*9610*/  ST.E desc[UR44][R60.64], RZ ;  /* 0x000000ff3c007985 */ /* 0x000fe2000c10192c */
[----:B------:R-:W-:-:S03]  /*9620*/  IADD3 R34, P1, PT, R42, 0x37800, RZ ;  /* 0x000378002a227810 */ /* 0x000fc60007f3e0ff */
[----:B------:R1:W-:Y:S01]  /*9630*/  ST.E desc[UR44][R10.64], RZ ;  /* 0x000000ff0a007985 */ /* 0x0003e2000c10192c */
[--C-:B------:R-:W-:Y:S01]  /*9640*/  IMAD.X R9, RZ, RZ, R43.reuse, P0 ;  /* 0x000000ffff097224 */ /* 0x100fe200000e062b */
[C---:B------:R-:W-:Y:S02]  /*9650*/  IADD3 R30, P0, PT, R42.reuse, 0x30c00, RZ ;  /* 0x00030c002a1e7810 */ /* 0x040fe40007f1e0ff */
[----:B------:R2:W-:Y:S04]  /*9660*/  STL.64 [R1+0xb0], R36 ;  /* 0x0000b02401007387 */ /* 0x0005e80000100a00 */
[----:B------:R4:W-:Y:S01]  /*9670*/  STL.64 [R1+0xa0], R34 ;  /* 0x0000a02201007387 */ /* 0x0009e20000100a00 */
[----:B------:R-:W-:Y:S01]  /*9680*/  IMAD.X R57, RZ, RZ, R43, P0 ;  /* 0x000000ffff397224 */ /* 0x000fe200000e062b */
[----:B------:R-:W-:-:S02]  /*9690*/  IADD3 R25, P0, PT, R42, 0x31e00, RZ ;  /* 0x00031e002a197810 */ /* 0x000fc40007f1e0ff */
[----:B------:R-:W-:Y:S01]  /*96a0*/  STL [R1+0x64], R13 ;  /* 0x0000640d01007387 */ /* 0x000fe20000100800 */
[--C-:B-1----:R-:W-:Y:S01]  /*96b0*/  IMAD.X R11, RZ, RZ, R43.reuse, P3 ;  /* 0x000000ffff0b7224 */ /* 0x102fe200018e062b */
[C---:B------:R-:W-:Y:S02]  /*96c0*/  IADD3 R32, P3, PT, R42.reuse, 0x30400, RZ ;  /* 0x000304002a207810 */ /* 0x040fe40007f7e0ff */
[----:B------:R-:W-:Y:S01]  /*96d0*/  STL [R1+0x44], R9 ;  /* 0x0000440901007387 */ /* 0x000fe20000100800 */
[--C-:B--2---:R-:W-:Y:S01]  /*96e0*/  IMAD.X R37, RZ, RZ, R43.reuse, P2 ;  /* 0x000000ffff257224 */ /* 0x104fe200010e062b */
[C---:B------:R-:W-:Y:S01]  /*96f0*/  IADD3 R33, P2, PT, R42.reuse, 0x37a00, RZ ;  /* 0x00037a002a217810 */ /* 0x040fe20007f5e0ff */
[--C-:B------:R-:W-:Y:S02]  /*9700*/  IMAD.X R5, RZ, RZ, R43.reuse, P3 ;  /* 0x000000ffff057224 */ /* 0x100fe400018e062b */
[--C-:B----4-:R-:W-:Y:S01]  /*9710*/  IMAD.X R35, RZ, RZ, R43.reuse, P4 ;  /* 0x000000ffff237224 */ /* 0x110fe200020e062b */
[C---:B------:R-:W-:Y:S01]  /*9720*/  IADD3 R31, P4, PT, R42.reuse, 0x30600, RZ ;  /* 0x000306002a1f7810 */ /* 0x040fe20007f9e0ff */
[----:B------:R1:W-:Y:S01]  /*9730*/  STL.64 [R1+0x90], R32 ;  /* 0x0000902001007387 */ /* 0x0003e20000100a00 */
[----:B------:R-:W-:Y:S01]  /*9740*/  IMAD.X R7, RZ, RZ, R43, P2 ;  /* 0x000000ffff077224 */ /* 0x000fe200010e062b */
[----:B------:R-:W-:-:S02]  /*9750*/  IADD3 R28, P2, PT, R42, 0x31400, RZ ;  /* 0x000314002a1c7810 */ /* 0x000fc40007f5e0ff */
[--C-:B------:R-:W-:Y:S01]  /*9760*/  IMAD.X R59, RZ, RZ, R43.reuse, P4 ;  /* 0x000000ffff3b7224 */ /* 0x100fe200020e062b */
[C---:B------:R-:W-:Y:S01]  /*9770*/  IADD3 R27, P3, PT, R42.reuse, 0x31600, RZ ;  /* 0x000316002a1b7810 */ /* 0x040fe20007f7e0ff */
[--C-:B------:R-:W-:Y:S01]  /*9780*/  IMAD.X R87, RZ, RZ, R43.reuse, P0 ;  /* 0x000000ffff577224 */ /* 0x100fe200000e062b */
[C---:B------:R-:W-:Y:S01]  /*9790*/  IADD3 R26, P4, PT, R42.reuse, 0x31c00, RZ ;  /* 0x00031c002a1a7810 */ /* 0x040fe20007f9e0ff */
[--C-:B------:R-:W-:Y:S01]  /*97a0*/  IMAD.X R93, RZ, RZ, R43.reuse, P2 ;  /* 0x000000ffff5d7224 */ /* 0x100fe200010e062b */
[C---:B------:R-:W-:Y:S01]  /*97b0*/  IADD3 R21, P2, PT, R42.reuse, 0x32600, RZ ;  /* 0x000326002a157810 */ /* 0x040fe20007f5e0ff */
[--C-:B------:R-:W-:Y:S01]  /*97c0*/  IMAD.X R91, RZ, RZ, R43.reuse, P3 ;  /* 0x000000ffff5b7224 */ /* 0x100fe200018e062b */
[C---:B------:R-:W-:Y:S01]  /*97d0*/  IADD3 R20, P3, PT, R42.reuse, 0x32c00, RZ ;  /* 0x00032c002a147810 */ /* 0x040fe20007f7e0ff */
[----:B------:R-:W-:Y:S01]  /*97e0*/  IMAD.X R89, RZ, RZ, R43, P4 ;  /* 0x000000ffff597224 */ /* 0x000fe200020e062b */
[C---:B------:R-:W-:Y:S01]  /*97f0*/  IADD3 R19, P4, PT, R42.reuse, 0x32e00, RZ ;  /* 0x00032e002a137810 */ /* 0x040fe20007f9e0ff */
[----:B------:R2:W-:Y:S01]  /*9800*/  STL [R1+0x54], R11 ;  /* 0x0000540b01007387 */ /* 0x0005e20000100800 */
[----:B------:R-:W-:-:S03]  /*9810*/  IADD3 R18, P0, PT, R42, 0x33400, RZ ;  /* 0x000334002a127810 */ /* 0x000fc60007f1e0ff */
[----:B------:R-:W-:Y:S04]  /*9820*/  STL [R1+0x2c], R5 ;  /* 0x00002c0501007387 */ /* 0x000fe80000100800 */
[----:B------:R-:W-:Y:S01]  /*9830*/  STL.64 [R1+0x98], R30 ;  /* 0x0000981e01007387 */ /* 0x000fe20000100a00 */
[--C-:B-1----:R-:W-:Y:S01]  /*9840*/  IMAD.X R33, RZ, RZ, R43.reuse, P1 ;  /* 0x000000ffff217224 */ /* 0x102fe200008e062b */
[C---:B------:R-:W-:Y:S01]  /*9850*/  IADD3 R29, P1, PT, R42.reuse, 0x30e00, RZ ;  /* 0x00030e002a1d7810 */ /* 0x040fe20007f3e0ff */
[--C-:B------:R-:W-:Y:S01]  /*9860*/  IMAD.X R83, RZ, RZ, R43.reuse, P2 ;  /* 0x000000ffff537224 */ /* 0x100fe200010e062b */
[----:B------:R1:W-:Y:S03]  /*9870*/  STL [R1+0x34], R7 ;  /* 0x0000340701007387 */ /* 0x0003e60000100800 */
        /* <DEDUP_REMOVED lines=10> */
[----:B------:R4:W-:Y:S01]  /*9920*/  STL.64 [R1+0xa8], R32 ;  /* 0x0000a82001007387 */ /* 0x0009e20000100a00 */
[C---:B------:R-:W-:Y:S01]  /*9930*/  IADD3 R13, P0, PT, R42.reuse, 0x34600, RZ ;  /* 0x000346002a0d7810 */ /* 0x040fe20007f1e0ff */
[--C-:B------:R-:W-:Y:S01]  /*9940*/  IMAD.X R75, RZ, RZ, R43.reuse, P1 ;  /* 0x000000ffff4b7224 */ /* 0x100fe200008e062b */
[C---:B------:R-:W-:Y:S01]  /*9950*/  IADD3 R12, P1, PT, R42.reuse, 0x34c00, RZ ;  /* 0x00034c002a0c7810 */ /* 0x040fe20007f3e0ff */
[--C-:B------:R-:W-:Y:S01]  /*9960*/  IMAD.X R73, RZ, RZ, R43.reuse, P2 ;  /* 0x000000ffff497224 */ /* 0x100fe200010e062b */
[C---:B--2---:R-:W-:Y:S01]  /*9970*/  IADD3 R11, P2, PT, R42.reuse, 0x34e00, RZ ;  /* 0x00034e002a0b7810 */ /* 0x044fe20007f5e0ff */
[--C-:B------:R-:W-:Y:S01]  /*9980*/  IMAD.X R71, RZ, RZ, R43.reuse, P3 ;  /* 0x000000ffff477224 */ /* 0x100fe200018e062b */
[C---:B------:R-:W-:Y:S01]  /*9990*/  IADD3 R10, P3, PT, R42.reuse, 0x35400, RZ ;  /* 0x000354002a0a7810 */ /* 0x040fe20007f7e0ff */
[--C-:B------:R-:W-:Y:S01]  /*99a0*/  IMAD.X R69, RZ, RZ, R43.reuse, P4 ;  /* 0x000000ffff457224 */ /* 0x100fe200020e062b */
[C---:B------:R-:W-:Y:S01]  /*99b0*/  IADD3 R9, P4, PT, R42.reuse, 0x35600, RZ ;  /* 0x000356002a097810 */ /* 0x040fe20007f9e0ff */
[--C-:B------:R-:W-:Y:S01]  /*99c0*/  IMAD.X R67, RZ, RZ, R43.reuse, P0 ;  /* 0x000000ffff437224 */ /* 0x100fe200000e062b */
[C---:B------:R-:W-:Y:S01]  /*99d0*/  IADD3 R8, P0, PT, R42.reuse, 0x35c00, RZ ;  /* 0x00035c002a087810 */ /* 0x040fe20007f1e0ff */
[--C-:B------:R-:W-:Y:S01]  /*99e0*/  IMAD.X R65, RZ, RZ, R43.reuse, P1 ;  /* 0x000000ffff417224 */ /* 0x100fe200008e062b */
[C---:B-1----:R-:W-:Y:S01]  /*99f0*/  IADD3 R7, P1, PT, R42.reuse, 0x35e00, RZ ;  /* 0x00035e002a077810 */ /* 0x042fe20007f3e0ff */
[--C-:B------:R-:W-:Y:S01]  /*9a00*/  IMAD.X R63, RZ, RZ, R43.reuse, P2 ;  /* 0x000000ffff3f7224 */ /* 0x100fe200010e062b */
[C---:B------:R-:W-:Y:S01]  /*9a10*/  IADD3 R6, P2, PT, R42.reuse, 0x36400, RZ ;  /* 0x000364002a067810 */ /* 0x040fe20007f5e0ff */
[--C-:B------:R-:W-:Y:S01]  /*9a20*/  IMAD.X R61, RZ, RZ, R43.reuse, P3 ;  /* 0x000000ffff3d7224 */ /* 0x100fe200018e062b */
[C---:B------:R-:W-:Y:S01]  /*9a30*/  IADD3 R5, P3, PT, R42.reuse, 0x36600, RZ ;  /* 0x000366002a057810 */ /* 0x040fe20007f7e0ff */
[--C-:B------:R-:W-:Y:S01]  /*9a40*/  IMAD.X R55, RZ, RZ, R43.reuse, P4 ;  /* 0x000000ffff377224 */ /* 0x100fe200020e062b */
[C---:B------:R-:W-:Y:S01]  /*9a50*/  IADD3 R4, P4, PT, R42.reuse, 0x36c00, RZ ;  /* 0x00036c002a047810 */ /* 0x040fe20007f9e0ff */
[----:B------:R-:W-:Y:S01]  /*9a60*/  IMAD.X R53, RZ, RZ, R43, P0 ;  /* 0x000000ffff357224 */ /* 0x000fe200000e062b */
[----:B------:R-:W-:Y:S01]  /*9a70*/  IADD3 R3, P0, PT, R42, 0x36e00, RZ ;  /* 0x00036e002a037810 */ /* 0x000fe20007f1e0ff */
[----:B------:R3:W2:Y:S01]  /*9a80*/  LDL.64 R30, [R1+0x40] ;  /* 0x00004000011e7983 */ /* 0x0006a20000100a00 */
[----:B------:R-:W-:-:S03]  /*9a90*/  SHF.R.U64 R42, R39, 0x3, R41 ;  /* 0x00000003272a7819 */ /* 0x000fc60000001229 */
[----:B------:R1:W-:Y:S01]  /*9aa0*/  STL.64 [R1+0x88], R28 ;  /* 0x0000881c01007387 */ /* 0x0003e20000100a00 */
[----:B------:R-:W-:Y:S02]  /*9ab0*/  LOP3.LUT R40, R39, 0x70, R42, 0x78, !PT ;  /* 0x0000007027287812 */ /* 0x000fe400078e782a */
[C---:B------:R-:W-:Y:S01]  /*9ac0*/  SHF.R.U64 R39, R38.reuse, 0x3, R37 ;  /* 0x0000000326277819 */ /* 0x040fe20000001225 */
[----:B----4-:R3:W4:Y:S03]  /*9ad0*/  LDL.64 R32, [R1+0x50] ;  /* 0x0000500001207983 */ /* 0x0107260000100a00 */
[----:B------:R-:W-:Y:S02]  /*9ae0*/  LOP3.LUT R36, R38, 0x70, R39, 0x78, !PT ;  /* 0x0000007026247812 */ /* 0x000fe400078e7827 */
[----:B------:R-:W4:Y:S04]  /*9af0*/  LDL.64 R38, [R1+0x50] ;  /* 0x0000500001267983 */ /* 0x000f280000100a00 */
[----:B------:R3:W-:Y:S04]  /*9b00*/  STL.64 [R1+0x58], R36 ;  /* 0x0000582401007387 */ /* 0x0007e80000100a00 */
[----:B-1----:R-:W2:Y:S04]  /*9b10*/  LDL.LU.64 R28, [R1+0x60] ;  /* 0x00006000011c7983 */ /* 0x002ea80000300a00 */
[----:B---3--:R-:W3:Y:S04]  /*9b20*/  LDL.LU.64 R36, [R1+0xb0] ;  /* 0x0000b00001247983 */ /* 0x008ee80000300a00 */
[----:B------:R1:W-:Y:S04]  /*9b30*/  STL.64 [R1+0x68], R40 ;  /* 0x0000682801007387 */ /* 0x0003e80000100a00 */
[----:B-1----:R-:W2:Y:S01]  /*9b40*/  LDL.LU R40, [R1+0xb8] ;  /* 0x0000b80001287983 */ /* 0x002ea20000300800 */
[----:B----4-:R-:W-:-:S05]  /*9b50*/  IMAD.MOV.U32 R33, RZ, RZ, R39 ;  /* 0x000000ffff217224 */ /* 0x010fca00078e0027 */
[C---:B---3--:R-:W-:Y:S02]  /*9b60*/  SHF.R.U64 R38, R37.reuse, 0x3, R33 ;  /* 0x0000000325267819 */ /* 0x048fe40000001221 */
[C---:B------:R-:W-:Y:S02]  /*9b70*/  SHF.R.U64 R39, R36.reuse, 0x3, R35 ;  /* 0x0000000324277819 */ /* 0x040fe40000001223 */
[----:B------:R-:W-:Y:S02]  /*9b80*/  LOP3.LUT R32, R37, 0x70, R38, 0x78, !PT ;  /* 0x0000007025207812 */ /* 0x000fe400078e7826 */
[----:B------:R-:W-:Y:S02]  /*9b90*/  LOP3.LUT R34, R36, 0x70, R39, 0x78, !PT ;  /* 0x0000007024227812 */ /* 0x000fe400078e7827 */
[----:B------:R-:W3:Y:S04]  /*9ba0*/  LDL.64 R36, [R1+0x40] ;  /* 0x0000400001247983 */ /* 0x000ee80000100a00 */
[----:B------:R1:W-:Y:S04]  /*9bb0*/  STL [R1+0x50], R32 ;  /* 0x0000502001007387 */ /* 0x0003e80000100800 */
[----:B------:R4:W-:Y:S04]  /*9bc0*/  STL.64 [R1+0x48], R34 ;  /* 0x0000482201007387 */ /* 0x0009e80000100a00 */
[----:B------:R-:W3:Y:S04]  /*9bd0*/  LDL.LU.64 R38, [R1+0x30] ;  /* 0x0000300001267983 */ /* 0x000ee80000300a00 */
[----:B-1----:R-:W3:Y:S04]  /*9be0*/  LDL.LU.64 R32, [R1+0xa8] ;  /* 0x0000a80001207983 */ /* 0x002ee80000300a00 */
[----:B----4-:R-:W4:Y:S01]  /*9bf0*/  LDL.LU.64 R34, [R1+0xa0] ;  /* 0x0000a00001227983 */ /* 0x010f220000300a00 */
[----:B--2---:R-:W-:-:S04]  /*9c00*/  SHF.R.U64 R41, R40, 0x3, R29 ;  /* 0x0000000328297819 */ /* 0x004fc8000000121d */
[----:B------:R-:W-:Y:S02]  /*9c10*/  LOP3.LUT R28, R40, 0x70, R41, 0x78, !PT ;  /* 0x00000070281c7812 */ /* 0x000fe400078e7829 */
[----:B------:R-:W2:Y:S01]  /*9c20*/  LDL.LU.64 R40, [R1+0x28] ;  /* 0x0000280001287983 */ /* 0x000ea20000300a00 */
[----:B---3--:R-:W-:Y:S01]  /*9c30*/  IMAD.MOV.U32 R31, RZ, RZ, R37 ;  /* 0x000000ffff1f7224 */ /* 0x008fe200078e0025 */
[----:B----4-:R-:W-:-:S04]  /*9c40*/  SHF.R.U64 R37, R34, 0x3, R33 ;  /* 0x0000000322257819 */ /* 0x010fc80000001221 */
[----:B------:R-:W-:-:S05]  /*9c50*/  LOP3.LUT R32, R34, 0x70, R37, 0x78, !PT ;  /* 0x0000007022207812 */ /* 0x000fca00078e7825 */
[----:B------:R1:W-:Y:S04]  /*9c60*/  STL.64 [R1+0x38], R32 ;  /* 0x0000382001007387 */ /* 0x0003e80000100a00 */
[----:B-1----:R-:W3:Y:S01]  /*9c70*/  LDL.LU.64 R32, [R1+0x90] ;  /* 0x0000900001207983 */ /* 0x002ee20000300a00 */
[----:B------:R-:W-:-:S04]  /*9c80*/  SHF.R.U64 R36, R35, 0x3, R31 ;  /* 0x0000000323247819 */ /* 0x000fc8000000121f */
[----:B------:R-:W-:-:S05]  /*9c90*/  LOP3.LUT R30, R35, 0x70, R36, 0x78, !PT ;  /* 0x00000070231e7812 */ /* 0x000fca00078e7824 */
[----:B------:R1:W-:Y:S01]  /*9ca0*/  STL [R1+0x40], R30 ;  /* 0x0000401e01007387 */ /* 0x0003e20000100800 */
[----:B------:R-:W-:Y:S02]  /*9cb0*/  IMAD.MOV.U32 R36, RZ, RZ, R28 ;  /* 0x000000ffff247224 */ /* 0x000fe400078e001c */
[----:B------:R-:W-:Y:S02]  /*9cc0*/  IMAD.MOV.U32 R37, RZ, RZ, R29 ;  /* 0x000000ffff257224 */ /* 0x000fe400078e001d */
[----:B------:R-:W4:Y:S04]  /*9cd0*/  LDL.LU.64 R28, [R1+0x88] ;  /* 0x00008800011c7983 */ /* 0x000f280000300a00 */
[----:B-1----:R-:W4:Y:S01]  /*9ce0*/  LDL.LU.64 R30, [R1+0x98] ;  /* 0x00009800011e7983 */ /* 0x002f220000300a00 */
[----:B---3--:R-:W-:-:S02]  /*9cf0*/  SHF.R.U64 R34, R33, 0x3, R39 ;  /* 0x0000000321227819 */ /* 0x008fc40000001227 */
[C---:B--2---:R-:W-:Y:S02]  /*9d00*/  SHF.R.U64 R35, R32.reuse, 0x3, R41 ;  /* 0x0000000320237819 */ /* 0x044fe40000001229 */
[----:B------:R-:W-:Y:S02]  /*9d10*/  LOP3.LUT R38, R33, 0x70, R34, 0x78, !PT ;  /* 0x0000007021267812 */ /* 0x000fe400078e7822 */
[----:B------:R-:W-:Y:S02]  /*9d20*/  LOP3.LUT R40, R32, 0x70, R35, 0x78, !PT ;  /* 0x0000007020287812 */ /* 0x000fe400078e7823 */
[----:B------:R-:W2:Y:S01]  /*9d30*/  LDL.LU.64 R34, [R1+0x68] ;  /* 0x0000680001227983 */ /* 0x000ea20000300a00 */
[C---:B----4-:R-:W-:Y:S02]  /*9d40*/  SHF.R.U64 R32, R31.reuse, 0x3, R59 ;  /* 0x000000031f207819 */ /* 0x050fe4000000123b */
[----:B------:R-:W-:Y:S02]  /*9d50*/  SHF.R.U64 R33, R30, 0x3, R57 ;  /* 0x000000031e217819 */ /* 0x000fe40000001239 */
[----:B------:R-:W-:-:S02]  /*9d60*/  LOP3.LUT R58, R31, 0x70, R32, 0x78, !PT ;  /* 0x000000701f3a7812 */ /* 0x000fc400078e7820 */
[----:B------:R-:W-:Y:S02]  /*9d70*/  LOP3.LUT R56, R30, 0x70, R33, 0x78, !PT ;  /* 0x000000701e387812 */ /* 0x000fe400078e7821 */
[C---:B------:R-:W-:Y:S01]  /*9d80*/  SHF.R.U64 R30, R29.reuse, 0x3, R23 ;  /* 0x000000031d1e7819 */ /* 0x040fe20000001217 */
[----:B------:R-:W3:Y:S01]  /*9d90*/  LDL.LU.64 R32, [R1+0x48] ;  /* 0x0000480001207983 */ /* 0x000ee20000300a00 */
[C---:B------:R-:W-:Y:S02]  /*9da0*/  SHF.R.U64 R31, R28.reuse, 0x3, R93 ;  /* 0x000000031c1f7819 */ /* 0x040fe4000000125d */
[----:B------:R-:W-:Y:S02]  /*9db0*/  LOP3.LUT R22, R29, 0x70, R30, 0x78, !PT ;  /* 0x000000701d167812 */ /* 0x000fe400078e781e */
[----:B------:R-:W-:Y:S02]  /*9dc0*/  LOP3.LUT R92, R28, 0x70, R31, 0x78, !PT ;  /* 0x000000701c5c7812 */ /* 0x000fe400078e781f */
[----:B------:R-:W-:Y:S01]  /*9dd0*/  SHF.R.U64 R28, R27, 0x3, R91 ;  /* 0x000000031b1c7819 */ /* 0x000fe2000000125b */
[----:B------:R-:W4:Y:S01]  /*9de0*/  LDL.LU.64 R30, [R1+0x50] ;  /* 0x00005000011e7983 */ /* 0x000f220000300a00 */
[----:B------:R-:W-:-:S02]  /*9df0*/  SHF.R.U64 R29, R26, 0x3, R89 ;  /* 0x000000031a1d7819 */ /* 0x000fc40000001259 */
[----:B------:R-:W-:Y:S02]  /*9e00*/  LOP3.LUT R90, R27, 0x70, R28, 0x78, !PT ;  /* 0x000000701b5a7812 */ /* 0x000fe400078e781c */
[----:B------:R-:W-:Y:S02]  /*9e10*/  LOP3.LUT R88, R26, 0x70, R29, 0x78, !PT ;  /* 0x000000701a587812 */ /* 0x000fe400078e781d */
[----:B------:R-:W3:Y:S04]  /*9e20*/  LDL.LU.64 R28, [R1+0x58] ;  /* 0x00005800011c7983 */ /* 0x000ee80000300a00 */
[----:B--2---:R1:W-:Y:S04]  /*9e30*/  ST.E desc[UR44][R34.64], RZ ;  /* 0x000000ff22007985 */ /* 0x0043e8000c10192c */
[----:B------:R2:W-:Y:S04]  /*9e40*/  ST.E desc[UR44][R36.64], RZ ;  /* 0x000000ff24007985 */ /* 0x0005e8000c10192c */
[----:B-1----:R-:W4:Y:S04]  /*9e50*/  LDL.LU.64 R34, [R1+0x40] ;  /* 0x0000400001227983 */ /* 0x002f280000300a00 */
[----:B--2---:R-:W2:Y:S04]  /*9e60*/  LDL.LU.64 R36, [R1+0x38] ;  /* 0x0000380001247983 */ /* 0x004ea80000300a00 */
[----:B---3--:R-:W-:Y:S04]  /*9e70*/  ST.E desc[UR44][R28.64], RZ ;  /* 0x000000ff1c007985 */ /* 0x008fe8000c10192c */
[----:B----4-:R-:W-:Y:S04]  /*9e80*/  ST.E desc[UR44][R30.64], RZ ;  /* 0x000000ff1e007985 */ /* 0x010fe8000c10192c */
[----:B------:R-:W-:Y:S01]  /*9e90*/  ST.E desc[UR44][R32.64], RZ ;  /* 0x000000ff20007985 */ /* 0x000fe2000c10192c */
[----:B------:R-:W-:-:S02]  /*9ea0*/  SHF.R.U64 R26, R25, 0x3, R87 ;  /* 0x00000003191a7819 */ /* 0x000fc40000001257 */
[----:B------:R-:W-:Y:S02]  /*9eb0*/  SHF.R.U64 R27, R24, 0x3, R85 ;  /* 0x00000003181b7819 */ /* 0x000fe40000001255 */
[----:B------:R-:W-:Y:S02]  /*9ec0*/  LOP3.LUT R86, R25, 0x70, R26, 0x78, !PT ;  /* 0x0000007019567812 */ /* 0x000fe400078e781a */
[----:B------:R-:W-:Y:S02]  /*9ed0*/  SHF.R.U64 R25, R20, 0x3, R81 ;  /* 0x0000000314197819 */ /* 0x000fe40000001251 */
[----:B------:R-:W-:Y:S02]  /*9ee0*/  LOP3.LUT R84, R24, 0x70, R27, 0x78, !PT ;  /* 0x0000007018547812 */ /* 0x000fe400078e781b */
[----:B------:R-:W-:Y:S02]  /*9ef0*/  LOP3.LUT R80, R20, 0x70, R25, 0x78, !PT ;  /* 0x0000007014507812 */ /* 0x000fe400078e7819 */
[C---:B------:R-:W-:Y:S01]  /*9f00*/  SHF.R.U64 R24, R21.reuse, 0x3, R83 ;  /* 0x0000000315187819 */ /* 0x040fe20000001253 */
[----:B------:R-:W1:Y:S03]  /*9f10*/  S2R R20, SR_TID.X ;  /* 0x0000000000147919 */ /* 0x000e660000002100 */
[----:B------:R-:W-:-:S02]  /*9f20*/  LOP3.LUT R82, R21, 0x70, R24, 0x78, !PT ;  /* 0x0000007015527812 */ /* 0x000fc400078e7818 */
[----:B------:R-:W3:Y:S01]  /*9f30*/  S2R R21, SR_SWINHI ;  /* 0x0000000000157919 */ /* 0x000ee20000002f00 */
[C---:B------:R-:W-:Y:S02]  /*9f40*/  SHF.R.U64 R24, R19.reuse, 0x3, R79 ;  /* 0x0000000313187819 */ /* 0x040fe4000000124f */
[----:B------:R-:W-:Y:S02]  /*9f50*/  SHF.R.U64 R25, R18, 0x3, R77 ;  /* 0x0000000312197819 */ /* 0x000fe4000000124d */
[----:B------:R-:W-:Y:S02]  /*9f60*/  LOP3.LUT R78, R19, 0x70, R24, 0x78, !PT ;  /* 0x00000070134e7812 */ /* 0x000fe400078e7818 */
[----:B------:R-:W-:Y:S02]  /*9f70*/  SHF.R.U64 R19, R16, 0x3, R73 ;  /* 0x0000000310137819 */ /* 0x000fe40000001249 */
[----:B------:R-:W-:Y:S02]  /*9f80*/  LOP3.LUT R76, R18, 0x70, R25, 0x78, !PT ;  /* 0x00000070124c7812 */ /* 0x000fe400078e7819 */
[----:B------:R-:W-:-:S02]  /*9f90*/  LOP3.LUT R72, R16, 0x70, R19, 0x78, !PT ;  /* 0x0000007010487812 */ /* 0x000fc400078e7813 */
[----:B------:R-:W-:Y:S02]  /*9fa0*/  SHF.R.U64 R24, R17, 0x3, R75 ;  /* 0x0000000311187819 */ /* 0x000fe4000000124b */
[----:B------:R-:W-:Y:S02]  /*9fb0*/  SHF.R.U64 R18, R15, 0x3, R71 ;  /* 0x000000030f127819 */ /* 0x000fe40000001247 */
[----:B------:R-:W-:Y:S01]  /*9fc0*/  SHF.R.U64 R16, R13, 0x3, R67 ;  /* 0x000000030d107819 */ /* 0x000fe20000001243 */
[----:B------:R-:W-:Y:S04]  /*9fd0*/  ST.E desc[UR44][R34.64], RZ ;  /* 0x000000ff22007985 */ /* 0x000fe8000c10192c */
[----:B--2---:R-:W-:Y:S04]  /*9fe0*/  ST.E desc[UR44][R36.64], RZ ;  /* 0x000000ff24007985 */ /* 0x004fe8000c10192c */
[----:B------:R-:W-:Y:S04]  /*9ff0*/  ST.E desc[UR44][R38.64], RZ ;  /* 0x000000ff26007985 */ /* 0x000fe8000c10192c */
[----:B------:R-:W-:Y:S04]  /*a000*/  ST.E desc[UR44][R40.64], RZ ;  /* 0x000000ff28007985 */ /* 0x000fe8000c10192c */
[----:B------:R2:W-:Y:S04]  /*a010*/  ST.E desc[UR44][R58.64], RZ ;  /* 0x000000ff3a007985 */ /* 0x0005e8000c10192c */
[----:B------:R4:W-:Y:S04]  /*a020*/  ST.E desc[UR44][R56.64], RZ ;  /* 0x000000ff38007985 */ /* 0x0009e8000c10192c */
[----:B------:R1:W-:Y:S04]  /*a030*/  ST.E desc[UR44][R22.64], RZ ;  /* 0x000000ff16007985 */ /* 0x0003e8000c10192c */
[----:B--2---:R2:W5:Y:S04]  /*a040*/  LDL.LU R58, [R1+0x80] ;  /* 0x00008000013a7983 */ /* 0x0045680000300800 */
[----:B----4-:R2:W5:Y:S04]  /*a050*/  LDL.LU.64 R56, [R1+0x78] ;  /* 0x0000780001387983 */ /* 0x0105680000300a00 */
[----:B-1----:R2:W5:Y:S01]  /*a060*/  LDL.LU.64 R22, [R1+0x70] ;  /* 0x0000700001167983 */ /* 0x0025620000300a00 */
[----:B------:R-:W-:Y:S01]  /*a070*/  LOP3.LUT R74, R17, 0x70, R24, 0x78, !PT ;  /* 0x00000070114a7812 */ /* 0x000fe200078e7818 */
[----:B------:R-:W-:Y:S01]  /*a080*/  IMAD.X R51, RZ, RZ, R43, P1 ;  /* 0x000000ffff337224 */ /* 0x000fe200008e062b */
[----:B------:R-:W-:-:S02]  /*a090*/  LOP3.LUT R70, R15, 0x70, R18, 0x78, !PT ;  /* 0x000000700f467812 */ /* 0x000fc400078e7812 */
[----:B------:R-:W-:Y:S02]  /*a0a0*/  LOP3.LUT R66, R13, 0x70, R16, 0x78, !PT ;  /* 0x000000700d427812 */ /* 0x000fe400078e7810 */
[----:B------:R-:W-:Y:S02]  /*a0b0*/  SHF.R.U64 R17, R14, 0x3, R69 ;  /* 0x000000030e117819 */ /* 0x000fe40000001245 */
[----:B------:R-:W-:Y:S02]  /*a0c0*/  SHF.R.U64 R15, R12, 0x3, R65 ;  /* 0x000000030c0f7819 */ /* 0x000fe40000001241 */
[----:B------:R-:W-:Y:S01]  /*a0d0*/  SHF.R.U64 R13, R10, 0x3, R61 ;  /* 0x000000030a0d7819 */ /* 0x000fe2000000123d */
[----:B------:R-:W-:Y:S01]  /*a0e0*/  IMAD.X R49, RZ, RZ, R43, P2 ;  /* 0x000000ffff317224 */ /* 0x000fe200010e062b */
[----:B------:R-:W-:Y:S02]  /*a0f0*/  LOP3.LUT R68, R14, 0x70, R17, 0x78, !PT ;  /* 0x000000700e447812 */ /* 0x000fe400078e7811 */
        /* <DEDUP_REMOVED lines=8> */
[----:B------:R-:W-:Y:S01]  /*a180*/  LOP3.LUT R50, R7, 0x70, R10, 0x78, !PT ;  /* 0x0000007007327812 */ /* 0x000fe200078e780a */
[----:B------:R-:W-:Y:S01]  /*a190*/  IMAD.SHL.U32 R7, R20, 0x2, RZ ;  /* 0x0000000214077824 */ /* 0x000fe200078e00ff */
[----:B------:R-:W-:Y:S02]  /*a1a0*/  SHF.R.U64 R11, R8, 0x3, R53 ;  /* 0x00000003080b7819 */ /* 0x000fe40000001235 */
[----:B------:R-:W-:Y:S01]  /*a1b0*/  SHF.R.U64 R9, R6, 0x3, R49 ;  /* 0x0000000306097819 */ /* 0x000fe20000001231 */
[----:B------:R-:W-:Y:S01]  /*a1c0*/  IMAD.X R47, RZ, RZ, R43, P3 ;  /* 0x000000ffff2f7224 */ /* 0x000fe200018e062b */
[----:B------:R-:W-:Y:S01]  /*a1d0*/  LOP3.LUT R52, R8, 0x70, R11, 0x78, !PT ;  /* 0x0000007008347812 */ /* 0x000fe200078e780b */
[----:B------:R-:W-:Y:S01]  /*a1e0*/  IMAD.X R43, RZ, RZ, R43, P0 ;  /* 0x000000ffff2b7224 */ /* 0x000fe200000e062b */
[----:B------:R-:W-:Y:S02]  /*a1f0*/  LOP3.LUT R48, R6, 0x70, R9, 0x78, !PT ;  /* 0x0000007006307812 */ /* 0x000fe400078e7809 */
[----:B------:R-:W-:-:S02]  /*a200*/  SHF.R.U64 R9, R4, 0x3, R45 ;  /* 0x0000000304097819 */ /* 0x000fc4000000122d */
[----:B------:R-:W-:Y:S02]  /*a210*/  LOP3.LUT R7, R7, 0xfe, RZ, 0xc0, !PT ;  /* 0x000000fe07077812 */ /* 0x000fe400078ec0ff */
[----:B------:R-:W-:Y:S02]  /*a220*/  MOV R10, R0 ;  /* 0x00000000000a7202 */ /* 0x000fe40000000f00 */
[----:B---3--:R-:W-:Y:S02]  /*a230*/  MOV R11, R21 ;  /* 0x00000015000b7202 */ /* 0x008fe40000000f00 */
[----:B------:R-:W-:Y:S02]  /*a240*/  LOP3.LUT R44, R4, 0x70, R9, 0x78, !PT ;  /* 0x00000070042c7812 */ /* 0x000fe400078e7809 */
[----:B------:R-:W-:Y:S01]  /*a250*/  SHF.R.U64 R4, R3, 0x3, R43 ;  /* 0x0000000303047819 */ /* 0x000fe2000000122b */
[----:B------:R-:W-:Y:S01]  /*a260*/  IMAD.WIDE.U32 R10, R7, 0x2, R10 ;  /* 0x00000002070a7825 */ /* 0x000fe200078e000a */
[----:B------:R2:W-:Y:S01]  /*a270*/  ST.E desc[UR44][R92.64], RZ ;  /* 0x000000ff5c007985 */ /* 0x0005e2000c10192c */
[----:B------:R-:W-:-:S02]  /*a280*/  SHF.R.U64 R8, R5, 0x3, R47 ;  /* 0x0000000305087819 */ /* 0x000fc4000000122f */
[----:B------:R-:W-:Y:S01]  /*a290*/  LOP3.LUT R42, R3, 0x70, R4, 0x78, !PT ;  /* 0x00000070032a7812 */ /* 0x000fe200078e7804 */
[----:B------:R2:W-:Y:S01]  /*a2a0*/  ST.E desc[UR44][R90.64], RZ ;  /* 0x000000ff5a007985 */ /* 0x0005e2000c10192c */
[----:B------:R-:W-:-:S03]  /*a2b0*/  IADD3 R4, P0, PT, R10, 0x37400, RZ ;  /* 0x000374000a047810 */ /* 0x000fc60007f1e0ff */
[----:B------:R2:W-:Y:S01]  /*a2c0*/  ST.E desc[UR44][R88.64], RZ ;  /* 0x000000ff58007985 */ /* 0x0005e2000c10192c */
[----:B------:R-:W-:-:S03]  /*a2d0*/  LOP3.LUT R46, R5, 0x70, R8, 0x78, !PT ;  /* 0x00000070052e7812 */ /* 0x000fc600078e7808 */
[----:B------:R2:W-:Y:S01]  /*a2e0*/  ST.E desc[UR44][R86.64], RZ ;  /* 0x000000ff56007985 */ /* 0x0005e2000c10192c */
[----:B------:R-:W-:-:S03]  /*a2f0*/  IADD3 R6, P1, PT, R10, 0x37600, RZ ;  /* 0x000376000a067810 */ /* 0x000fc60007f3e0ff */
[----:B------:R2:W-:Y:S01]  /*a300*/  ST.E desc[UR44][R84.64], RZ ;  /* 0x000000ff54007985 */ /* 0x0005e2000c10192c */
[C---:B------:R-:W-:Y:S01]  /*a310*/  IADD3 R8, P3, PT, R10.reuse, 0x37e00, RZ ;  /* 0x00037e000a087810 */ /* 0x040fe20007f7e0ff */
[----:B------:R-:W-:Y:S02]  /*a320*/  IMAD.X R15, RZ, RZ, R11, P0 ;  /* 0x000000ffff0f7224 */ /* 0x000fe400000e060b */
[----:B------:R2:W-:Y:S01]  /*a330*/  ST.E desc[UR44][R82.64], RZ ;  /* 0x000000ff52007985 */ /* 0x0005e2000c10192c */
[----:B------:R-:W-:-:S03]  /*a340*/  IADD3 R7, P2, PT, R10, 0x37c00, RZ ;  /* 0x00037c000a077810 */ /* 0x000fc60007f5e0ff */
[----:B------:R2:W-:Y:S04]  /*a350*/  ST.E desc[UR44][R80.64], RZ ;  /* 0x000000ff50007985 */ /* 0x0005e8000c10192c */
[----:B------:R2:W-:Y:S01]  /*a360*/  ST.E desc[UR44][R78.64], RZ ;  /* 0x000000ff4e007985 */ /* 0x0005e2000c10192c */
[----:B------:R-:W-:-:S03]  /*a370*/  IMAD.X R13, RZ, RZ, R11, P1 ;  /* 0x000000ffff0d7224 */ /* 0x000fc600008e060b */
[----:B------:R2:W-:Y:S01]  /*a380*/  ST.E desc[UR44][R76.64], RZ ;  /* 0x000000ff4c007985 */ /* 0x0005e2000c10192c */
[----:B------:R-:W-:-:S03]  /*a390*/  IMAD.X R9, RZ, RZ, R11, P3 ;  /* 0x000000ffff097224 */ /* 0x000fc600018e060b */
[----:B------:R2:W-:Y:S01]  /*a3a0*/  ST.E desc[UR44][R74.64], RZ ;  /* 0x000000ff4a007985 */ /* 0x0005e2000c10192c */
[----:B------:R-:W-:Y:S01]  /*a3b0*/  IMAD.X R11, RZ, RZ, R11, P2 ;  /* 0x000000ffff0b7224 */ /* 0x000fe200010e060b */
[----:B------:R-:W-:Y:S02]  /*a3c0*/  SHF.R.U64 R3, R4, 0x3, R15 ;  /* 0x0000000304037819 */ /* 0x000fe4000000120f */
[----:B------:R2:W-:Y:S04]  /*a3d0*/  ST.E desc[UR44][R72.64], RZ ;  /* 0x000000ff48007985 */ /* 0x0005e8000c10192c */
[----:B------:R2:W-:Y:S04]  /*a3e0*/  ST.E desc[UR44][R70.64], RZ ;  /* 0x000000ff46007985 */ /* 0x0005e8000c10192c */
[----:B------:R2:W-:Y:S01]  /*a3f0*/  ST.E desc[UR44][R68.64], RZ ;  /* 0x000000ff44007985 */ /* 0x0005e2000c10192c */
[----:B------:R-:W-:-:S03]  /*a400*/  SHF.R.U64 R5, R6, 0x3, R13 ;  /* 0x0000000306057819 */ /* 0x000fc6000000120d */
[----:B------:R2:W-:Y:S01]  /*a410*/  ST.E desc[UR44][R66.64], RZ ;  /* 0x000000ff42007985 */ /* 0x0005e2000c10192c */
[----:B------:R-:W-:-:S03]  /*a420*/  LOP3.LUT R14, R4, 0x70, R3, 0x78, !PT ;  /* 0x00000070040e7812 */ /* 0x000fc600078e7803 */
[----:B------:R2:W-:Y:S01]  /*a430*/  ST.E desc[UR44][R64.64], RZ ;  /* 0x000000ff40007985 */ /* 0x0005e2000c10192c */
[----:B------:R-:W-:-:S03]  /*a440*/  SHF.R.U64 R4, R7, 0x3, R11 ;  /* 0x0000000307047819 */ /* 0x000fc6000000120b */
[----:B------:R2:W-:Y:S01]  /*a450*/  ST.E desc[UR44][R62.64], RZ ;  /* 0x000000ff3e007985 */ /* 0x0005e2000c10192c */
[----:B------:R-:W-:-:S03]  /*a460*/  SHF.R.U64 R3, R8, 0x3, R9 ;  /* 0x0000000308037819 */ /* 0x000fc60000001209 */
[----:B------:R2:W-:Y:S01]  /*a470*/  ST.E desc[UR44][R60.64], RZ ;  /* 0x000000ff3c007985 */ /* 0x0005e2000c10192c */
[----:B------:R-:W-:-:S03]  /*a480*/  LOP3.LUT R12, R6, 0x70, R5, 0x78, !PT ;  /* 0x00000070060c7812 */ /* 0x000fc600078e7805 */
[----:B------:R2:W-:Y:S01]  /*a490*/  ST.E desc[UR44][R54.64], RZ ;  /* 0x000000ff36007985 */ /* 0x0005e2000c10192c */
[----:B------:R-:W-:-:S03]  /*a4a0*/  LOP3.LUT R10, R7, 0x70, R4, 0x78, !PT ;  /* 0x00000070070a7812 */ /* 0x000fc600078e7804 */
[----:B------:R2:W-:Y:S01]  /*a4b0*/  ST.E desc[UR44][R52.64], RZ ;  /* 0x000000ff34007985 */ /* 0x0005e2000c10192c */
[----:B------:R-:W-:-:S03]  /*a4c0*/  LOP3.LUT R8, R8, 0x70, R3, 0x78, !PT ;  /* 0x0000007008087812 */ /* 0x000fc600078e7803 */
[----:B------:R2:W-:Y:S04]  /*a4d0*/  ST.E desc[UR44][R50.64], RZ ;  /* 0x000000ff32007985 */ /* 0x0005e8000c10192c */
[----:B------:R2:W-:Y:S04]  /*a4e0*/  ST.E desc[UR44][R48.64], RZ ;  /* 0x000000ff30007985 */ /* 0x0005e8000c10192c */
[----:B------:R2:W-:Y:S04]  /*a4f0*/  ST.E desc[UR44][R46.64], RZ ;  /* 0x000000ff2e007985 */ /* 0x0005e8000c10192c */
[----:B------:R2:W-:Y:S04]  /*a500*/  ST.E desc[UR44][R44.64], RZ ;  /* 0x000000ff2c007985 */ /* 0x0005e8000c10192c */
[----:B------:R2:W-:Y:S04]  /*a510*/  ST.E desc[UR44][R42.64], RZ ;  /* 0x000000ff2a007985 */ /* 0x0005e8000c10192c */
[----:B------:R2:W-:Y:S04]  /*a520*/  ST.E desc[UR44][R14.64], RZ ;  /* 0x000000ff0e007985 */ /* 0x0005e8000c10192c */
[----:B------:R2:W-:Y:S04]  /*a530*/  ST.E desc[UR44][R12.64], RZ ;  /* 0x000000ff0c007985 */ /* 0x0005e8000c10192c */
[----:B------:R2:W-:Y:S04]  /*a540*/  ST.E desc[UR44][R10.64], RZ ;  /* 0x000000ff0a007985 */ /* 0x0005e8000c10192c */
[----:B------:R2:W-:Y:S01]  /*a550*/  ST.E desc[UR44][R8.64], RZ ;  /* 0x000000ff08007985 */ /* 0x0005e2000c10192c */
[----:B------:R-:W-:Y:S01]  /*a560*/  @!PT LDS RZ, [RZ] ;  /* 0x00000000fffff984 */ /* 0x000fe20000000800 */
[----:B------:R-:W-:Y:S01]  /*a570*/  @!PT LDS RZ, [RZ] ;  /* 0x00000000fffff984 */ /* 0x000fe20000000800 */
[----:B------:R-:W-:Y:S01]  /*a580*/  @!PT LDS RZ, [RZ] ;  /* 0x00000000fffff984 */ /* 0x000fe20000000800 */
[----:B------:R-:W-:Y:S01]  /*a590*/  @!PT LDS RZ, [RZ] ;  /* 0x00000000fffff984 */ /* 0x000fe20000000800 */
[----:B------:R1:W-:Y:S06]  /*a5a0*/  MEMBAR.ALL.CTA ;  /* 0x0000000000007992 */ /* 0x0003ec0000008000 */
[----:B-1----:R-:W1:Y:S01]  /*a5b0*/  FENCE.VIEW.ASYNC.S ;  /* 0x00000000000073c6 */ /* 0x002e620000000000 */
[----:B------:R-:W-:Y:S05]  /*a5c0*/  BRA.U UP0, `(.L_x_161) ;  /* 0x0000000100047547 */ /* 0x000fea000b800000 */
[----:B------:R-:W-:Y:S05]  /*a5d0*/  BPT.TRAP 0x1 ;  /* 0x000000040000795c */ /* 0x000fea0000300000 */
.L_x_161:
[----:B-----5:R-:W-:Y:S01]  /*a5e0*/  SHF.L.U32 R3, R56, 0x1f, RZ ;  /* 0x0000001f38037819 */ /* 0x020fe200000006ff */
[----:B------:R-:W-:Y:S03]  /*a5f0*/  BSSY B0, `(.L_x_162) ;  /* 0x0000003000007945 */ /* 0x000fe60003800000 */
[----:B-1----:R-:W1:Y:S02]  /*a600*/  SYNCS.PHASECHK.TRANS64.TRYWAIT P0, [R0+URZ+0x380c8], R3 ;  /* 0x0380c803000075a7 */ /* 0x002e6400080011ff */
[----:B-1----:R-:W-:Y:S05]  /*a610*/  @!P0 BRA `(.L_x_163) ;  /* 0x0000019000608947 */ /* 0x002fea0003800000 */
.L_x_457:
[----:B------:R-:W-:Y:S05]  /*a620*/  BSYNC B0 ;  /* 0x0000000000007941 */ /* 0x000fea0003800000 */
.L_x_162:
[----:B------:R-:W-:Y:S05]  /*a630*/  @!P5 BRA `(.L_x_164) ;  /* 0x0000000000d0d947 */ /* 0x000fea0003800000 */
[----:B-1----:R-:W1:Y:S01]  /*a640*/  LDC R3, c[0x0][0x904] ;  /* 0x00024100ff037b82 */ /* 0x002e620000000800 */
[----:B------:R-:W3:Y:S01]  /*a650*/  LDCU.64 UR4, c[0x0][0x908] ;  /* 0x00012100ff0477ac */ /* 0x000ee20008000a00 */
[----:B------:R-:W-:Y:S01]  /*a660*/  BSSY.RECONVERGENT B0, `(.L_x_164) ;  /* 0x0000031000007945 */ /* 0x000fe20003800200 */
[----:B---3--:R-:W-:Y:S01]  /*a670*/  IMAD.HI.U32 R4, R57, UR4, RZ ;  /* 0x0000000439047c27 */ /* 0x008fe2000f8e00ff */
[----:B------:R-:W3:Y:S01]  /*a680*/  LDCU UR4, c[0x0][0x380] ;  /* 0x00007000ff0477ac */ /* 0x000ee20008000800 */
[----:B-1----:R-:W-:-:S03]  /*a690*/  ISETP.NE.AND P0, PT, R3, 0x1, PT ;  /* 0x000000010300780c */ /* 0x002fc60003f05270 */
[----:B------:R-:W-:-:S04]  /*a6a0*/  SHF.R.U32.HI R4, RZ, UR5, R4 ;  /* 0x00000005ff047c19 */ /* 0x000fc80008011604 */
[----:B------:R-:W-:-:S05]  /*a6b0*/  SEL R4, R57, R4, !P0 ;  /* 0x0000000439047207 */ /* 0x000fca0004000000 */
[----:B------:R-:W-:-:S04]  /*a6c0*/  IMAD.MOV R4, RZ, RZ, -R4 ;  /* 0x000000ffff047224 */ /* 0x000fc800078e0a04 */
[----:B------:R-:W-:Y:S01]  /*a6d0*/  IMAD R4, R3, R4, R57 ;  /* 0x0000000403047224 */ /* 0x000fe200078e0239 */
[----:B------:R-:W-:-:S05]  /*a6e0*/  LOP3.LUT R3, R20, 0x7f, RZ, 0xc0, !PT ;  /* 0x0000007f14037812 */ /* 0x000fca00078ec0ff */
[----:B------:R-:W-:-:S04]  /*a6f0*/  IMAD R3, R4, 0x100, R3 ;  /* 0x0000010004037824 */ /* 0x000fc800078e0203 */
[----:B--2---:R-:W-:-:S05]  /*a700*/  VIADD R9, R3, 0x80 ;  /* 0x0000008003097836 */ /* 0x004fca0000000000 */
[----:B---3--:R-:W-:-:S13]  /*a710*/  ISETP.GE.AND P0, PT, R9, UR4, PT ;  /* 0x0000000409007c0c */ /* 0x008fda000bf06270 */
[----:B------:R-:W-:Y:S05]  /*a720*/  @P0 BRA `(.L_x_165) ;  /* 0x0000000000900947 */ /* 0x000fea0003800000 */
[----:B------:R-:W1:Y:S01]  /*a730*/  LDC R7, c[0x0][0x38c] ;  /* 0x0000e300ff077b82 */ /* 0x000e620000000800 */
[----:B------:R-:W2:Y:S01]  /*a740*/  LDCU UR6, c[0x0][0x890] ;  /* 0x00011200ff0677ac */ /* 0x000ea20008000800 */
[----:B------:R-:W3:Y:S01]  /*a750*/  LDCU.64 UR4, c[0x0][0x888] ;  /* 0x00011100ff0477ac */ /* 0x000ee20008000a00 */
[----:B--2---:R-:W-:Y:S01]  /*a760*/  IMAD R22, R22, UR6, R9 ;  /* 0x0000000616167c24 */ /* 0x004fe2000f8e0209 */
[----:B-1----:R-:W-:-:S04]  /*a770*/  IABS R5, R7 ;  /* 0x0000000700057213 */ /* 0x002fc80000000000 */
[----:B------:R-:W1:Y:S08]  /*a780*/  I2F.RP R8, R5 ;  /* 0x0000000500087306 */ /* 0x000e700000209400 */
[----:B-1----:R-:W1:Y:S02]  /*a790*/  MUFU.RCP R10, R8 ;  /* 0x00000008000a7308 */ /* 0x002e640000001000 */
[----:B-1----:R-:W-:-:S06]  /*a7a0*/  IADD3 R10, PT, PT, R10, 0xffffffe, RZ ;  /* 0x0ffffffe0a0a7810 */ /* 0x002fcc0007ffe0ff */
[----:B------:R-:W1:Y:S02]  /*a7b0*/  F2I.FTZ.U32.TRUNC.NTZ R11, R10 ;  /* 0x0000000a000b7305 */ /* 0x000e64000021f000 */
[----:B-1----:R-:W-:Y:S01]  /*a7c0*/  IADD3 R3, PT, PT, RZ, -R11, RZ ;  /* 0x8000000bff037210 */ /* 0x002fe20007ffe0ff */
[----:B------:R-:W-:-:S04]  /*a7d0*/  IMAD.MOV.U32 R10, RZ, RZ, RZ ;  /* 0x000000ffff0a7224 */ /* 0x000fc800078e00ff */
        /* <DEDUP_REMOVED lines=13> */
[----:B------:R-:W-:Y:S02]  /*a8b0*/  ISETP.GE.AND P1, PT, R4, RZ, PT ;  /* 0x000000ff0400720c */ /* 0x000fe40003f26270 */
[----:B------:R-:W1:Y:S05]  /*a8c0*/  LDC.64 R4, c[0x0][0x880] ;  /* 0x00022000ff047b82 */ /* 0x000e6a0000000a00 */
[----:B------:R-:W-:-:S06]  /*a8d0*/  @P2 IADD3 R3, PT, PT, R3, 0x1, RZ ;  /* 0x0000000103032810 */ /* 0x000fcc0007ffe0ff */
[----:B------:R-:W-:Y:S01]  /*a8e0*/  @!P1 IMAD.MOV R3, RZ, RZ, -R3 ;  /* 0x000000ffff039224 */ /* 0x000fe200078e0a03 */
[----:B------:R-:W-:-:S04]  /*a8f0*/  @!P0 LOP3.LUT R3, RZ, R7, RZ, 0x33, !PT ;  /* 0x00000007ff038212 */ /* 0x000fc800078e33ff */
[C---:B------:R-:W-:Y:S01]  /*a900*/  IADD3 R6, PT, PT, -R3.reuse, RZ, RZ ;  /* 0x000000ff03067210 */ /* 0x040fe20007ffe1ff */
[----:B---3--:R-:W-:-:S04]  /*a910*/  IMAD R22, R3, UR5, R22 ;  /* 0x0000000503167c24 */ /* 0x008fc8000f8e0216 */
[----:B------:R-:W-:Y:S02]  /*a920*/  IMAD R3, R7, R6, R2 ;  /* 0x0000000607037224 */ /* 0x000fe400078e0202 */
[----:B------:R-:W-:Y:S02]  /*a930*/  IMAD.MOV.U32 R2, RZ, RZ, -0x800000 ;  /* 0xff800000ff027424 */ /* 0x000fe400078e00ff */
[----:B------:R-:W-:-:S04]  /*a940*/  IMAD R3, R3, UR4, R22 ;  /* 0x0000000403037c24 */ /* 0x000fc8000f8e0216 */
[----:B-1----:R-:W-:-:S05]  /*a950*/  IMAD.WIDE R4, R3, 0x4, R4 ;  /* 0x0000000403047825 */ /* 0x002fca00078e0204 */
[----:B------:R1:W-:Y:S02]  /*a960*/  STG.E desc[UR44][R4.64], R2 ;  /* 0x0000000204007986 */ /* 0x0003e4000c10192c */
.L_x_165:
[----:B------:R-:W-:Y:S05]  /*a970*/  BSYNC.RECONVERGENT B0 ;  /* 0x0000000000007941 */ /* 0x000fea0003800200 */
.L_x_164:
[----:B------:R-:W-:Y:S01]  /*a980*/  @!PT LDS RZ, [RZ] ;  /* 0x00000000fffff984 */ /* 0x000fe20000000800 */
[----:B------:R-:W-:Y:S01]  /*a990*/  @!PT LDS RZ, [RZ] ;  /* 0x00000000fffff984 */ /* 0x000fe20000000800 */
[----:B------:R-:W-:Y:S01]  /*a9a0*/  @!PT LDS RZ, [RZ] ;  /* 0x00000000fffff984 */ /* 0x000fe20000000800 */
[----:B------:R-:W-:Y:S01]  /*a9b0*/  @!PT LDS RZ, [RZ] ;  /* 0x00000000fffff984 */ /* 0x000fe20000000800 */
[----:B------:R3:W-:Y:S06]  /*a9c0*/  MEMBAR.ALL.CTA ;  /* 0x0000000000007992 */ /* 0x0007ec0000008000 */
[----:B---3--:R-:W3:Y:S01]  /*a9d0*/  FENCE.VIEW.ASYNC.S ;  /* 0x00000000000073c6 */ /* 0x008ee20000000000 */
[----:B------:R-:W-:-:S09]  /*a9e0*/  UISETP.NE.AND UP0, UPT, UR41, URZ, UPT ;  /* 0x000000ff2900728c */ /* 0x000fd2000bf05270 */
[----:B------:R-:W-:Y:S05]  /*a9f0*/  BRA.U UP0, `(.L_x_166) ;  /* 0x0000000100047547 */ /* 0x000fea000b800000 */
[----:B------:R-:W-:Y:S05]  /*aa00*/  BPT.TRAP 0x1 ;  /* 0x000000040000795c */ /* 0x000fea0000300000 */
.L_x_166:
[----:B---3--:R3:W-:Y:S01]  /*aa10*/  SYNCS.ARRIVE.TRANS64.A1T0 RZ, [R0+URZ+0x380b8], RZ ;  /* 0x0380b8ff00ff79a7 */ /* 0x0087e200081000ff */
[----:B------:R-:W-:Y:S01]  /*aa20*/  LOP3.LUT R56, R56, 0x1, RZ, 0x3c, !PT ;  /* 0x0000000138387812 */ /* 0x000fe200078e3cff */
[----:B------:R-:W-:Y:S06]  /*aa30*/  BRA `(.L_x_92) ;  /* 0x0000006c008c7947 */ /* 0x000fec0003800000 */
.L_x_93:
[----:B------:R-:W-:Y:S01]  /*aa40*/  LEA R7, R7, 0x100, 0x8 ;  /* 0x0000010007077811 */ /* 0x000fe200078e40ff */
[----:B------:R-:W-:Y:S02]  /*aa50*/  UIADD3 UR5, UPT, UPT, UR5, 0x7f, URZ ;  /* 0x0000007f05057890 */ /* 0x000fe4000fffe0ff */
[----:B------:R-:W-:Y:S01]  /*aa60*/  UISETP.NE.AND UP0, UPT, UR40, URZ, UPT ;  /* 0x000000ff2800728c */ /* 0x000fe2000bf05270 */
[----:B------:R-:W-:Y:S01]  /*aa70*/  SHF.R.S32.HI R0, RZ, 0x1f, R7 ;  /* 0x0000001fff007819 */ /* 0x000fe20000011407 */
[----:B------:R-:W-:-:S03]  /*aa80*/  USHF.R.S32.HI UR4, URZ, 0x1f, UR5 ;  /* 0x0000001fff047899 */ /* 0x000fc60008011405 */
[----:B------:R-:W-:Y:S01]  /*aa90*/  LEA.HI R0, R0, R7, RZ, 0x7 ;  /* 0x0000000700007211 */ /* 0x000fe200078f38ff */
[----:B------:R-:W-:-:S04]  /*aaa0*/  ULEA.HI UR4, UR4, UR5, URZ, 0x7 ;  /* 0x0000000504047291 */ /* 0x000fc8000f8f38ff */
[----:B------:R-:W-:Y:S01]  /*aab0*/  VIADD R62, R0, 0x7f ;  /* 0x0000007f003e7836 */ /* 0x000fe20000000000 */
[----:B------:R-:W-:-:S04]  /*aac0*/  USHF.R.S32.HI UR4, URZ, 0x7, UR4 ;  /* 0x00000007ff047899 */ /* 0x000fc80008011404 */
[----:B------:R-:W-:-:S04]  /*aad0*/  SHF.R.S32.HI R62, RZ, 0x7, R62 ;  /* 0x00000007ff3e7819 */ /* 0x000fc8000001143e */
[----:B------:R-:W-:Y:S01]  /*aae0*/  VIMNMX R62, PT, PT, R62, UR4, PT ;  /* 0x000000043e3e7c48 */ /* 0x000fe2000bfe0100 */
[----:B------:R-:W-:Y:S06]  /*aaf0*/  BRA.U !UP0, `(.L_x_167) ;  /* 0x0000000108047547 */ /* 0x000fec000b800000 */
[----:B------:R-:W-:Y:S05]  /*ab00*/  BPT.TRAP 0x1 ;  /* 0x000000040000795c */ /* 0x000fea0000300000 */
.L_x_167:
[----:B------:R-:W1:Y:S01]  /*ab10*/  S2R R60, SR_CgaCtaId ;  /* 0x00000000003c7919 */ /* 0x000e620000008800 */
[----:B------:R-:W-:Y:S01]  /*ab20*/  MOV R59, 0x400 ;  /* 0x00000400003b7802 */ /* 0x000fe20000000f00 */
[----:B------:R-:W-:Y:S01]  /*ab30*/  BSSY B0, `(.L_x_168) ;  /* 0x0000005000007945 */ /* 0x000fe20003800000 */
[----:B------:R-:W-:Y:S02]  /*ab40*/  SHF.L.U32 R0, R23, 0x1f, RZ ;  /* 0x0000001f17007819 */ /* 0x000fe400000006ff */
[----:B-1----:R-:W-:-:S04]  /*ab50*/  LEA R59, R60, R59, 0x18 ;  /* 0x0000003b3c3b7211 */ /* 0x002fc800078ec0ff */
[----:B------:R-:W1:Y:S02]  /*ab60*/  SYNCS.PHASECHK.TRANS64.TRYWAIT P0, [R59+URZ+0x38070], R0 ;  /* 0x038070003b0075a7 */ /* 0x000e6400080011ff */
[----:B-1----:R-:W-:Y:S05]  /*ab70*/  @!P0 BRA `(.L_x_169) ;  /* 0x0000018c001c8947 */ /* 0x002fea0003800000 */
.L_x_458:
[----:B------:R-:W-:Y:S05]  /*ab80*/  BSYNC B0 ;  /* 0x0000000000007941 */ /* 0x000fea0003800000 */
.L_x_168:
[----:B------:R-:W-:-:S09]  /*ab90*/  UISETP.NE.AND UP0, UPT, UR40, URZ, UPT ;  /* 0x000000ff2800728c */ /* 0x000fd2000bf05270 */
[----:B------:R-:W-:Y:S05]  /*aba0*/  BRA.U !UP0, `(.L_x_170) ;  /* 0x0000000108047547 */ /* 0x000fea000b800000 */
[----:B------:R-:W-:Y:S05]  /*abb0*/  BPT.TRAP 0x1 ;  /* 0x000000040000795c */ /* 0x000fea0000300000 */
.L_x_170:
[----:B------:R-:W-:Y:S01]  /*abc0*/  IADD3 R61, PT, PT, R59, 0x38078, RZ ;  /* 0x000380783b3d7810 */ /* 0x000fe20007ffe0ff */
[----:B------:R-:W-:-:S03]  /*abd0*/  UISETP.NE.AND UP0, UPT, UR39, URZ, UPT ;  /* 0x000000ff2700728c */ /* 0x000fc6000bf05270 */
[----:B-1----:R-:W-:-:S04]  /*abe0*/  PRMT R0, R60, 0x654, R61 ;  /* 0x000006543c007816 */ /* 0x002fc8000000003d */
[----:B------:R1:W-:Y:S02]  /*abf0*/  SYNCS.ARRIVE.TRANS64.RED.A1T0 RZ, [R0+URZ], RZ ;  /* 0x000000ff00ff79a7 */ /* 0x0003e400081004ff */
[----:B------:R-:W-:Y:S05]  /*ac00*/  BRA.U !UP0, `(.L_x_171) ;  /* 0x0000000108047547 */ /* 0x000fea000b800000 */
[----:B------:R-:W-:Y:S05]  /*ac10*/  BPT.TRAP 0x1 ;  /* 0x000000040000795c */ /* 0x000fea0000300000 */
.L_x_171:
[----:B------:R-:W-:Y:S01]  /*ac20*/  IMAD.U32 R3, RZ, RZ, UR38 ;  /* 0x00000026ff037e24 */ /* 0x000fe2000f8e00ff */
[----:B------:R-:W-:-:S04]  /*ac30*/  ISETP.GE.AND P0, PT, R62, 0x2, PT ;  /* 0x000000023e00780c */ /* 0x000fc80003f06270 */
[----:B------:R-:W-:-:S04]  /*ac40*/  SHF.L.U32 R4, R3, 0x1f, RZ ;  /* 0x0000001f03047819 */ /* 0x000fc800000006ff */
[----:B------:R-:W2:Y:S02]  /*ac50*/  SYNCS.PHASECHK.TRANS64.TRYWAIT P1, [R59+URZ+0x38080], R4 ;  /* 0x038080043b0075a7 */ /* 0x000ea400080211ff */
[----:B--2---:R-:W-:Y:S05]  /*ac60*/  @!P1 BRA `(.L_x_172) ;  /* 0x0000018800f49947 */ /* 0x004fea0003800000 */
.L_x_459:
[----:B------:R-:W-:Y:S01]  /*ac70*/  LOP3.LUT R3, R23, 0x1, RZ, 0x3c, !PT ;  /* 0x0000000117037812 */ /* 0x000fe200078e3cff */
[----:B------:R-:W-:Y:S06]  /*ac80*/  @!P0 BRA `(.L_x_173) ;  /* 0x0000002400c48947 */ /* 0x000fec0003800000 */
.L_x_216:
[----:B------:R-:W-:Y:S05]  /*ac90*/  YIELD ;  /* 0x0000000000007946 */ /* 0x000fea0003800000 */
[----:B------:R-:W-:Y:S01]  /*aca0*/  UISETP.NE.AND UP0, UPT, UR40, URZ, UPT ;  /* 0x000000ff2800728c */ /* 0x000fe2000bf05270 */
[C---:B------:R-:W-:Y:S01]  /*acb0*/  ISETP.GT.U32.AND P0, PT, R62.reuse, 0x2, PT ;  /* 0x000000023e00780c */ /* 0x040fe20003f04070 */
[----:B------:R-:W-:Y:S02]  /*acc0*/  IMAD.MOV.U32 R23, RZ, RZ, R3 ;  /* 0x000000ffff177224 */ /* 0x000fe400078e0003 */
[----:B------:R-:W-:Y:S01]  /*acd0*/  VIADD R62, R62, 0xffffffff ;  /* 0xffffffff3e3e7836 */ /* 0x000fe20000000000 */
[----:B------:R-:W-:-:S04]  /*ace0*/  P2R R63, PR, RZ, 0x1 ;  /* 0x00000001ff3f7803 */ /* 0x000fc80000000000 */
[----:B---34-:R-:W-:Y:S05]  /*acf0*/  BRA.U !UP0, `(.L_x_174) ;  /* 0x0000000108047547 */ /* 0x018fea000b800000 */
[----:B------:R-:W-:Y:S05]  /*ad00*/  BPT.TRAP 0x1 ;  /* 0x000000040000795c */ /* 0x000fea0000300000 */
.L_x_174:
[----:B-1----:R-:W-:Y:S01]  /*ad10*/  SHF.L.U32 R0, R23, 0x1f, RZ ;  /* 0x0000001f17007819 */ /* 0x002fe200000006ff */
[----:B------:R-:W1:Y:S03]  /*ad20*/  S2R R65, SR_TID.X ;  /* 0x0000000000417919 */ /* 0x000e660000002100 */
[----:B------:R-:W3:Y:S01]  /*ad30*/  SYNCS.PHASECHK.TRANS64.TRYWAIT P0, [R59+URZ+0x38070], R0 ;  /* 0x038070003b0075a7 */ /* 0x000ee200080011ff */
[----:B-1----:R-:W-:-:S05]  /*ad40*/  IMAD.U32 R64, R65, 0x10000, RZ ;  /* 0x0001000041407824 */ /* 0x002fca00078e00ff */
[----:B------:R-:W-:Y:S01]  /*ad50*/  LOP3.LUT R64, R64, 0x600000, RZ, 0xc0, !PT ;  /* 0x0060000040407812 */ /* 0x000fe200078ec0ff */
[----:B---3--:R-:W-:Y:S06]  /*ad60*/  @!P0 BRA `(.L_x_175) ;  /* 0x0000018800c88947 */ /* 0x008fec0003800000 */
.L_x_460:
[----:B------:R-:W-:Y:S05]  /*ad70*/  WARPSYNC.ALL ;  /* 0x0000000000007948 */ /* 0x000fea0003800000 */
[----:B------:R-:W-:Y:S01]  /*ad80*/  R2UR UR4, R64 ;  /* 0x00000000400472ca */ /* 0x000fe200000e0000 */
[----:B------:R-:W-:Y:S01]  /*ad90*/  UISETP.NE.AND UP0, UPT, UR41, URZ, UPT ;  /* 0x000000ff2900728c */ /* 0x000fe2000bf05270 */
[----:B------:R-:W-:Y:S01]  /*ada0*/  PLOP3.LUT P0, PT, PT, PT, PT, 0x80, 0x8 ;  /* 0x000000000008781c */ /* 0x000fe20003f0f070 */
[----:B------:R-:W-:-:S10]  /*adb0*/  IMAD.MOV.U32 R66, RZ, RZ, 0x3f800000 ;  /* 0x3f800000ff427424 */ /* 0x000fd400078e00ff */
[----:B--2---:R-:W2:Y:S02]  /*adc0*/  LDTM.x2 R4, tmem[UR4] ;  /* 0x00000004000479ee */ /* 0x004ea400080c0000 */
[----:B--2---:R-:W-:-:S13]  /*add0*/  FSETP.NEU.AND P2, PT, R4, R5, PT ;  /* 0x000000050400720b */ /* 0x004fda0003f4d000 */
[----:B-1----:R-:W1:Y:S01]  /*ade0*/  @P2 LDC R0, c[0x0][0x704] ;  /* 0x0001c100ff002b82 */ /* 0x002e620000000800 */
[----:B------:R-:W-:-:S04]  /*adf0*/  @P2 FADD R5, R4, -R5 ;  /* 0x8000000504052221 */ /* 0x000fc80000000000 */
[----:B-1----:R-:W-:-:S05]  /*ae00*/  @P2 FMUL R5, R5, R0 ;  /* 0x0000000005052220 */ /* 0x002fca0000400000 */
[----:B------:R-:W-:-:S04]  /*ae10*/  @P2 FSETP.GEU.AND P1, PT, R5, -126, PT ;  /* 0xc2fc00000500280b */ /* 0x000fc80003f2e000 */
[----:B------:R-:W-:-:S13]  /*ae20*/  @P2 PLOP3.LUT P0, PT, P1, PT, PT, 0x80, 0x8 ;  /* 0x000000000008281c */ /* 0x000fda0000f0f070 */
[----:B------:R-:W-:-:S04]  /*ae30*/  @!P0 FMUL R5, R5, 0.5 ;  /* 0x3f00000005058820 */ /* 0x000fc80000400000 */
[----:B------:R-:W1:Y:S02]  /*ae40*/  @P2 MUFU.EX2 R0, R5 ;  /* 0x0000000500002308 */ /* 0x000e640000000800 */
[----:B-1----:R-:W-:-:S05]  /*ae50*/  @!P0 FMUL R0, R0, R0 ;  /* 0x0000000000008220 */ /* 0x002fca0000400000 */
[----:B------:R-:W-:Y:S01]  /*ae60*/  @P2 MOV R66, R0 ;  /* 0x0000000000422202 */ /* 0x000fe20000000f00 */
[----:B------:R-:W-:Y:S06]  /*ae70*/  BRA.U UP0, `(.L_x_176) ;  /* 0x0000000100047547 */ /* 0x000fec000b800000 */
[----:B------:R-:W-:Y:S05]  /*ae80*/  BPT.TRAP 0x1 ;  /* 0x000000040000795c */ /* 0x000fea0000300000 */
.L_x_176:
[----:B------:R-:W-:Y:S01]  /*ae90*/  IMAD.U32 R0, RZ, RZ, UR42 ;  /* 0x0000002aff007e24 */ /* 0x000fe2000f8e00ff */
[----:B------:R-:W-:-:S04]  /*aea0*/  FSETP.NEU.AND P1, PT, R66, 1, PT ;  /* 0x3f8000004200780b */ /* 0x000fc80003f2d000 */
[----:B------:R-:W-:-:S04]  /*aeb0*/  SHF.L.U32 R0, R0, 0x1f, RZ ;  /* 0x0000001f00007819 */ /* 0x000fc800000006ff */
[----:B------:R-:W1:Y:S02]  /*aec0*/  SYNCS.PHASECHK.TRANS64.TRYWAIT P0, [R59+URZ+0x38090], R0 ;  /* 0x038090003b0075a7 */ /* 0x000e6400080011ff */
[----:B-1----:R-:W-:Y:S05]  /*aed0*/  @!P0 BRA `(.L_x_177) ;  /* 0x0000018800808947 */ /* 0x002fea0003800000 */
.L_x_461:
[----:B------:R-:W-:-:S13]  /*aee0*/  VOTE.ANY P1, P1 ;  /* 0x0000000000ff7806 */ /* 0x000fda0000820100 */
[----:B------:R-:W-:Y:S05]  /*aef0*/  @!P1 BRA `(.L_x_178) ;  /* 0x0000001000149947 */ /* 0x000fea0003800000 */
[----:B------:R-:W-:Y:S01]  /*af00*/  SHF.R.U32.HI R16, RZ, 0x5, R65 ;  /* 0x00000005ff107819 */ /* 0x000fe20000011641 */
[----:B------:R-:W-:Y:S01]  /*af10*/  BSSY.RECONVERGENT B6, `(.L_x_179) ;  /* 0x0000018000067945 */ /* 0x000fe20003800200 */
[----:B------:R-:W-:Y:S02]  /*af20*/  LOP3.LUT R19, R64, 0x100, RZ, 0xfc, !PT ;  /* 0x0000010040137812 */ /* 0x000fe400078efcff */
[----:B------:R-:W-:Y:S02]  /*af30*/  SHF.R.U32.HI R17, RZ, 0x15, R64 ;  /* 0x00000015ff117819 */ /* 0x000fe40000011640 */
[----:B------:R-:W-:Y:S02]  /*af40*/  LOP3.LUT R16, R16, 0x3, RZ, 0xc0, !PT ;  /* 0x0000000310107812 */ /* 0x000fe400078ec0ff */
[----:B------:R-:W-:Y:S02]  /*af50*/  R2UR UR4, R19 ;  /* 0x00000000130472ca */ /* 0x000fe400000e0000 */
[----:B------:R-:W-:-:S11]  /*af60*/  ISETP.NE.AND P0, PT, R16, R17, PT ;  /* 0x000000111000720c */ /* 0x000fd60003f05270 */
[----:B------:R-:W2:Y:S02]  /*af70*/  LDTM.x16 R24, tmem[UR4] ;  /* 0x00000004001879ee */ /* 0x000ea40008240000 */
[----:B--2---:R-:W-:Y:S05]  /*af80*/  @!P0 BRA `(.L_x_180) ;  /* 0x0000000000408947 */ /* 0x004fea0003800000 */
[----:B------:R-:W-:Y:S01]  /*af90*/  MOV R14, 0x8 ;  /* 0x00000008000e7802 */ /* 0x000fe20000000f00 */
[----:B------:R-:W2:Y:S01]  /*afa0*/  LDCU.64 UR8, c[0x4][0xb0] ;  /* 0x01001600ff0877ac */ /* 0x000ea20008000a00 */
[----:B------:R-:W-:Y:S02]  /*afb0*/  HFMA2 R12, -RZ, RZ, 0, 5.9604644775390625e-08 ;  /* 0x00000001ff0c7431 */ /* 0x000fe400000001ff */
[----:B------:R-:W-:Y:S01]  /*afc0*/  IMAD.MOV.U32 R8, RZ, RZ, 0x192 ;  /* 0x00000192ff087424 */ /* 0x000fe200078e00ff */
[----:B------:R-:W3:Y:S01]  /*afd0*/  LDCU.64 UR6, c[0x4][0xb8] ;  /* 0x01001700ff0677ac */ /* 0x000ee20008000a00 */
[----:B------:R-:W4:Y:S01]  /*afe0*/  LDC.64 R14, c[0x4][R14] ;  /* 0x010000000e0e7b82 */ /* 0x000f220000000a00 */
[----:B------:R-:W-:Y:S01]  /*aff0*/  IMAD.MOV.U32 R13, RZ, RZ, RZ ;  /* 0x000000ffff0d7224 */ /* 0x000fe200078e00ff */
[----:B------:R-:W5:Y:S01]  /*b000*/  LDCU.64 UR4, c[0x4][0x30] ;  /* 0x01000600ff0477ac */ /* 0x000f620008000a00 */
[----:B--2---:R-:W-:Y:S01]  /*b010*/  IMAD.U32 R4, RZ, RZ, UR8 ;  /* 0x00000008ff047e24 */ /* 0x004fe2000f8e00ff */
[----:B------:R-:W-:Y:S01]  /*b020*/  MOV R5, UR9 ;  /* 0x0000000900057c02 */ /* 0x000fe20008000f00 */
[----:B---3--:R-:W-:Y:S01]  /*b030*/  IMAD.U32 R6, RZ, RZ, UR6 ;  /* 0x00000006ff067e24 */ /* 0x008fe2000f8e00ff */
[----:B------:R-:W-:Y:S01]  /*b040*/  MOV R7, UR7 ;  /* 0x0000000700077c02 */ /* 0x000fe20008000f00 */
[----:B-----5:R-:W-:Y:S01]  /*b050*/  IMAD.U32 R10, RZ, RZ, UR4 ;  /* 0x00000004ff0a7e24 */ /* 0x020fe2000f8e00ff */
[----:B------:R-:W-:-:S02]  /*b060*/  MOV R11, UR5 ;  /* 0x00000005000b7c02 */ /* 0x000fc40008000f00 */
[----:B------:R-:W-:-:S07]  /*b070*/  LEPC R20, `(.L_x_180) ;  /* 0x000000001014794e */ /* 0x000fce0000000000 */
[----:B-1--4-:R-:W-:Y:S05]  /*b080*/  CALL.ABS.NOINC R14 ;  /* 0x000000000e007343 */ /* 0x012fea0003c00000 */
.L_x_180:
[----:B------:R-:W-:Y:S05]  /*b090*/  BSYNC.RECONVERGENT B6 ;  /* 0x0000000000067941 */ /* 0x000fea0003800200 */
.L_x_179:
[----:B------:R-:W-:Y:S01]  /*b0a0*/  FSETP.NEU.AND P0, PT, R66, 1, PT ;  /* 0x3f8000004200780b */ /* 0x000fe20003f0d000 */
[----:B------:R-:W-:Y:S05]  /*b0b0*/  WARPSYNC.ALL ;  /* 0x0000000000007948 */ /* 0x000fea0003800000 */
[----:B------:R-:W-:Y:S01]  /*b0c0*/  LOP3.LUT R18, R64, 0x110, RZ, 0xfc, !PT ;  /* 0x0000011040127812 */ /* 0x000fe200078efcff */
[----:B------:R-:W-:Y:S01]  /*b0d0*/  BSSY.RECONVERGENT B6, `(.L_x_181) ;  /* 0x000001f000067945 */ /* 0x000fe20003800200 */
[----:B------:R-:W-:Y:S02]  /*b0e0*/  R2UR UR4, R19 ;  /* 0x00000000130472ca */ /* 0x000fe400000e0000 */
[----:B------:R-:W-:-:S03]  /*b0f0*/  R2UR UR5, R18 ;  /* 0x00000000120572ca */ /* 0x000fc600000e0000 */
[C---:B------:R-:W-:Y:S02]  /*b100*/  @P0 FMUL2 R24, R66.reuse.F32, R24.F32x2.HI_LO ;  /* 0x000000184218024a */ /* 0x040fe40000040000 */
[C---:B------:R-:W-:Y:S02]  /*b110*/  @P0 FMUL2 R26, R66.reuse.F32, R26.F32x2.HI_LO ;  /* 0x0000001a421a024a */ /* 0x040fe40000040000 */
[C---:B------:R-:W-:Y:S02]  /*b120*/  @P0 FMUL2 R28, R66.reuse.F32, R28.F32x2.HI_LO ;  /* 0x0000001c421c024a */ /* 0x040fe40000040000 */
[C---:B------:R-:W-:Y:S02]  /*b130*/  @P0 FMUL2 R30, R66.reuse.F32, R30.F32x2.HI_LO ;  /* 0x0000001e421e024a */ /* 0x040fe40000040000 */
[C---:B------:R-:W-:Y:S02]  /*b140*/  @P0 FMUL2 R32, R66.reuse.F32, R32.F32x2.HI_LO ;  /* 0x000000204220024a */ /* 0x040fe40000040000 */
[C---:B------:R-:W-:Y:S01]  /*b150*/  @P0 FMUL2 R34, R66.reuse.F32, R34.F32x2.HI_LO ;  /* 0x000000224222024a */ /* 0x040fe20000040000 */
[----:B------:R-:W2:Y:S01]  /*b160*/  LDTM.x16 R40, tmem[UR5] ;  /* 0x00000005002879ee */ /* 0x000ea20008240000 */
[----:B------:R-:W-:-:S02]  /*b170*/  @P0 FMUL2 R36, R66.F32, R36.F32x2.HI_LO ;  /* 0x000000244224024a */ /* 0x000fc40000040000 */
[----:B------:R-:W-:Y:S01]  /*b180*/  @P0 FMUL2 R38, R66.F32, R38.F32x2.HI_LO ;  /* 0x000000264226024a */ /* 0x000fe20000040000 */
[----:B------:R-:W-:-:S03]  /*b190*/  ISETP.NE.AND P0, PT, R16, R17, PT ;  /* 0x000000111000720c */ /* 0x000fc60003f05270 */
[----:B------:R3:W-:Y:S10]  /*b1a0*/  STTM.x16 tmem[UR4], R24 ;  /* 0x00000018000079ed */ /* 0x0007f40008240004 */
[----:B--2---:R-:W-:Y:S05]  /*b1b0*/  @!P0 BRA `(.L_x_182) ;  /* 0x0000000000408947 */ /* 0x004fea0003800000 */
[----:B------:R-:W-:Y:S01]  /*b1c0*/  MOV R14, 0x8 ;  /* 0x00000008000e7802 */ /* 0x000fe20000000f00 */
[----:B------:R-:W2:Y:S01]  /*b1d0*/  LDCU.64 UR8, c[0x4][0xb0] ;  /* 0x01001600ff0877ac */ /* 0x000ea20008000a00 */
[----:B------:R-:W-:Y:S02]  /*b1e0*/  HFMA2 R12, -RZ, RZ, 0, 5.9604644775390625e-08 ;  /* 0x00000001ff0c7431 */ /* 0x000fe400000001ff */
[----:B------:R-:W-:Y:S01]  /*b1f0*/  IMAD.MOV.U32 R8, RZ, RZ, 0x192 ;  /* 0x00000192ff087424 */ /* 0x000fe200078e00ff */
[----:B------:R-:W4:Y:S01]  /*b200*/  LDCU.64 UR6, c[0x4][0xb8] ;  /* 0x01001700ff0677ac */ /* 0x000f220008000a00 */
[----:B------:R-:W1:Y:S01]  /*b210*/  LDC.64 R14, c[0x4][R14] ;  /* 0x010000000e0e7b82 */ /* 0x000e620000000a00 */
[----:B------:R-:W-:Y:S01]  /*b220*/  IMAD.MOV.U32 R13, RZ, RZ, RZ ;  /* 0x000000ffff0d7224 */ /* 0x000fe200078e00ff */
[----:B------:R-:W5:Y:S01]  /*b230*/  LDCU.64 UR4, c[0x4][0x30] ;  /* 0x01000600ff0477ac */ /* 0x000f620008000a00 */
[----:B--2---:R-:W-:Y:S01]  /*b240*/  IMAD.U32 R4, RZ, RZ, UR8 ;  /* 0x00000008ff047e24 */ /* 0x004fe2000f8e00ff */
[----:B------:R-:W-:Y:S01]  /*b250*/  MOV R5, UR9 ;  /* 0x0000000900057c02 */ /* 0x000fe20008000f00 */
[----:B----4-:R-:W-:Y:S01]  /*b260*/  IMAD.U32 R6, RZ, RZ, UR6 ;  /* 0x00000006ff067e24 */ /* 0x010fe2000f8e00ff */
[----:B------:R-:W-:Y:S01]  /*b270*/  MOV R7, UR7 ;  /* 0x0000000700077c02 */ /* 0x000fe20008000f00 */
[----:B-----5:R-:W-:Y:S01]  /*b280*/  IMAD.U32 R10, RZ, RZ, UR4 ;  /* 0x00000004ff0a7e24 */ /* 0x020fe2000f8e00ff */
[----:B------:R-:W-:-:S02]  /*b290*/  MOV R11, UR5 ;  /* 0x00000005000b7c02 */ /* 0x000fc40008000f00 */
[----:B------:R-:W-:-:S07]  /*b2a0*/  LEPC R20, `(.L_x_182) ;  /* 0x000000001014794e */ /* 0x000fce0000000000 */
[----:B-1-3--:R-:W-:Y:S05]  /*b2b0*/  CALL.ABS.NOINC R14 ;  /* 0x000000000e007343 */ /* 0x00afea0003c00000 */
.L_x_182:
[----:B------:R-:W-:Y:S05]  /*b2c0*/  BSYNC.RECONVERGENT B6 ;  /* 0x0000000000067941 */ /* 0x000fea0003800200 */
.L_x_181:
        /* <DEDUP_REMOVED lines=12> */
[----:B---3--:R-:W2:Y:S01]  /*b390*/  LDTM.x16 R24, tmem[UR5] ;  /* 0x00000005001879ee */ /* 0x008ea20008240000 */
        /* <DEDUP_REMOVED lines=21> */
.L_x_184:
[----:B------:R-:W-:Y:S05]  /*b4f0*/  BSYNC.RECONVERGENT B6 ;  /* 0x0000000000067941 */ /* 0x000fea0003800200 */
.L_x_183:
        /* <DEDUP_REMOVED lines=34> */
.L_x_186:
[----:B------:R-:W-:Y:S05]  /*b720*/  BSYNC.RECONVERGENT B6 ;  /* 0x0000000000067941 */ /* 0x000fea0003800200 */
.L_x_185:
        /* <DEDUP_REMOVED lines=34> */
.L_x_188:
[----:B------:R-:W-:Y:S05]  /*b950*/  BSYNC.RECONVERGENT B6 ;  /* 0x0000000000067941 */ /* 0x000fea0003800200 */
.L_x_187:
        /* <DEDUP_REMOVED lines=34> */
.L_x_190:
[----:B------:R-:W-:Y:S05]  /*bb80*/  BSYNC.RECONVERGENT B6 ;  /* 0x0000000000067941 */ /* 0x000fea0003800200 */
.L_x_189:
        /* <DEDUP_REMOVED lines=34> */
.L_x_192:
[----:B------:R-:W-:Y:S05]  /*bdb0*/  BSYNC.RECONVERGENT B6 ;  /* 0x0000000000067941 */ /* 0x000fea0003800200 */
.L_x_191:
[----:B-1----:R-:W-:Y:S01]  /*bdc0*/  LOP3.LUT R0, R64, 0x170, RZ, 0xfc, !PT ;  /* 0x0000017040007812 */ /* 0x002fe200078efcff */
[----:B------:R-:W-:Y:S05]  /*bdd0*/  WARPSYNC.ALL ;  /* 0x0000000000007948 */ /* 0x000fea0003800000 */
[----:B------:R-:W-:Y:S02]  /*bde0*/  R2UR UR4, R0 ;  /* 0x00000000000472ca */ /* 0x000fe400000e0000 */
[----:B------:R-:W-:Y:S02]  /*bdf0*/  FSETP.NEU.AND P0, PT, R66, 1, PT ;  /* 0x3f8000004200780b */ /* 0x000fe40003f0d000 */
[----:B------:R-:W-:-:S09]  /*be00*/  R2UR UR5, R67 ;  /* 0x00000000430572ca */ /* 0x000fd200000e0000 */
[----:B------:R-:W1:Y:S01]  /*be10*/  LDTM.x16 R4, tmem[UR4] ;  /* 0x00000004000479ee */ /* 0x000e620008240000 */
[----:B------:R-:W-:Y:S01]  /*be20*/  R2UR UR4, R0 ;  /* 0x00000000000472ca */ /* 0x000fe200000e0000 */
[C---:B------:R-:W-:Y:S02]  /*be30*/  @P0 FMUL2 R24, R66.reuse.F32, R24.F32x2.HI_LO ;  /* 0x000000184218024a */ /* 0x040fe40000040000 */
[C---:B------:R-:W-:Y:S02]  /*be40*/  @P0 FMUL2 R26, R66.reuse.F32, R26.F32x2.HI_LO ;  /* 0x0000001a421a024a */ /* 0x040fe40000040000 */
[C---:B------:R-:W-:Y:S02]  /*be50*/  @P0 FMUL2 R28, R66.reuse.F32, R28.F32x2.HI_LO ;  /* 0x0000001c421c024a */ /* 0x040fe40000040000 */
[C---:B------:R-:W-:Y:S02]  /*be60*/  @P0 FMUL2 R30, R66.reuse.F32, R30.F32x2.HI_LO ;  /* 0x0000001e421e024a */ /* 0x040fe40000040000 */
[----:B------:R-:W-:-:S02]  /*be70*/  @P0 FMUL2 R32, R66.F32, R32.F32x2.HI_LO ;  /* 0x000000204220024a */ /* 0x000fc40000040000 */
[C---:B------:R-:W-:Y:S02]  /*be80*/  @P0 FMUL2 R34, R66.reuse.F32, R34.F32x2.HI_LO ;  /* 0x000000224222024a */ /* 0x040fe40000040000 */
[C---:B------:R-:W-:Y:S02]  /*be90*/  @P0 FMUL2 R36, R66.reuse.F32, R36.F32x2.HI_LO ;  /* 0x000000244224024a */ /* 0x040fe40000040000 */
[----:B------:R-:W-:-:S04]  /*bea0*/  @P0 FMUL2 R38, R66.F32, R38.F32x2.HI_LO ;  /* 0x000000264226024a */ /* 0x000fc80000040000 */
[----:B------:R2:W-:Y:S01]  /*beb0*/  STTM.x16 tmem[UR5], R24 ;  /* 0x00000018000079ed */ /* 0x0005e20008240005 */
[C---:B-1----:R-:W-:Y:S02]  /*bec0*/  @P0 FMUL2 R4, R66.reuse.F32, R4.F32x2.HI_LO ;  /* 0x000000044204024a */ /* 0x042fe40000040000 */
[C---:B------:R-:W-:Y:S02]  /*bed0*/  @P0 FMUL2 R6, R66.reuse.F32, R6.F32x2.HI_LO ;  /* 0x000000064206024a */ /* 0x040fe40000040000 */
[C---:B------:R-:W-:Y:S02]  /*bee0*/  @P0 FMUL2 R8, R66.reuse.F32, R8.F32x2.HI_LO ;  /* 0x000000084208024a */ /* 0x040fe40000040000 */
[C---:B------:R-:W-:Y:S02]  /*bef0*/  @P0 FMUL2 R10, R66.reuse.F32, R10.F32x2.HI_LO ;  /* 0x0000000a420a024a */ /* 0x040fe40000040000 */
[C---:B------:R-:W-:Y:S02]  /*bf00*/  @P0 FMUL2 R12, R66.reuse.F32, R12.F32x2.HI_LO ;  /* 0x0000000c420c024a */ /* 0x040fe40000040000 */
[----:B------:R-:W-:-:S02]  /*bf10*/  @P0 FMUL2 R14, R66.F32, R14.F32x2.HI_LO ;  /* 0x0000000e420e024a */ /* 0x000fc40000040000 */
[C---:B------:R-:W-:Y:S02]  /*bf20*/  @P0 FMUL2 R16, R66.reuse.F32, R16.F32x2.HI_LO ;  /* 0x000000104210024a */ /* 0x040fe40000040000 */
[----:B------:R-:W-:-:S04]  /*bf30*/  @P0 FMUL2 R18, R66.F32, R18.F32x2.HI_LO ;  /* 0x000000124212024a */ /* 0x000fc80000040000 */
[----:B------:R2:W-:Y:S02]  /*bf40*/  STTM.x16 tmem[UR4], R4 ;  /* 0x00000004000079ed */ /* 0x0005e40008240004 */
.L_x_178:
[----:B------:R-:W-:-:S09]  /*bf50*/  UISETP.NE.AND UP0, UPT, UR39, URZ, UPT ;  /* 0x000000ff2700728c */ /* 0x000fd2000bf05270 */
[----:B------:R-:W-:Y:S05]  /*bf60*/  BRA.U !UP0, `(.L_x_193) ;  /* 0x0000000108047547 */ /* 0x000fea000b800000 */
[----:B------:R-:W-:Y:S05]  /*bf70*/  BPT.TRAP 0x1 ;  /* 0x000000040000795c */ /* 0x000fea0000300000 */
.L_x_193:
[----:B------:R-:W-:Y:S01]  /*bf80*/  IADD3 R3, PT, PT, R59, 0x38088, RZ ;  /* 0x000380883b037810 */ /* 0x000fe20007ffe0ff */
[----:B------:R-:W-:Y:S02]  /*bf90*/  UISETP.NE.AND UP0, UPT, UR41, URZ, UPT ;  /* 0x000000ff2900728c */ /* 0x000fe4000bf05270 */
[----:B------:R-:W-:Y:S01]  /*bfa0*/  ULOP3.LUT UR38, UR38, 0x1, URZ, 0x3c, !UPT ;  /* 0x0000000126267892 */ /* 0x000fe2000f8e3cff */
[----:B-1----:R-:W-:-:S04]  /*bfb0*/  PRMT R0, R60, 0x654, R3 ;  /* 0x000006543c007816 */ /* 0x002fc80000000003 */
[----:B------:R1:W-:Y:S01]  /*bfc0*/  SYNCS.ARRIVE.TRANS64.RED.A1T0 RZ, [R0+URZ], RZ ;  /* 0x000000ff00ff79a7 */ /* 0x0003e200081004ff */
[----:B------:R-:W4:Y:S01]  /*bfd0*/  FENCE.VIEW.ASYNC.T ;  /* 0x00000000000073c6 */ /* 0x000f220000000200 */
[----:B------:R-:W-:Y:S05]  /*bfe0*/  BRA.U UP0, `(.L_x_194) ;  /* 0x0000000100087547 */ /* 0x000fea000b800000 */
[----:B------:R-:W-:Y:S05]  /*bff0*/  BPT.TRAP 0x1 ;  /* 0x000000040000795c */ /* 0x000fea0000300000 */
[----:B------:R-:W-:Y:S05]  /*c000*/  BPT.TRAP 0x1 ;  /* 0x000000040000795c */ /* 0x000fea0000300000 */
.L_x_194:
[----:B------:R-:W-:Y:S01]  /*c010*/  IADD3 R3, PT, PT, R59, 0x380a0, RZ ;  /* 0x000380a03b037810 */ /* 0x000fe20007ffe0ff */
[----:B------:R-:W-:-:S03]  /*c020*/  UISETP.NE.AND UP0, UPT, UR39, URZ, UPT ;  /* 0x000000ff2700728c */ /* 0x000fc6000bf05270 */
[----:B-1----:R-:W-:-:S04]  /*c030*/  PRMT R0, R60, 0x654, R3 ;  /* 0x000006543c007816 */ /* 0x002fc80000000003 */
[----:B----4-:R1:W-:Y:S02]  /*c040*/  SYNCS.ARRIVE.TRANS64.RED.A1T0 RZ, [R0+URZ], RZ ;  /* 0x000000ff00ff79a7 */ /* 0x0103e400081004ff */
[----:B------:R-:W-:Y:S05]  /*c050*/  BRA.U !UP0, `(.L_x_195) ;  /* 0x0000000108047547 */ /* 0x000fea000b800000 */
[----:B------:R-:W-:Y:S05]  /*c060*/  BPT.TRAP 0x1 ;  /* 0x000000040000795c */ /* 0x000fea0000300000 */
.L_x_195:
[----:B-1----:R-:W-:Y:S01]  /*c070*/  IMAD.U32 R0, RZ, RZ, UR38 ;  /* 0x00000026ff007e24 */ /* 0x002fe2000f8e00ff */
[----:B------:R-:W-:-:S04]  /*c080*/  LOP3.LUT R3, R64, 0x80, RZ, 0xfc, !PT ;  /* 0x0000008040037812 */ /* 0x000fc800078efcff */
[----:B------:R-:W-:-:S04]  /*c090*/  SHF.L.U32 R0, R0, 0x1f, RZ ;  /* 0x0000001f00007819 */ /* 0x000fc800000006ff */
[----:B------:R-:W1:Y:S02]  /*c0a0*/  SYNCS.PHASECHK.TRANS64.TRYWAIT P0, [R59+URZ+0x38080], R0 ;  /* 0x038080003b0075a7 */ /* 0x000e6400080011ff */
[----:B-1----:R-:W-:Y:S05]  /*c0b0*/  @!P0 BRA `(.L_x_196) ;  /* 0x00000178001c8947 */ /* 0x002fea0003800000 */
.L_x_462:
        /* <DEDUP_REMOVED lines=17> */
.L_x_197:
[----:B------:R-:W-:Y:S01]  /*c1d0*/  IMAD.U32 R0, RZ, RZ, UR42 ;  /* 0x0000002aff007e24 */ /* 0x000fe2000f8e00ff */
[----:B------:R-:W-:-:S04]  /*c1e0*/  FSETP.NEU.AND P1, PT, R66, 1, PT ;  /* 0x3f8000004200780b */ /* 0x000fc80003f2d000 */
[----:B------:R-:W-:-:S04]  /*c1f0*/  SHF.L.U32 R0, R0, 0x1f, RZ ;  /* 0x0000001f00007819 */ /* 0x000fc800000006ff */
[----:B------:R-:W1:Y:S02]  /*c200*/  SYNCS.PHASECHK.TRANS64.TRYWAIT P0, [R59+URZ+0x38098], R0 ;  /* 0x038098003b0075a7 */ /* 0x000e6400080011ff */
[----:B-1----:R-:W-:Y:S05]  /*c210*/  @!P0 BRA `(.L_x_198) ;  /* 0x0000017400d88947 */ /* 0x002fea0003800000 */
.L_x_463:
        /* <DEDUP_REMOVED lines=27> */
.L_x_201:
[----:B------:R-:W-:Y:S05]  /*c3d0*/  BSYNC.RECONVERGENT B6 ;  /* 0x0000000000067941 */ /* 0x000fea0003800200 */
.L_x_200:
        /* <DEDUP_REMOVED lines=34> */
.L_x_203:
[----:B------:R-:W-:Y:S05]  /*c600*/  BSYNC.RECONVERGENT B6 ;  /* 0x0000000000067941 */ /* 0x000fea0003800200 */
.L_x_202:
        /* <DEDUP_REMOVED lines=34> */
.L_x_205:
[----:B------:R-:W-:Y:S05]  /*c830*/  BSYNC.RECONVERGENT B6 ;  /* 0x0000000000067941 */ /* 0x000fea0003800200 */
.L_x_204:
        /* <DEDUP_REMOVED lines=34> */
.L_x_207:
[----:B------:R-:W-:Y:S05]  /*ca60*/  BSYNC.RECONVERGENT B6 ;  /* 0x0000000000067941 */ /* 0x000fea0003800200 */
.L_x_206:
        /* <DEDUP_REMOVED lines=34> */
.L_x_209:
[----:B------:R-:W-:Y:S05]  /*cc90*/  BSYNC.RECONVERGENT B6 ;  /* 0x0000000000067941 */ /* 0x000fea0003800200 */
.L_x_208:
        /* <DEDUP_REMOVED lines=34> */
.L_x_211:
[----:B------:R-:W-:Y:S05]  /*cec0*/  BSYNC.RECONVERGENT B6 ;  /* 0x0000000000067941 */ /* 0x000fea0003800200 */
.L_x_210:
        /* <DEDUP_REMOVED lines=34> */
.L_x_213:
[----:B------:R-:W-:Y:S05]  /*d0f0*/  BSYNC.RECONVERGENT B6 ;  /* 0x0000000000067941 */ /* 0x000fea0003800200 */
.L_x_212:
[----:B------:R-:W-:Y:S01]  /*d100*/  LOP3.LUT R64, R64, 0x1f0, RZ, 0xfc, !PT ;  /* 0x000001f040407812 */ /* 0x000fe200078efcff */
[----:B------:R-:W-:Y:S05]  /*d110*/  WARPSYNC.ALL ;  /* 0x0000000000007948 */ /* 0x000fea0003800000 */
[----:B------:R-:W-:Y:S02]  /*d120*/  R2UR UR4, R64 ;  /* 0x00000000400472ca */ /* 0x000fe400000e0000 */
[----:B------:R-:W-:Y:S02]  /*d130*/  FSETP.NEU.AND P0, PT, R66, 1, PT ;  /* 0x3f8000004200780b */ /* 0x000fe40003f0d000 */
[----:B------:R-:W-:-:S09]  /*d140*/  R2UR UR5, R65 ;  /* 0x00000000410572ca */ /* 0x000fd200000e0000 */
[----:B------:R-:W2:Y:S01]  /*d150*/  LDTM.x16 R4, tmem[UR4] ;  /* 0x00000004000479ee */ /* 0x000ea20008240000 */
        /* <DEDUP_REMOVED lines=10> */
[C---:B--2---:R-:W-:Y:S02]  /*d200*/  @P0 FMUL2 R4, R66.reuse.F32, R4.F32x2.HI_LO ;  /* 0x000000044204024a */ /* 0x044fe40000040000 */
        /* <DEDUP_REMOVED lines=8> */
.L_x_199:
[----:B------:R-:W-:-:S09]  /*d290*/  UISETP.NE.AND UP0, UPT, UR40, URZ, UPT ;  /* 0x000000ff2800728c */ /* 0x000fd2000bf05270 */
[----:B------:R-:W-:Y:S05]  /*d2a0*/  BRA.U !UP0, `(.L_x_214) ;  /* 0x0000000108047547 */ /* 0x000fea000b800000 */
[----:B------:R-:W-:Y:S05]  /*d2b0*/  BPT.TRAP 0x1 ;  /* 0x000000040000795c */ /* 0x000fea0000300000 */
.L_x_214:
[----:B-1----:R-:W-:Y:S01]  /*d2c0*/  PRMT R0, R60, 0x654, R61 ;  /* 0x000006543c007816 */ /* 0x002fe2000000003d */
[----:B------:R-:W-:-:S03]  /*d2d0*/  UISETP.NE.AND UP0, UPT, UR41, URZ, UPT ;  /* 0x000000ff2900728c */ /* 0x000fc6000bf05270 */
[----:B------:R1:W-:Y:S01]  /*d2e0*/  SYNCS.ARRIVE.TRANS64.RED.A1T0 RZ, [R0+URZ], RZ ;  /* 0x000000ff00ff79a7 */ /* 0x0003e200081004ff */
[----:B------:R-:W2:Y:S05]  /*d2f0*/  FENCE.VIEW.ASYNC.T ;  /* 0x00000000000073c6 */ /* 0x000eaa0000000200 */
[----:B------:R-:W-:Y:S05]  /*d300*/  BRA.U UP0, `(.L_x_215) ;  /* 0x0000000100087547 */ /* 0x000fea000b800000 */
[----:B------:R-:W-:Y:S05]  /*d310*/  BPT.TRAP 0x1 ;  /* 0x000000040000795c */ /* 0x000fea0000300000 */
[----:B------:R-:W-:Y:S05]  /*d320*/  BPT.TRAP 0x1 ;  /* 0x000000040000795c */ /* 0x000fea0000300000 */
.L_x_215:
[----:B------:R-:W-:Y:S01]  /*d330*/  ISETP.NE.AND P0, PT, R63, RZ, PT ;  /* 0x000000ff3f00720c */ /* 0x000fe20003f05270 */
[----:B------:R-:W-:Y:S01]  /*d340*/  VIADD R3, R59, 0x380a8 ;  /* 0x000380a83b037836 */ /* 0x000fe20000000000 */
[----:B------:R-:W-:-:S04]  /*d350*/  ULOP3.LUT UR42, UR42, 0x1, URZ, 0x3c, !UPT ;  /* 0x000000012a2a7892 */ /* 0x000fc8000f8e3cff */
[----:B------:R-:W-:-:S04]  /*d360*/  PRMT R3, R60, 0x654, R3 ;  /* 0x000006543c037816 */ /* 0x000fc80000000003 */
[----:B--2---:R2:W-:Y:S02]  /*d370*/  SYNCS.ARRIVE.TRANS64.RED.A1T0 RZ, [R3+URZ], RZ ;  /* 0x000000ff03ff79a7 */ /* 0x0045e400081004ff */
[----:B--2---:R-:W-:Y:S01]  /*d380*/  LOP3.LUT R3, R23, 0x1, RZ, 0x3c, !PT ;  /* 0x0000000117037812 */ /* 0x004fe200078e3cff */
[----:B------:R-:W-:Y:S06]  /*d390*/  @P0 BRA `(.L_x_216) ;  /* 0xffffffd8003c0947 */ /* 0x000fec000383ffff */
.L_x_173:
[----:B------:R-:W-:-:S09]  /*d3a0*/  UISETP.NE.AND UP0, UPT, UR39, URZ, UPT ;  /* 0x000000ff2700728c */ /* 0x000fd2000bf05270 */
[----:B------:R-:W-:Y:S05]  /*d3b0*/  BRA.U !UP0, `(.L_x_217) ;  /* 0x0000000108047547 */ /* 0x000fea000b800000 */
[----:B------:R-:W-:Y:S05]  /*d3c0*/  BPT.TRAP 0x1 ;  /* 0x000000040000795c */ /* 0x000fea0000300000 */
.L_x_217:
[----:B----4-:R-:W-:Y:S01]  /*d3d0*/  IADD3 R31, PT, PT, R59, 0x38088, RZ ;  /* 0x000380883b1f7810 */ /* 0x010fe20007ffe0ff */
[----:B------:R-:W-:-:S03]  /*d3e0*/  UISETP.NE.AND UP0, UPT, UR40, URZ, UPT ;  /* 0x000000ff2800728c */ /* 0x000fc6000bf05270 */
[----:B--2---:R-:W-:-:S04]  /*d3f0*/  PRMT R4, R60, 0x654, R31 ;  /* 0x000006543c047816 */ /* 0x004fc8000000001f */
[----:B------:R2:W-:Y:S02]  /*d400*/  SYNCS.ARRIVE.TRANS64.RED.A1T0 RZ, [R4+URZ], RZ ;  /* 0x000000ff04ff79a7 */ /* 0x0005e400081004ff */
[----:B------:R-:W-:Y:S05]  /*d410*/  BRA.U !UP0, `(.L_x_218) ;  /* 0x0000000108047547 */ /* 0x000fea000b800000 */
[----:B------:R-:W-:Y:S05]  /*d420*/  BPT.TRAP 0x1 ;  /* 0x000000040000795c */ /* 0x000fea0000300000 */
.L_x_218:
[----:B--2---:R-:W-:Y:S01]  /*d430*/  SHF.L.U32 R4, R3, 0x1f, RZ ;  /* 0x0000001f03047819 */ /* 0x004fe200000006ff */
[----:B------:R-:W2:Y:S03]  /*d440*/  S2R R26, SR_TID.X ;  /* 0x00000000001a7919 */ /* 0x000ea60000002100 */
[----:B------:R-:W4:Y:S01]  /*d450*/  SYNCS.PHASECHK.TRANS64.TRYWAIT P0, [R59+URZ+0x38070], R4 ;  /* 0x038070043b0075a7 */ /* 0x000f2200080011ff */
[----:B--2---:R-:W-:-:S05]  /*d460*/  IMAD.U32 R28, R26, 0x10000, RZ ;  /* 0x000100001a1c7824 */ /* 0x004fca00078e00ff */
[----:B------:R-:W-:Y:S01]  /*d470*/  LOP3.LUT R28, R28, 0x600000, RZ, 0xc0, !PT ;  /* 0x006000001c1c7812 */ /* 0x000fe200078ec0ff */
[----:B----4-:R-:W-:Y:S06]  /*d480*/  @!P0 BRA `(.L_x_219) ;  /* 0x0000016400508947 */ /* 0x010fec0003800000 */
.L_x_464:
[----:B------:R-:W-:Y:S05]  /*d490*/  WARPSYNC.ALL ;  /* 0x0000000000007948 */ /* 0x000fea0003800000 */
[----:B------:R-:W-:Y:S01]  /*d4a0*/  R2UR UR4, R28 ;  /* 0x000000001c0472ca */ /* 0x000fe200000e0000 */
[----:B------:R-:W-:-:S12]  /*d4b0*/  UISETP.NE.AND UP0, UPT, UR40, URZ, UPT ;  /* 0x000000ff2800728c */ /* 0x000fd8000bf05270 */
[----:B------:R-:W4:Y:S02]  /*d4c0*/  LDTM.x2 R24, tmem[UR4] ;  /* 0x00000004001879ee */ /* 0x000f2400080c0000 */
[----:B----4-:R-:W-:Y:S05]  /*d4d0*/  BRA.U !UP0, `(.L_x_220) ;  /* 0x0000000108047547 */ /* 0x010fea000b800000 */
[----:B------:R-:W-:Y:S05]  /*d4e0*/  BPT.TRAP 0x1 ;  /* 0x000000040000795c */ /* 0x000fea0000300000 */
.L_x_220:
[----:B------:R4:W-:Y:S01]  /*d4f0*/  SYNCS.ARRIVE.TRANS64.RED.A1T0 RZ, [R0+URZ], RZ ;  /* 0x000000ff00ff79a7 */ /* 0x0009e200081004ff */
[----:B------:R-:W-:-:S09]  /*d500*/  UISETP.NE.AND UP0, UPT, UR41, URZ, UPT ;  /* 0x000000ff2900728c */ /* 0x000fd2000bf05270 */
[----:B------:R-:W-:Y:S05]  /*d510*/  BRA.U UP0, `(.L_x_221) ;  /* 0x0000000100047547 */ /* 0x000fea000b800000 */
[----:B------:R-:W-:Y:S05]  /*d520*/  BPT.TRAP 0x1 ;  /* 0x000000040000795c */ /* 0x000fea0000300000 */
.L_x_221:
[----:B-1--4-:R-:W-:-:S04]  /*d530*/  MOV R0, UR42 ;  /* 0x0000002a00007c02 */ /* 0x012fc80008000f00 */
[----:B------:R-:W-:-:S04]  /*d540*/  SHF.L.U32 R0, R0, 0x1f, RZ ;  /* 0x0000001f00007819 */ /* 0x000fc800000006ff */
[----:B------:R-:W1:Y:S02]  /*d550*/  SYNCS.PHASECHK.TRANS64.TRYWAIT P0, [R59+URZ+0x38090], R0 ;  /* 0x038090003b0075a7 */ /* 0x000e6400080011ff */
[----:B-1----:R-:W-:Y:S05]  /*d560*/  @!P0 BRA `(.L_x_222) ;  /* 0x00000164002c8947 */ /* 0x002fea0003800000 */
.L_x_465:
[----:B------:R-:W-:-:S09]  /*d570*/  UISETP.NE.AND UP0, UPT, UR41, URZ, UPT ;  /* 0x000000ff2900728c */ /* 0x000fd2000bf05270 */
[----:B------:R-:W-:Y:S05]  /*d580*/  BRA.U UP0, `(.L_x_223) ;  /* 0x0000000100047547 */ /* 0x000fea000b800000 */
[----:B------:R-:W-:Y:S05]  /*d590*/  BPT.TRAP 0x1 ;  /* 0x000000040000795c */ /* 0x000fea0000300000 */
.L_x_223:
[----:B-1----:R-:W-:Y:S01]  /*d5a0*/  SHF.L.U32 R0, R56, 0x1f, RZ ;  /* 0x0000001f38007819 */ /* 0x002fe200000006ff */
[----:B------:R1:W4:Y:S01]  /*d5b0*/  MUFU.RCP R3, R24 ;  /* 0x0000001800037308 */ /* 0x0003220000001000 */
[----:B------:R-:W-:Y:S02]  /*d5c0*/  BSSY B0, `(.L_x_224) ;  /* 0x0000003000007945 */ /* 0x000fe40003800000 */
[----:B------:R-:W5:Y:S02]  /*d5d0*/  SYNCS.PHASECHK.TRANS64.TRYWAIT P0, [R59+URZ+0x380c0], R0 ;  /* 0x0380c0003b0075a7 */ /* 0x000f6400080011ff */
[----:B-1--45:R-:W-:Y:S05]  /*d5e0*/  @!P0 BRA `(.L_x_225) ;  /* 0x0000016400208947 */ /* 0x032fea0003800000 */
.L_x_466:
[----:B------:R-:W-:Y:S05]  /*d5f0*/  BSYNC B0 ;  /* 0x0000000000007941 */ /* 0x000fea0003800000 */
.L_x_224:
[----:B------:R-:W4:Y:S01]  /*d600*/  LDCU UR4, c[0x0][0x708] ;  /* 0x0000e100ff0477ac */ /* 0x000f220008000800 */
[----:B-1----:R-:W-:Y:S01]  /*d610*/  FFMA R0, -R24, R3, 1 ;  /* 0x3f80000018007423 */ /* 0x002fe20000000103 */
[----:B------:R-:W1:Y:S03]  /*d620*/  LDC R32, c[0x0][0x708] ;  /* 0x0001c200ff207b82 */ /* 0x000e660000000800 */
[----:B------:R-:W-:Y:S01]  /*d630*/  FFMA R0, R3, R0, R3 ;  /* 0x0000000003007223 */ /* 0x000fe20000000003 */
[----:B----4-:R-:W-:-:S03]  /*d640*/  MOV R3, UR4 ;  /* 0x0000000400037c02 */ /* 0x010fc60008000f00 */
[----:B------:R-:W-:Y:S01]  /*d650*/  FFMA R33, R0, UR4, RZ ;  /* 0x0000000400217c23 */ /* 0x000fe200080000ff */
[----:B------:R-:W4:Y:S03]  /*d660*/  FCHK P0, R3, R24 ;  /* 0x0000001803007302 */ /* 0x000f260000000000 */
[----:B--2---:R-:W-:-:S04]  /*d670*/  FFMA R4, -R24, R33, UR4 ;  /* 0x0000000418047e23 */ /* 0x004fc80008000121 */
[----:B------:R-:W-:Y:S01]  /*d680*/  FFMA R33, R0, R4, R33 ;  /* 0x0000000400217223 */ /* 0x000fe20000000021 */
[----:B----4-:R-:W-:Y:S06]  /*d690*/  @!P0 BRA `(.L_x_226) ;  /* 0x0000000000088947 */ /* 0x010fec0003800000 */
[----:B------:R-:W-:Y:S02]  /*d6a0*/  MOV R4, 0xd6c0 ;  /* 0x0000d6c000047802 */ /* 0x000fe40000000f00 */
[----:B-1-3--:R-:W-:Y:S05]  /*d6b0*/  CALL.REL.NOINC `($__internal_3_$__cuda_sm3x_div_rn_noftz_f32_slowpath) ;  /* 0x0000017000307944 */ /* 0x00afea0003c00000 */
.L_x_226:
[----:B------:R-:W2:Y:S01]  /*d6c0*/  S2R R20, SR_SWINHI ;  /* 0x0000000000147919 */ /* 0x000ea20000002f00 */
[----:B------:R-:W-:Y:S01]  /*d6d0*/  LOP3.LUT R0, R28, 0x100, RZ, 0xfc, !PT ;  /* 0x000001001c007812 */ /* 0x000fe200078efcff */
[----:B------:R-:W-:Y:S05]  /*d6e0*/  WARPSYNC.ALL ;  /* 0x0000000000007948 */ /* 0x000fea0003800000 */
[----:B------:R-:W-:Y:S01]  /*d6f0*/  R2UR UR4, R0 ;  /* 0x00000000000472ca */ /* 0x000fe200000e0000 */
[C---:B------:R-:W-:Y:S01]  /*d700*/  IMAD.SHL.U32 R0, R26.reuse, 0x80, RZ ;  /* 0x000000801a007824 */ /* 0x040fe200078e00ff */
[----:B------:R-:W-:Y:S01]  /*d710*/  SHF.R.U32.HI R29, RZ, 0x15, R28 ;  /* 0x00000015ff1d7819 */ /* 0x000fe2000001161c */
[----:B------:R-:W-:-:S03]  /*d720*/  IMAD.SHL.U32 R27, R26, 0x40, RZ ;  /* 0x000000401a1b7824 */ /* 0x000fc600078e00ff */
[----:B------:R-:W-:-:S04]  /*d730*/  LOP3.LUT R30, R0, 0xc00, RZ, 0xc0, !PT ;  /* 0x00000c00001e7812 */ /* 0x000fc800078ec0ff */
[----:B------:R-:W-:Y:S02]  /*d740*/  LOP3.LUT R27, R30, 0x1c0, R27, 0xf8, !PT ;  /* 0x000001c01e1b7812 */ /* 0x000fe400078ef81b */
[----:B------:R-:W-:Y:S01]  /*d750*/  SHF.R.U32.HI R30, RZ, 0x5, R26 ;  /* 0x00000005ff1e7819 */ /* 0x000fe2000001161a */
[----:B------:R-:W4:Y:S01]  /*d760*/  LDTM.x16 R4, tmem[UR4] ;  /* 0x00000004000479ee */ /* 0x000f220008240000 */
[----:B------:R-:W-:Y:S02]  /*d770*/  LOP3.LUT R27, R27, 0x3000, R0, 0xf8, !PT ;  /* 0x000030001b1b7812 */ /* 0x000fe400078ef800 */
[----:B------:R-:W-:Y:S02]  /*d780*/  LOP3.LUT R30, R30, 0x3, RZ, 0xc0, !PT ;  /* 0x000000031e1e7812 */ /* 0x000fe400078ec0ff */
[----:B------:R-:W-:Y:S02]  /*d790*/  MOV R36, R59 ;  /* 0x0000003b00247202 */ /* 0x000fe40000000f00 */
[----:B--2---:R-:W-:-:S03]  /*d7a0*/  MOV R37, R20 ;  /* 0x0000001400257202 */ /* 0x004fc60000000f00 */
[----:B------:R-:W-:-:S03]  /*d7b0*/  IMAD.WIDE.U32 R36, R27, 0x2, R36 ;  /* 0x000000021b247825 */ /* 0x000fc600078e0024 */
[C---:B------:R-:W-:Y:S02]  /*d7c0*/  IADD3 R0, P1, PT, R36.reuse, 0x28000, RZ ;  /* 0x0002800024007810 */ /* 0x040fe40007f3e0ff */
[----:B------:R-:W-:Y:S01]  /*d7d0*/  IADD3 R3, P0, PT, R36, 0x28010, RZ ;  /* 0x0002801024037810 */ /* 0x000fe20007f1e0ff */
[C---:B----4-:R-:W-:Y:S02]  /*d7e0*/  FMUL2 R4, R33.reuse.F32, R4.F32x2.HI_LO ;  /* 0x000000042104724a */ /* 0x050fe40000040000 */
[C---:B------:R-:W-:Y:S02]  /*d7f0*/  FMUL2 R6, R33.reuse.F32, R6.F32x2.HI_LO ;  /* 0x000000062106724a */ /* 0x040fe40000040000 */
[--C-:B------:R-:W-:Y:S02]  /*d800*/  IMAD.X R39, RZ, RZ, R37.reuse, P1 ;  /* 0x000000ffff277224 */ /* 0x100fe400008e0625 */
[----:B------:R-:W-:Y:S02]  /*d810*/  FMUL2 R12, R33.F32, R12.F32x2.HI_LO ;  /* 0x0000000c210c724a */ /* 0x000fe40000040000 */
[----:B------:R-:W-:-:S02]  /*d820*/  IMAD.X R37, RZ, RZ, R37, P0 ;  /* 0x000000ffff257224 */ /* 0x000fc400000e0625 */
[----:B------:R-:W-:Y:S01]  /*d830*/  FMUL2 R20, R33.F32, R8.F32x2.HI_LO ;  /* 0x000000082114724a */ /* 0x000fe20000040000 */
[----:B------:R-:W-:Y:S01]  /*d840*/  F2FP.F16.F32.PACK_AB R8, R5, R4 ;  /* 0x000000040508723e */ /* 0x000fe200000000ff */
[----:B------:R-:W-:Y:S01]  /*d850*/  FMUL2 R34, R33.F32, R10.F32x2.HI_LO ;  /* 0x0000000a2122724a */ /* 0x000fe20000040000 */
[----:B------:R-:W-:Y:S01]  /*d860*/  F2FP.F16.F32.PACK_AB R9, R7, R6 ;  /* 0x000000060709723e */ /* 0x000fe200000000ff */
[C---:B------:R-:W-:Y:S01]  /*d870*/  FMUL2 R14, R33.reuse.F32, R14.F32x2.HI_LO ;  /* 0x0000000e210e724a */ /* 0x040fe20000040000 */
[----:B------:R-:W-:Y:S01]  /*d880*/  SHF.R.U64 R7, R0, 0x3, R39 ;  /* 0x0000000300077819 */ /* 0x000fe20000001227 */
[----:B------:R-:W-:Y:S01]  /*d890*/  FMUL2 R16, R33.F32, R16.F32x2.HI_LO ;  /* 0x000000102110724a */ /* 0x000fe20000040000 */
[----:B------:R-:W-:Y:S01]  /*d8a0*/  F2FP.F16.F32.PACK_AB R4, R13, R12 ;  /* 0x0000000c0d04723e */ /* 0x000fe200000000ff */
[----:B------:R-:W-:Y:S01]  /*d8b0*/  FMUL2 R18, R33.F32, R18.F32x2.HI_LO ;  /* 0x000000122112724a */ /* 0x000fe20000040000 */
[----:B------:R-:W-:Y:S02]  /*d8c0*/  SHF.R.U64 R12, R3, 0x3, R37 ;  /* 0x00000003030c7819 */ /* 0x000fe40000001225 */
[----:B------:R-:W-:-:S02]  /*d8d0*/  F2FP.F16.F32.PACK_AB R10, R21, R20 ;  /* 0x00000014150a723e */ /* 0x000fc400000000ff */
[----:B------:R-:W-:Y:S02]  /*d8e0*/  F2FP.F16.F32.PACK_AB R11, R35, R34 ;  /* 0x00000022230b723e */ /* 0x000fe400000000ff */
[----:B------:R-:W-:Y:S02]  /*d8f0*/  LOP3.LUT R38, R0, 0x70, R7, 0x78, !PT ;  /* 0x0000007000267812 */ /* 0x000fe400078e7807 */
[----:B------:R-:W-:Y:S02]  /*d900*/  F2FP.F16.F32.PACK_AB R5, R15, R14 ;  /* 0x0000000e0f05723e */ /* 0x000fe400000000ff */
[----:B------:R-:W-:Y:S01]  /*d910*/  F2FP.F16.F32.PACK_AB R6, R17, R16 ;  /* 0x000000101106723e */ /* 0x000fe200000000ff */
[----:B------:R2:W-:Y:S01]  /*d920*/  ST.E.128 desc[UR44][R38.64], R8 ;  /* 0x0000000826007985 */ /* 0x0005e2000c101d2c */
[----:B------:R-:W-:Y:S02]  /*d930*/  LOP3.LUT R36, R3, 0x70, R12, 0x78, !PT ;  /* 0x0000007003247812 */ /* 0x000fe400078e780c */
[----:B------:R-:W-:-:S02]  /*d940*/  F2FP.F16.F32.PACK_AB R7, R19, R18 ;  /* 0x000000121307723e */ /* 0x000fc400000000ff */
[----:B------:R-:W-:-:S03]  /*d950*/  ISETP.NE.AND P0, PT, R30, R29, PT ;  /* 0x0000001d1e00720c */ /* 0x000fc60003f05270 */
[----:B------:R2:W-:Y:S10]  /*d960*/  ST.E.128 desc[UR44][R36.64], R4 ;  /* 0x0000000424007985 */ /* 0x0005f4000c101d2c */
[----:B------:R-:W-:Y:S05]  /*d970*/  @!P0 BRA `(.L_x_227) ;  /* 0x0000000000408947 */ /* 0x000fea0003800000 */
[----:B------:R-:W-:Y:S01]  /*d980*/  MOV R14, 0x8 ;  /* 0x00000008000e7802 */ /* 0x000fe20000000f00 */
[----:B------:R-:W4:Y:S01]  /*d990*/  LDCU.64 UR6, c[0x4][0xb0] ;  /* 0x01001600ff0677ac */ /* 0x000f220008000a00 */
[----:B------:R-:W-:Y:S02]  /*d9a0*/  HFMA2 R12, -RZ, RZ, 0, 5.9604644775390625e-08 ;  /* 0x00000001ff0c7431 */ /* 0x000fe400000001ff */
[----:B--2---:R-:W-:Y:S01]  /*d9b0*/  IMAD.MOV.U32 R8, RZ, RZ, 0x192 ;  /* 0x00000192ff087424 */ /* 0x004fe200078e00ff */
[----:B------:R-:W2:Y:S01]  /*d9c0*/  LDCU.64 UR4, c[0x4][0xb8] ;  /* 0x01001700ff0477ac */ /* 0x000ea20008000a00 */
[----:B------:R-:W1:Y:S01]  /*d9d0*/  LDC.64 R14, c[0x4][R14] ;  /* 0x010000000e0e7b82 */ /* 0x000e620000000a00 */
[----:B------:R-:W-:Y:S01]  /*d9e0*/  IMAD.MOV.U32 R13, RZ, RZ, RZ ;  /* 0x000000ffff0d7224 */ /* 0x000fe200078e00ff */
[----:B------:R-:W5:Y:S01]  /*d9f0*/  LDCU.64 UR8, c[0x4][0x40] ;  /* 0x01000800ff0877ac */ /* 0x000f620008000a00 */
[----:B----4-:R-:W-:Y:S01]  /*da00*/  IMAD.U32 R4, RZ, RZ, UR6 ;  /* 0x00000006ff047e24 */ /* 0x010fe2000f8e00ff */
[----:B------:R-:W-:Y:S01]  /*da10*/  MOV R5, UR7 ;  /* 0x0000000700057c02 */ /* 0x000fe20008000f00 */
[----:B--2---:R-:W-:Y:S01]  /*da20*/  IMAD.U32 R6, RZ, RZ, UR4 ;  /* 0x00000004ff067e24 */ /* 0x004fe2000f8e00ff */
[----:B------:R-:W-:Y:S01]  /*da30*/  MOV R7, UR5 ;  /* 0x0000000500077c02 */ /* 0x000fe20008000f00 */
[----:B-----5:R-:W-:Y:S01]  /*da40*/  IMAD.U32 R10, RZ, RZ, UR8 ;  /* 0x00000008ff0a7e24 */ /* 0x020fe2000f8e00ff */
[----:B------:R-:W-:-:S02]  /*da50*/  MOV R11, UR9 ;  /* 0x00000009000b7c02 */ /* 0x000fc40008000f00 */
[----:B------:R-:W-:-:S07]  /*da60*/  LEPC R20, `(.L_x_227) ;  /* 0x000000001014794e */ /* 0x000fce0000000000 */
[----:B-1-3--:R-:W-:Y:S05]  /*da70*/  CALL.ABS.NOINC R14 ;  /* 0x000000000e007343 */ /* 0x00afea0003c00000 */
.L_x_227:
[----:B------:R-:W-:Y:S01]  /*da80*/  LOP3.LUT R0, R28, 0x110, RZ, 0xfc, !PT ;  /* 0x000001101c007812 */ /* 0x000fe200078efcff */
[----:B------:R-:W-:Y:S05]  /*da90*/  WARPSYNC.ALL ;  /* 0x0000000000007948 */ /* 0x000fea0003800000 */
[----:B------:R-:W-:Y:S02]  /*daa0*/  R2UR UR4, R0 ;  /* 0x00000000000472ca */ /* 0x000fe400000e0000 */
[----:B------:R-:W4:Y:S11]  /*dab0*/  S2R R0, SR_SWINHI ;  /* 0x0000000000007919 */ /* 0x000f360000002f00 */
[----:B--2---:R-:W2:Y:S01]  /*dac0*/  LDTM.x16 R4, tmem[UR4] ;  /* 0x00000004000479ee */ /* 0x004ea20008240000 */
[----:B------:R-:W-:-:S02]  /*dad0*/  MOV R36, R59 ;  /* 0x0000003b00247202 */ /* 0x000fc40000000f00 */
[----:B----4-:R-:W-:Y:S01]  /*dae0*/  MOV R37, R0 ;  /* 0x0000000000257202 */ /* 0x010fe20000000f00 */
[----:B--2---:R-:W-:Y:S02]  /*daf0*/  FMUL2 R6, R33.F32, R6.F32x2.HI_LO ;  /* 0x000000062106724a */ /* 0x004fe40000040000 */
[----:B------:R-:W-:-:S04]  /*db00*/  IMAD.WIDE.U32 R36, R27, 0x2, R36 ;  /* 0x000000021b247825 */ /* 0x000fc800078e0024 */
[C---:B------:R-:W-:Y:S02]  /*db10*/  FMUL2 R20, R33.reuse.F32, R8.F32x2.HI_LO ;  /* 0x000000082114724a */ /* 0x040fe40000040000 */
[----:B------:R-:W-:Y:S01]  /*db20*/  FMUL2 R4, R33.F32, R4.F32x2.HI_LO ;  /* 0x000000042104724a */ /* 0x000fe20000040000 */
[----:B------:R-:W-:Y:S01]  /*db30*/  F2FP.F16.F32.PACK_AB R9, R7, R6 ;  /* 0x000000060709723e */ /* 0x000fe200000000ff */
[C---:B------:R-:W-:Y:S01]  /*db40*/  FMUL2 R34, R33.reuse.F32, R10.F32x2.HI_LO ;  /* 0x0000000a2122724a */ /* 0x040fe20000040000 */
[C---:B------:R-:W-:Y:S01]  /*db50*/  IADD3 R0, P1, PT, R36.reuse, 0x28030, RZ ;  /* 0x0002803024007810 */ /* 0x040fe20007f3e0ff */
[C---:B------:R-:W-:Y:S01]  /*db60*/  FMUL2 R12, R33.reuse.F32, R12.F32x2.HI_LO ;  /* 0x0000000c210c724a */ /* 0x040fe20000040000 */
[----:B------:R-:W-:Y:S01]  /*db70*/  IADD3 R3, P0, PT, R36, 0x28020, RZ ;  /* 0x0002802024037810 */ /* 0x000fe20007f1e0ff */
[----:B------:R-:W-:Y:S01]  /*db80*/  FMUL2 R14, R33.F32, R14.F32x2.HI_LO ;  /* 0x0000000e210e724a */ /* 0x000fe20000040000 */
[----:B------:R-:W-:Y:S01]  /*db90*/  F2FP.F16.F32.PACK_AB R8, R5, R4 ;  /* 0x000000040508723e */ /* 0x000fe200000000ff */
[----:B------:R-:W-:-:S02]  /*dba0*/  IMAD.X R39, RZ, RZ, R37, P1 ;  /* 0x000000ffff277224 */ /* 0x000fc400008e0625 */
[C---:B------:R-:W-:Y:S02]  /*dbb0*/  FMUL2 R16, R33.reuse.F32, R16.F32x2.HI_LO ;  /* 0x000000102110724a */ /* 0x040fe40000040000 */
[----:B------:R-:W-:Y:S02]  /*dbc0*/  IMAD.X R37, RZ, RZ, R37, P0 ;  /* 0x000000ffff257224 */ /* 0x000fe400000e0625 */
[----:B------:R-:W-:Y:S01]  /*dbd0*/  FMUL2 R18, R33.F32, R18.F32x2.HI_LO ;  /* 0x000000122112724a */ /* 0x000fe20000040000 */
[----:B------:R-:W-:Y:S02]  /*dbe0*/  F2FP.F16.F32.PACK_AB R10, R21, R20 ;  /* 0x00000014150a723e */ /* 0x000fe400000000ff */
[----:B------:R-:W-:Y:S02]  /*dbf0*/  SHF.R.U64 R7, R0, 0x3, R39 ;  /* 0x0000000300077819 */ /* 0x000fe40000001227 */
[----:B------:R-:W-:Y:S02]  /*dc00*/  SHF.R.U64 R6, R3, 0x3, R37 ;  /* 0x0000000303067819 */ /* 0x000fe40000001225 */
[----:B------:R-:W-:-:S02]  /*dc10*/  F2FP.F16.F32.PACK_AB R11, R35, R34 ;  /* 0x00000022230b723e */ /* 0x000fc400000000ff */
[----:B------:R-:W-:Y:S02]  /*dc20*/  LOP3.LUT R36, R3, 0x70, R6, 0x78, !PT ;  /* 0x0000007003247812 */ /* 0x000fe400078e7806 */
[----:B------:R-:W-:Y:S02]  /*dc30*/  LOP3.LUT R38, R0, 0x70, R7, 0x78, !PT ;  /* 0x0000007000267812 */ /* 0x000fe400078e7807 */
[----:B------:R-:W-:Y:S01]  /*dc40*/  F2FP.F16.F32.PACK_AB R4, R13, R12 ;  /* 0x0000000c0d04723e */ /* 0x000fe200000000ff */
[----:B------:R2:W-:Y:S01]  /*dc50*/  ST.E.128 desc[UR44][R36.64], R8 ;  /* 0x0000000824007985 */ /* 0x0005e2000c101d2c */
[----:B------:R-:W-:Y:S02]  /*dc60*/  F2FP.F16.F32.PACK_AB R5, R15, R14 ;  /* 0x0000000e0f05723e */ /* 0x000fe400000000ff */
[----:B------:R-:W-:Y:S02]  /*dc70*/  F2FP.F16.F32.PACK_AB R6, R17, R16 ;  /* 0x000000101106723e */ /* 0x000fe400000000ff */
        /* <DEDUP_REMOVED lines=20> */
.L_x_228:
        /* <DEDUP_REMOVED lines=52> */
.L_x_229:
        /* <DEDUP_REMOVED lines=52> */
.L_x_230:
        /* <DEDUP_REMOVED lines=52> */
.L_x_231:
        /* <DEDUP_REMOVED lines=52> */
.L_x_232:
        /* <DEDUP_REMOVED lines=52> */
.L_x_233:
[----:B------:R-:W-:Y:S01]  /*ee00*/  LOP3.LUT R0, R28, 0x170, RZ, 0xfc, !PT ;  /* 0x000001701c007812 */ /* 0x000fe200078efcff */
[----:B------:R-:W-:Y:S05]  /*ee10*/  WARPSYNC.ALL ;  /* 0x0000000000007948 */ /* 0x000fea0003800000 */
[----:B------:R-:W-:Y:S02]  /*ee20*/  R2UR UR4, R0 ;  /* 0x00000000000472ca */ /* 0x000fe400000e0000 */
[----:B------:R-:W4:Y:S11]  /*ee30*/  S2R R0, SR_SWINHI ;  /* 0x0000000000007919 */ /* 0x000f360000002f00 */
[----:B--2---:R-:W2:Y:S01]  /*ee40*/  LDTM.x16 R4, tmem[UR4] ;  /* 0x00000004000479ee */ /* 0x004ea20008240000 */
[----:B------:R-:W5:Y:S02]  /*ee50*/  LDCU.64 UR4, c[0x0][0x880] ;  /* 0x00011000ff0477ac */ /* 0x000f640008000a00 */
[----:B-----5:R-:W-:Y:S01]  /*ee60*/  UISETP.NE.U32.AND UP0, UPT, UR4, URZ, UPT ;  /* 0x000000ff0400728c */ /* 0x020fe2000bf05070 */
[----:B------:R-:W-:-:S02]  /*ee70*/  MOV R36, R59 ;  /* 0x0000003b00247202 */ /* 0x000fc40000000f00 */
[----:B----4-:R-:W-:Y:S01]  /*ee80*/  MOV R37, R0 ;  /* 0x0000000000257202 */ /* 0x010fe20000000f00 */
[----:B------:R-:W-:Y:S01]  /*ee90*/  UISETP.NE.AND.EX UP0, UPT, UR5, URZ, UPT, UP0 ;  /* 0x000000ff0500728c */ /* 0x000fe2000bf05300 */
        /* <DEDUP_REMOVED lines=25> */
[----:B------:R-:W-:-:S05]  /*f030*/  F2FP.F16.F32.PACK_AB R7, R19, R18 ;  /* 0x000000121307723e */ /* 0x000fca00000000ff */
[----:B------:R2:W-:Y:S01]  /*f040*/  ST.E.128 desc[UR44][R38.64], R4 ;  /* 0x0000000426007985 */ /* 0x0005e2000c101d2c */
[----:B------:R-:W-:Y:S01]  /*f050*/  @!PT LDS RZ, [RZ] ;  /* 0x00000000fffff984 */ /* 0x000fe20000000800 */
[----:B------:R-:W-:Y:S01]  /*f060*/  @!PT LDS RZ, [RZ] ;  /* 0x00000000fffff984 */ /* 0x000fe20000000800 */
[----:B------:R-:W-:Y:S01]  /*f070*/  @!PT LDS RZ, [RZ] ;  /* 0x00000000fffff984 */ /* 0x000fe20000000800 */
[----:B------:R-:W-:Y:S01]  /*f080*/  @!PT LDS RZ, [RZ] ;  /* 0x00000000fffff984 */ /* 0x000fe20000000800 */
[----:B------:R4:W-:Y:S06]  /*f090*/  MEMBAR.ALL.CTA ;  /* 0x0000000000007992 */ /* 0x0009ec0000008000 */
[----:B----4-:R-:W4:Y:S01]  /*f0a0*/  FENCE.VIEW.ASYNC.S ;  /* 0x00000000000073c6 */ /* 0x010f220000000000 */
[----:B------:R-:W-:Y:S05]  /*f0b0*/  BRA.U !UP0, `(.L_x_234) ;  /* 0x0000000508387547 */ /* 0x000fea000b800000 */
[----:B------:R-:W-:Y:S01]  /*f0c0*/  FSETP.GEU.AND P0, PT, R24, 1.175494350822287508e-38, PT ;  /* 0x008000001800780b */ /* 0x000fe20003f0e000 */
[----:B--2---:R-:W2:Y:S01]  /*f0d0*/  LDC R4, c[0x0][0x904] ;  /* 0x00024100ff047b82 */ /* 0x004ea20000000800 */
[----:B------:R-:W-:Y:S01]  /*f0e0*/  MOV R3, 0x3e055027 ;  /* 0x3e05502700037802 */ /* 0x000fe20000000f00 */
[----:B------:R-:W5:Y:S01]  /*f0f0*/  LDCU.64 UR4, c[0x0][0x908] ;  /* 0x00012100ff0477ac */ /* 0x000f620008000a00 */
[----:B------:R-:W-:Y:S01]  /*f100*/  FSEL R8, RZ, -23, P0 ;  /* 0xc1b80000ff087808 */ /* 0x000fe20000000000 */
[----:B------:R-:W-:Y:S01]  /*f110*/  BSSY.RECONVERGENT B0, `(.L_x_234) ;  /* 0x0000048000007945 */ /* 0x000fe20003800200 */
[----:B------:R-:W-:-:S07]  /*f120*/  LOP3.LUT R7, R26, 0x7f, RZ, 0xc0, !PT ;  /* 0x0000007f1a077812 */ /* 0x000fce00078ec0ff */
[----:B------:R-:W-:-:S05]  /*f130*/  @!P0 FMUL R24, R24, 8388608 ;  /* 0x4b00000018188820 */ /* 0x000fca0000400000 */
[C---:B------:R-:W-:Y:S02]  /*f140*/  IADD3 R5, PT, PT, R24.reuse, -0x3f2aaaab, RZ ;  /* 0xc0d5555518057810 */ /* 0x040fe40007ffe0ff */
[----:B------:R-:W-:Y:S01]  /*f150*/  ISETP.GT.U32.AND P1, PT, R24, 0x7f7fffff, PT ;  /* 0x7f7fffff1800780c */ /* 0x000fe20003f24070 */
[----:B-----5:R-:W-:Y:S01]  /*f160*/  IMAD.HI.U32 R0, R57, UR4, RZ ;  /* 0x0000000439007c27 */ /* 0x020fe2000f8e00ff */
[----:B------:R-:W-:Y:S01]  /*f170*/  LOP3.LUT R5, R5, 0xff800000, RZ, 0xc0, !PT ;  /* 0xff80000005057812 */ /* 0x000fe200078ec0ff */
[----:B------:R-:W5:Y:S01]  /*f180*/  LDCU UR4, c[0x0][0x380] ;  /* 0x00007000ff0477ac */ /* 0x000f620008000800 */
[----:B--2---:R-:W-:Y:S02]  /*f190*/  ISETP.NE.AND P0, PT, R4, 0x1, PT ;  /* 0x000000010400780c */ /* 0x004fe40003f05270 */
[-C--:B------:R-:W-:Y:S02]  /*f1a0*/  IADD3 R6, PT, PT, R24, -R5.reuse, RZ ;  /* 0x8000000518067210 */ /* 0x080fe40007ffe0ff */
[----:B------:R-:W-:Y:S01]  /*f1b0*/  SHF.R.U32.HI R0, RZ, UR5, R0 ;  /* 0x00000005ff007c19 */ /* 0x000fe20008011600 */
[----:B------:R-:W2:Y:S01]  /*f1c0*/  LDCU UR5, c[0x0][0x700] ;  /* 0x0000e000ff0577ac */ /* 0x000ea20008000800 */
[----:B------:R-:W-:Y:S01]  /*f1d0*/  I2FP.F32.S32 R5, R5 ;  /* 0x0000000500057245 */ /* 0x000fe20000201400 */
[----:B------:R-:W-:Y:S01]  /*f1e0*/  FADD R6, R6, -1 ;  /* 0xbf80000006067421 */ /* 0x000fe20000000000 */
[----:B------:R-:W-:-:S03]  /*f1f0*/  SEL R0, R57, R0, !P0 ;  /* 0x0000000039007207 */ /* 0x000fc60004000000 */
[----:B------:R-:W-:Y:S01]  /*f200*/  FFMA R3, R6, -R3, 0.14084610342979431152 ;  /* 0x3e1039f606037423 */ /* 0x000fe20000000803 */
[----:B------:R-:W-:Y:S01]  /*f210*/  IADD3 R0, PT, PT, -R0, RZ, RZ ;  /* 0x000000ff00007210 */ /* 0x000fe20007ffe1ff */
[----:B------:R-:W-:Y:S02]  /*f220*/  FFMA R5, R5, 1.1920928955078125e-07, R8 ;  /* 0x3400000005057823 */ /* 0x000fe40000000008 */
[----:B------:R-:W-:Y:S02]  /*f230*/  FFMA R3, R6, R3, -0.12148627638816833496 ;  /* 0xbdf8cdcc06037423 */ /* 0x000fe40000000003 */
[----:B------:R-:W-:Y:S02]  /*f240*/  IMAD R0, R4, R0, R57 ;  /* 0x0000000004007224 */ /* 0x000fe400078e0239 */
[----:B------:R-:W-:-:S04]  /*f250*/  FFMA R3, R6, R3, 0.13980610668659210205 ;  /* 0x3e0f295506037423 */ /* 0x000fc80000000003 */
[----:B------:R-:W-:-:S04]  /*f260*/  FFMA R3, R6, R3, -0.16684235632419586182 ;  /* 0xbe2ad8b906037423 */ /* 0x000fc80000000003 */
[----:B------:R-:W-:-:S04]  /*f270*/  FFMA R3, R6, R3, 0.20012299716472625732 ;  /* 0x3e4ced0b06037423 */ /* 0x000fc80000000003 */
[----:B------:R-:W-:-:S04]  /*f280*/  FFMA R3, R6, R3, -0.24999669194221496582 ;  /* 0xbe7fff2206037423 */ /* 0x000fc80000000003 */
[----:B------:R-:W-:-:S04]  /*f290*/  FFMA R3, R6, R3, 0.33333182334899902344 ;  /* 0x3eaaaa7806037423 */ /* 0x000fc80000000003 */
[----:B------:R-:W-:-:S04]  /*f2a0*/  FFMA R3, R6, R3, -0.5 ;  /* 0xbf00000006037423 */ /* 0x000fc80000000003 */
[----:B------:R-:W-:-:S04]  /*f2b0*/  FMUL R3, R6, R3 ;  /* 0x0000000306037220 */ /* 0x000fc80000400000 */
[----:B------:R-:W-:Y:S01]  /*f2c0*/  FFMA R6, R6, R3, R6 ;  /* 0x0000000306067223 */ /* 0x000fe20000000006 */
[----:B------:R-:W-:-:S03]  /*f2d0*/  MOV R3, 0x7f800000 ;  /* 0x7f80000000037802 */ /* 0x000fc60000000f00 */
[----:B------:R-:W-:Y:S02]  /*f2e0*/  FFMA R5, R5, 0.69314718246459960938, R6 ;  /* 0x3f31721805057823 */ /* 0x000fe40000000006 */
[----:B------:R-:W-:Y:S01]  /*f2f0*/  @P1 FFMA R5, R24, R3, +INF ;  /* 0x7f80000018051423 */ /* 0x000fe20000000003 */
[----:B------:R-:W-:Y:S02]  /*f300*/  LEA R3, R0, R7, 0x8 ;  /* 0x0000000700037211 */ /* 0x000fe400078e40ff */
[----:B------:R-:W-:Y:S02]  /*f310*/  FSETP.NEU.AND P1, PT, R24, RZ, PT ;  /* 0x000000ff1800720b */ /* 0x000fe40003f2d000 */
[----:B-----5:R-:W-:Y:S02]  /*f320*/  ISETP.GE.AND P0, PT, R3, UR4, PT ;  /* 0x0000000403007c0c */ /* 0x020fe4000bf06270 */
[----:B------:R-:W-:-:S05]  /*f330*/  FSEL R0, R5, -INF , P1 ;  /* 0xff80000005007808 */ /* 0x000fca0000800000 */
[----:B--2---:R-:W-:-:S06]  /*f340*/  FFMA R25, R25, UR5, R0 ;  /* 0x0000000519197c23 */ /* 0x004fcc0008000000 */
[----:B------:R-:W-:Y:S05]  /*f350*/  @P0 BRA `(.L_x_235) ;  /* 0x00000000008c0947 */ /* 0x000fea0003800000 */
[----:B------:R-:W2:Y:S01]  /*f360*/  LDC R7, c[0x0][0x38c] ;  /* 0x0000e300ff077b82 */ /* 0x000ea20000000800 */
[----:B------:R-:W5:Y:S01]  /*f370*/  LDCU UR6, c[0x0][0x890] ;  /* 0x00011200ff0677ac */ /* 0x000f620008000800 */
[----:B------:R-:W1:Y:S01]  /*f380*/  LDCU.64 UR4, c[0x0][0x888] ;  /* 0x00011100ff0477ac */ /* 0x000e620008000a00 */
[----:B-----5:R-:W-:Y:S01]  /*f390*/  IMAD R3, R22, UR6, R3 ;  /* 0x0000000616037c24 */ /* 0x020fe2000f8e0203 */
[----:B--2---:R-:W-:-:S04]  /*f3a0*/  IABS R5, R7 ;  /* 0x0000000700057213 */ /* 0x004fc80000000000 */
[----:B------:R-:W2:Y:S08]  /*f3b0*/  I2F.RP R10, R5 ;  /* 0x00000005000a7306 */ /* 0x000eb00000209400 */
[----:B--2---:R-:W2:Y:S02]  /*f3c0*/  MUFU.RCP R8, R10 ;  /* 0x0000000a00087308 */ /* 0x004ea40000001000 */
[----:B--2---:R-:W-:-:S06]  /*f3d0*/  IADD3 R8, PT, PT, R8, 0xffffffe, RZ ;  /* 0x0ffffffe08087810 */ /* 0x004fcc0007ffe0ff */
[----:B------:R2:W5:Y:S02]  /*f3e0*/  F2I.FTZ.U32.TRUNC.NTZ R9, R8 ;  /* 0x0000000800097305 */ /* 0x000564000021f000 */
[----:B--2---:R-:W-:Y:S02]  /*f3f0*/  HFMA2 R8, -RZ, RZ, 0, 0 ;  /* 0x00000000ff087431 */ /* 0x004fe400000001ff */
[----:B-----5:R-:W-:-:S04]  /*f400*/  IMAD.MOV R0, RZ, RZ, -R9 ;  /* 0x000000ffff007224 */ /* 0x020fc800078e0a09 */
[----:B------:R-:W-:Y:S01]  /*f410*/  IMAD R4, R0, R5, RZ ;  /* 0x0000000500047224 */ /* 0x000fe200078e02ff */
[----:B------:R-:W-:-:S03]  /*f420*/  IABS R0, R2 ;  /* 0x0000000200007213 */ /* 0x000fc60000000000 */
[----:B------:R-:W-:-:S04]  /*f430*/  IMAD.HI.U32 R9, R9, R4, R8 ;  /* 0x0000000409097227 */ /* 0x000fc800078e0008 */
[----:B------:R-:W-:-:S04]  /*f440*/  IMAD.MOV.U32 R6, RZ, RZ, R0 ;  /* 0x000000ffff067224 */ /* 0x000fc800078e0000 */
[----:B------:R-:W-:Y:S02]  /*f450*/  IMAD.HI.U32 R4, R9, R6, RZ ;  /* 0x0000000609047227 */ /* 0x000fe400078e00ff */
[----:B------:R-:W2:Y:S03]  /*f460*/  LDC.64 R8, c[0x0][0x880] ;  /* 0x00022000ff087b82 */ /* 0x000ea60000000a00 */
[----:B------:R-:W-:-:S05]  /*f470*/  IADD3 R0, PT, PT, -R4, RZ, RZ ;  /* 0x000000ff04007210 */ /* 0x000fca0007ffe1ff */
[----:B------:R-:W-:-:S05]  /*f480*/  IMAD R0, R5, R0, R6 ;  /* 0x0000000005007224 */ /* 0x000fca00078e0206 */
[----:B------:R-:W-:-:S13]  /*f490*/  ISETP.GT.U32.AND P0, PT, R5, R0, PT ;  /* 0x000000000500720c */ /* 0x000fda0003f04070 */
[----:B------:R-:W-:Y:S01]  /*f4a0*/  @!P0 IMAD.IADD R0, R0, 0x1, -R5 ;  /* 0x0000000100008824 */ /* 0x000fe200078e0a05 */
[----:B------:R-:W-:Y:S02]  /*f4b0*/  @!P0 IADD3 R4, PT, PT, R4, 0x1, RZ ;  /* 0x0000000104048810 */ /* 0x000fe40007ffe0ff */
[----:B------:R-:W-:Y:S02]  /*f4c0*/  ISETP.NE.AND P0, PT, R7, RZ, PT ;  /* 0x000000ff0700720c */ /* 0x000fe40003f05270 */
[----:B------:R-:W-:Y:S02]  /*f4d0*/  ISETP.GE.U32.AND P2, PT, R0, R5, PT ;  /* 0x000000050000720c */ /* 0x000fe40003f46070 */
[----:B------:R-:W-:-:S04]  /*f4e0*/  LOP3.LUT R0, R2, R7, RZ, 0x3c, !PT ;  /* 0x0000000702007212 */ /* 0x000fc800078e3cff */
[----:B------:R-:W-:-:S07]  /*f4f0*/  ISETP.GE.AND P1, PT, R0, RZ, PT ;  /* 0x000000ff0000720c */ /* 0x000fce0003f26270 */
[----:B------:R-:W-:-:S06]  /*f500*/  @P2 VIADD R4, R4, 0x1 ;  /* 0x0000000104042836 */ /* 0x000fcc0000000000 */
[----:B------:R-:W-:Y:S02]  /*f510*/  @!P1 IADD3 R4, PT, PT, -R4, RZ, RZ ;  /* 0x000000ff04049210 */ /* 0x000fe40007ffe1ff */
[----:B------:R-:W-:-:S04]  /*f520*/  @!P0 LOP3.LUT R4, RZ, R7, RZ, 0x33, !PT ;  /* 0x00000007ff048212 */ /* 0x000fc800078e33ff */
[C---:B------:R-:W-:Y:S01]  /*f530*/  IADD3 R0, PT, PT, -R4.reuse, RZ, RZ ;  /* 0x000000ff04007210 */ /* 0x040fe20007ffe1ff */
[----:B-1----:R-:W-:-:S04]  /*f540*/  IMAD R3, R4, UR5, R3 ;  /* 0x0000000504037c24 */ /* 0x002fc8000f8e0203 */
[----:B------:R-:W-:-:S04]  /*f550*/  IMAD R0, R7, R0, R2 ;  /* 0x0000000007007224 */ /* 0x000fc800078e0202 */
[----:B------:R-:W-:-:S04]  /*f560*/  IMAD R3, R0, UR4, R3 ;  /* 0x0000000400037c24 */ /* 0x000fc8000f8e0203 */
[----:B--2---:R-:W-:-:S05]  /*f570*/  IMAD.WIDE R8, R3, 0x4, R8 ;  /* 0x0000000403087825 */ /* 0x004fca00078e0208 */
[----:B------:R2:W-:Y:S02]  /*f580*/  STG.E desc[UR44][R8.64], R25 ;  /* 0x0000001908007986 */ /* 0x0005e4000c10192c */
.L_x_235:
[----:B------:R-:W-:Y:S05]  /*f590*/  BSYNC.RECONVERGENT B0 ;  /* 0x0000000000007941 */ /* 0x000fea0003800200 */
.L_x_234:
[----:B------:R-:W-:Y:S01]  /*f5a0*/  UISETP.NE.AND UP0, UPT, UR41, URZ, UPT ;  /* 0x000000ff2900728c */ /* 0x000fe2000bf05270 */
[----:B------:R-:W-:-:S08]  /*f5b0*/  NOP ;  /* 0x0000000000007918 */ /* 0x000fd00000000000 */
[----:B------:R-:W-:Y:S05]  /*f5c0*/  BRA.U UP0, `(.L_x_236) ;  /* 0x0000000100087547 */ /* 0x000fea000b800000 */
[----:B------:R-:W-:Y:S05]  /*f5d0*/  BPT.TRAP 0x1 ;  /* 0x000000040000795c */ /* 0x000fea0000300000 */
[----:B------:R-:W-:Y:S05]  /*f5e0*/  BPT.TRAP 0x1 ;  /* 0x000000040000795c */ /* 0x000fea0000300000 */
.L_x_236:
[----:B------:R-:W-:Y:S01]  /*f5f0*/  IADD3 R3, PT, PT, R59, 0x380a0, RZ ;  /* 0x000380a03b037810 */ /* 0x000fe20007ffe0ff */
[----:B------:R-:W-:-:S03]  /*f600*/  UISETP.NE.AND UP0, UPT, UR41, URZ, UPT ;  /* 0x000000ff2900728c */ /* 0x000fc6000bf05270 */
[----:B------:R-:W-:-:S04]  /*f610*/  PRMT R0, R60, 0x654, R3 ;  /* 0x000006543c007816 */ /* 0x000fc80000000003 */
[----:B----4-:R4:W-:Y:S02]  /*f620*/  SYNCS.ARRIVE.TRANS64.RED.A1T0 RZ, [R0+URZ], RZ ;  /* 0x000000ff00ff79a7 */ /* 0x0109e400081004ff */
[----:B------:R-:W-:Y:S05]  /*f630*/  BRA.U UP0, `(.L_x_237) ;  /* 0x0000000100047547 */ /* 0x000fea000b800000 */
[----:B------:R-:W-:Y:S05]  /*f640*/  BPT.TRAP 0x1 ;  /* 0x000000040000795c */ /* 0x000fea0000300000 */
.L_x_237:
[----:B------:R1:W-:Y:S01]  /*f650*/  SYNCS.ARRIVE.TRANS64.A1T0 RZ, [R59+URZ+0x380b0], RZ ;  /* 0x0380b0ff3bff79a7 */ /* 0x0003e200081000ff */
[----:B------:R-:W-:-:S09]  /*f660*/  UISETP.NE.AND UP0, UPT, UR39, URZ, UPT ;  /* 0x000000ff2700728c */ /* 0x000fd2000bf05270 */
[----:B------:R-:W-:Y:S05]  /*f670*/  BRA.U !UP0, `(.L_x_238) ;  /* 0x0000000108047547 */ /* 0x000fea000b800000 */
[----:B------:R-:W-:Y:S05]  /*f680*/  BPT.TRAP 0x1 ;  /* 0x000000040000795c */ /* 0x000fea0000300000 */
.L_x_238:
[----:B------:R-:W-:Y:S01]  /*f690*/  ULOP3.LUT UR4, UR38, 0x1, URZ, 0x3c, !UPT ;  /* 0x0000000126047892 */ /* 0x000fe2000f8e3cff */
[----:B----4-:R-:W-:-:S05]  /*f6a0*/  LOP3.LUT R0, R28, 0x80, RZ, 0xfc, !PT ;  /* 0x000000801c007812 */ /* 0x010fca00078efcff */
[----:B--2---:R-:W-:-:S05]  /*f6b0*/  IMAD.U32 R4, RZ, RZ, UR4 ;  /* 0x00000004ff047e24 */ /* 0x004fca000f8e00ff */
[----:B------:R-:W-:-:S04]  /*f6c0*/  SHF.L.U32 R4, R4, 0x1f, RZ ;  /* 0x0000001f04047819 */ /* 0x000fc800000006ff */
[----:B------:R-:W2:Y:S02]  /*f6d0*/  SYNCS.PHASECHK.TRANS64.TRYWAIT P0, [R59+URZ+0x38080], R4 ;  /* 0x038080043b0075a7 */ /* 0x000ea400080011ff */
[----:B--2---:R-:W-:Y:S05]  /*f6e0*/  @!P0 BRA `(.L_x_239) ;  /* 0x0000014000f48947 */ /* 0x004fea0003800000 */
.L_x_467:
[----:B------:R-:W-:Y:S01]  /*f6f0*/  R2UR UR4, R0 ;  /* 0x00000000000472ca */ /* 0x000fe200000e0000 */
[----:B------:R-:W-:-:S12]  /*f700*/  UISETP.NE.AND UP0, UPT, UR39, URZ, UPT ;  /* 0x000000ff2700728c */ /* 0x000fd8000bf05270 */
[----:B------:R-:W4:Y:S02]  /*f710*/  LDTM.x2 R24, tmem[UR4] ;  /* 0x00000004001879ee */ /* 0x000f2400080c0000 */
[----:B----4-:R-:W-:Y:S05]  /*f720*/  BRA.U !UP0, `(.L_x_240) ;  /* 0x0000000108047547 */ /* 0x010fea000b800000 */
[----:B------:R-:W-:Y:S05]  /*f730*/  BPT.TRAP 0x1 ;  /* 0x000000040000795c */ /* 0x000fea0000300000 */
.L_x_240:
[----:B------:R-:W-:Y:S01]  /*f740*/  PRMT R31, R60, 0x654, R31 ;  /* 0x000006543c1f7816 */ /* 0x000fe2000000001f */
[----:B------:R-:W-:-:S03]  /*f750*/  UISETP.NE.AND UP0, UPT, UR41, URZ, UPT ;  /* 0x000000ff2900728c */ /* 0x000fc6000bf05270 */
[----:B------:R4:W-:Y:S06]  /*f760*/  SYNCS.ARRIVE.TRANS64.RED.A1T0 RZ, [R31+URZ], RZ ;  /* 0x000000ff1fff79a7 */ /* 0x0009ec00081004ff */
[----:B------:R-:W-:Y:S05]  /*f770*/  BRA.U UP0, `(.L_x_241) ;  /* 0x0000000100047547 */ /* 0x000fea000b800000 */
[----:B------:R-:W-:Y:S05]  /*f780*/  BPT.TRAP 0x1 ;  /* 0x000000040000795c */ /* 0x000fea0000300000 */
.L_x_241:
[----:B------:R-:W-:-:S04]  /*f790*/  MOV R0, UR42 ;  /* 0x0000002a00007c02 */ /* 0x000fc80008000f00 */
[----:B------:R-:W-:-:S04]  /*f7a0*/  SHF.L.U32 R0, R0, 0x1f, RZ ;  /* 0x0000001f00007819 */ /* 0x000fc800000006ff */
[----:B------:R-:W5:Y:S02]  /*f7b0*/  SYNCS.PHASECHK.TRANS64.TRYWAIT P0, [R59+URZ+0x38098], R0 ;  /* 0x038098003b0075a7 */ /* 0x000f6400080011ff */
[----:B-----5:R-:W-:Y:S05]  /*f7c0*/  @!P0 BRA `(.L_x_242) ;  /* 0x0000014000d08947 */ /* 0x020fea0003800000 */
.L_x_468:
[----:B------:R-:W-:-:S09]  /*f7d0*/  UISETP.NE.AND UP0, UPT, UR41, URZ, UPT ;  /* 0x000000ff2900728c */ /* 0x000fd2000bf05270 */
[----:B------:R-:W-:Y:S05]  /*f7e0*/  BRA.U UP0, `(.L_x_243) ;  /* 0x0000000100047547 */ /* 0x000fea000b800000 */
[----:B------:R-:W-:Y:S05]  /*f7f0*/  BPT.TRAP 0x1 ;  /* 0x000000040000795c */ /* 0x000fea0000300000 */
.L_x_243:
[----:B------:R-:W-:Y:S01]  /*f800*/  SHF.L.U32 R0, R56, 0x1f, RZ ;  /* 0x0000001f38007819 */ /* 0x000fe200000006ff */
[----:B------:R1:W1:Y:S01]  /*f810*/  MUFU.RCP R3, R24 ;  /* 0x0000001800037308 */ /* 0x0002620000001000 */
[----:B------:R-:W-:Y:S02]  /*f820*/  BSSY B0, `(.L_x_244) ;  /* 0x0000003000007945 */ /* 0x000fe40003800000 */
[----:B------:R-:W5:Y:S02]  /*f830*/  SYNCS.PHASECHK.TRANS64.TRYWAIT P0, [R59+URZ+0x380c8], R0 ;  /* 0x0380c8003b0075a7 */ /* 0x000f6400080011ff */
[----:B-1---5:R-:W-:Y:S05]  /*f840*/  @!P0 BRA `(.L_x_245) ;  /* 0x0000014000c48947 */ /* 0x022fea0003800000 */
.L_x_469:
[----:B------:R-:W-:Y:S05]  /*f850*/  BSYNC B0 ;  /* 0x0000000000007941 */ /* 0x000fea0003800000 */
.L_x_244:
[----:B------:R-:W1:Y:S01]  /*f860*/  LDCU UR4, c[0x0][0x708] ;  /* 0x0000e100ff0477ac */ /* 0x000e620008000800 */
[----:B------:R-:W-:-:S04]  /*f870*/  FFMA R0, -R24, R3, 1 ;  /* 0x3f80000018007423 */ /* 0x000fc80000000103 */
[----:B------:R-:W-:Y:S01]  /*f880*/  FFMA R0, R3, R0, R3 ;  /* 0x0000000003007223 */ /* 0x000fe20000000003 */
[----:B-1----:R-:W-:-:S03]  /*f890*/  MOV R3, UR4 ;  /* 0x0000000400037c02 */ /* 0x002fc60008000f00 */
[----:B----4-:R-:W-:Y:S01]  /*f8a0*/  FFMA R31, R0, UR4, RZ ;  /* 0x00000004001f7c23 */ /* 0x010fe200080000ff */
[----:B------:R-:W1:Y:S03]  /*f8b0*/  FCHK P0, R3, R24 ;  /* 0x0000001803007302 */ /* 0x000e660000000000 */
[----:B--2---:R-:W-:-:S04]  /*f8c0*/  FFMA R4, -R24, R31, UR4 ;  /* 0x0000000418047e23 */ /* 0x004fc8000800011f */
[----:B------:R-:W-:Y:S01]  /*f8d0*/  FFMA R31, R0, R4, R31 ;  /* 0x00000004001f7223 */ /* 0x000fe2000000001f */
[----:B-1----:R-:W-:Y:S06]  /*f8e0*/  @!P0 BRA `(.L_x_246) ;  /* 0x00000000000c8947 */ /* 0x002fec0003800000 */
[----:B------:R-:W-:Y:S02]  /*f8f0*/  MOV R4, 0xf910 ;  /* 0x0000f91000047802 */ /* 0x000fe40000000f00 */
[----:B---3--:R-:W-:Y:S05]  /*f900*/  CALL.REL.NOINC `($__internal_3_$__cuda_sm3x_div_rn_noftz_f32_slowpath) ;  /* 0x0000014c009c7944 */ /* 0x008fea0003c00000 */
[----:B------:R-:W-:-:S07]  /*f910*/  MOV R31, R33 ;  /* 0x00000021001f7202 */ /* 0x000fce0000000f00 */
.L_x_246:
[----:B------:R-:W-:Y:S01]  /*f920*/  LOP3.LUT R0, R28, 0x180, RZ, 0xfc, !PT ;  /* 0x000001801c007812 */ /* 0x000fe200078efcff */
[----:B------:R-:W-:Y:S05]  /*f930*/  WARPSYNC.ALL ;  /* 0x0000000000007948 */ /* 0x000fea0003800000 */
[----:B------:R-:W-:Y:S02]  /*f940*/  R2UR UR4, R0 ;  /* 0x00000000000472ca */ /* 0x000fe400000e0000 */
[----:B------:R-:W1:Y:S11]  /*f950*/  S2R R0, SR_SWINHI ;  /* 0x0000000000007919 */ /* 0x000e760000002f00 */
[----:B------:R-:W2:Y:S01]  /*f960*/  LDTM.x16 R4, tmem[UR4] ;  /* 0x00000004000479ee */ /* 0x000ea20008240000 */
[----:B------:R-:W-:-:S02]  /*f970*/  MOV R34, R59 ;  /* 0x0000003b00227202 */ /* 0x000fc40000000f00 */
[----:B-1----:R-:W-:Y:S01]  /*f980*/  MOV R35, R0 ;  /* 0x0000000000237202 */ /* 0x002fe20000000f00 */
        /* <DEDUP_REMOVED lines=30> */
[----:B------:R-:W2:Y:S01]  /*fb70*/  LDCU.64 UR8, c[0x4][0xb0] ;  /* 0x01001600ff0877ac */ /* 0x000ea20008000a00 */
[----:B------:R-:W-:Y:S02]  /*fb80*/  HFMA2 R12, -RZ, RZ, 0, 5.9604644775390625e-08 ;  /* 0x00000001ff0c7431 */ /* 0x000fe400000001ff */
[----:B-1----:R-:W-:Y:S01]  /*fb90*/  IMAD.MOV.U32 R8, RZ, RZ, 0x192 ;  /* 0x00000192ff087424 */ /* 0x002fe200078e00ff */
[----:B------:R-:W1:Y:S01]  /*fba0*/  LDCU.64 UR6, c[0x4][0xb8] ;  /* 0x01001700ff0677ac */ /* 0x000e620008000a00 */
[----:B------:R-:W4:Y:S01]  /*fbb0*/  LDC.64 R14, c[0x4][R14] ;  /* 0x010000000e0e7b82 */ /* 0x000f220000000a00 */
[----:B------:R-:W-:Y:S01]  /*fbc0*/  IMAD.MOV.U32 R13, RZ, RZ, RZ ;  /* 0x000000ffff0d7224 */ /* 0x000fe200078e00ff */
[----:B------:R-:W5:Y:S01]  /*fbd0*/  LDCU.64 UR4, c[0x4][0x40] ;  /* 0x01000800ff0477ac */ /* 0x000f620008000a00 */
[----:B--2---:R-:W-:Y:S01]  /*fbe0*/  IMAD.U32 R4, RZ, RZ, UR8 ;  /* 0x00000008ff047e24 */ /* 0x004fe2000f8e00ff */
[----:B------:R-:W-:Y:S01]  /*fbf0*/  MOV R5, UR9 ;  /* 0x0000000900057c02 */ /* 0x000fe20008000f00 */
[----:B-1----:R-:W-:Y:S01]  /*fc00*/  IMAD.U32 R6, RZ, RZ, UR6 ;  /* 0x00000006ff067e24 */ /* 0x002fe2000f8e00ff */
[----:B------:R-:W-:Y:S01]  /*fc10*/  MOV R7, UR7 ;  /* 0x0000000700077c02 */ /* 0x000fe20008000f00 */
[----:B-----5:R-:W-:Y:S01]  /*fc20*/  IMAD.U32 R10, RZ, RZ, UR4 ;  /* 0x00000004ff0a7e24 */ /* 0x020fe2000f8e00ff */
[----:B------:R-:W-:-:S02]  /*fc30*/  MOV R11, UR5 ;  /* 0x00000005000b7c02 */ /* 0x000fc40008000f00 */
[----:B------:R-:W-:-:S07]  /*fc40*/  LEPC R20, `(.L_x_247) ;  /* 0x000000001014794e */ /* 0x000fce0000000000 */
[----:B---34-:R-:W-:Y:S05]  /*fc50*/  CALL.ABS.NOINC R14 ;  /* 0x000000000e007343 */ /* 0x018fea0003c00000 */
.L_x_247:
[----:B------:R-:W-:Y:S01]  /*fc60*/  LOP3.LUT R0, R28, 0x190, RZ, 0xfc, !PT ;  /* 0x000001901c007812 */ /* 0x000fe200078efcff */
[----:B------:R-:W-:Y:S05]  /*fc70*/  WARPSYNC.ALL ;  /* 0x0000000000007948 */ /* 0x000fea0003800000 */
[----:B------:R-:W-:Y:S02]  /*fc80*/  R2UR UR4, R0 ;  /* 0x00000000000472ca */ /* 0x000fe400000e0000 */
[----:B------:R-:W2:Y:S11]  /*fc90*/  S2R R0, SR_SWINHI ;  /* 0x0000000000007919 */ /* 0x000eb60000002f00 */
[----:B-1----:R-:W1:Y:S01]  /*fca0*/  LDTM.x16 R4, tmem[UR4] ;  /* 0x00000004000479ee */ /* 0x002e620008240000 */
[----:B------:R-:W-:-:S02]  /*fcb0*/  MOV R34, R59 ;  /* 0x0000003b00227202 */ /* 0x000fc40000000f00 */
[----:B--2---:R-:W-:Y:S01]  /*fcc0*/  MOV R35, R0 ;  /* 0x0000000000237202 */ /* 0x004fe20000000f00 */
[----:B-1----:R-:W-:Y:S02]  /*fcd0*/  FMUL2 R6, R31.F32, R6.F32x2.HI_LO ;  /* 0x000000061f06724a */ /* 0x002fe40000040000 */
        /* <DEDUP_REMOVED lines=44> */
.L_x_248:
        /* <DEDUP_REMOVED lines=52> */
.L_x_249:
        /* <DEDUP_REMOVED lines=52> */
.L_x_250:
        /* <DEDUP_REMOVED lines=52> */
.L_x_251:
        /* <DEDUP_REMOVED lines=52> */
.L_x_252:
        /* <DEDUP_REMOVED lines=52> */
.L_x_253:
[----:B------:R-:W2:Y:S01]  /*10fe0*/  LDCU.64 UR4, c[0x0][0x880] ;  /* 0x00011000ff0477ac */ /* 0x000ea20008000a00 */
[----:B------:R-:W4:Y:S01]  /*10ff0*/  S2R R0, SR_SWINHI ;  /* 0x0000000000007919 */ /* 0x000f220000002f00 */
[----:B------:R-:W-:Y:S02]  /*11000*/  LOP3.LUT R28, R28, 0x1f0, RZ, 0xfc, !PT ;  /* 0x000001f01c1c7812 */ /* 0x000fe400078efcff */
[----:B--2---:R-:W-:-:S04]  /*11010*/  ISETP.NE.U32.AND P0, PT, RZ, UR4, PT ;  /* 0x00000004ff007c0c */ /* 0x004fc8000bf05070 */
[----:B------:R-:W-:Y:S01]  /*11020*/  ISETP.NE.AND.EX P0, PT, RZ, UR5, PT, P0 ;  /* 0x00000005ff007c0c */ /* 0x000fe2000bf05300 */
[----:B------:R-:W-:Y:S05]  /*11030*/  WARPSYNC.ALL ;  /* 0x0000000000007948 */ /* 0x000fea0003800000 */
[----:B------:R-:W-:Y:S02]  /*11040*/  R2UR UR4, R28 ;  /* 0x000000001c0472ca */ /* 0x000fe400000e0000 */
[----:B-1----:R-:W-:Y:S02]  /*11050*/  MOV R34, R59 ;  /* 0x0000003b00227202 */ /* 0x002fe40000000f00 */
[----:B----4-:R-:W-:-:S03]  /*11060*/  MOV R35, R0 ;  /* 0x0000000000237202 */ /* 0x010fc60000000f00 */
[----:B------:R-:W-:-:S06]  /*11070*/  IMAD.WIDE.U32 R34, R27, 0x2, R34 ;  /* 0x000000021b227825 */ /* 0x000fcc00078e0022 */
[----:B------:R-:W1:Y:S01]  /*11080*/  LDTM.x16 R4, tmem[UR4] ;  /* 0x00000004000479ee */ /* 0x000e620008240000 */
[C---:B------:R-:W-:Y:S02]  /*11090*/  IADD3 R27, P1, PT, R34.reuse, 0x30460, RZ ;  /* 0x00030460221b7810 */ /* 0x040fe40007f3e0ff */
[----:B------:R-:W-:-:S03]  /*110a0*/  IADD3 R3, P2, PT, R34, 0x30470, RZ ;  /* 0x0003047022037810 */ /* 0x000fc60007f5e0ff */
[--C-:B------:R-:W-:Y:S02]  /*110b0*/  IMAD.X R33, RZ, RZ, R35.reuse, P1 ;  /* 0x000000ffff217224 */ /* 0x100fe400008e0623 */
[----:B------:R-:W-:-:S05]  /*110c0*/  IMAD.X R35, RZ, RZ, R35, P2 ;  /* 0x000000ffff237224 */ /* 0x000fca00010e0623 */
[----:B------:R-:W-:-:S04]  /*110d0*/  SHF.R.U64 R0, R3, 0x3, R35 ;  /* 0x0000000303007819 */ /* 0x000fc80000001223 */
[----:B------:R-:W-:Y:S01]  /*110e0*/  LOP3.LUT R34, R3, 0x70, R0, 0x78, !PT ;  /* 0x0000007003227812 */ /* 0x000fe200078e7800 */
[----:B-1----:R-:W-:Y:S01]  /*110f0*/  FMUL2 R20, R31.F32, R8.F32x2.HI_LO ;  /* 0x000000081f14724a */ /* 0x002fe20000040000 */
[----:B------:R-:W-:Y:S01]  /*11100*/  SHF.R.U64 R8, R27, 0x3, R33 ;  /* 0x000000031b087819 */ /* 0x000fe20000001221 */
[C---:B------:R-:W-:Y:S02]  /*11110*/  FMUL2 R4, R31.reuse.F32, R4.F32x2.HI_LO ;  /* 0x000000041f04724a */ /* 0x040fe40000040000 */
[----:B------:R-:W-:Y:S01]  /*11120*/  FMUL2 R6, R31.F32, R6.F32x2.HI_LO ;  /* 0x000000061f06724a */ /* 0x000fe20000040000 */
[----:B------:R-:W-:Y:S01]  /*11130*/  LOP3.LUT R32, R27, 0x70, R8, 0x78, !PT ;  /* 0x000000701b207812 */ /* 0x000fe200078e7808 */
[----:B------:R-:W-:Y:S01]  /*11140*/  FMUL2 R28, R31.F32, R10.F32x2.HI_LO ;  /* 0x0000000a1f1c724a */ /* 0x000fe20000040000 */
[----:B------:R-:W-:Y:S01]  /*11150*/  F2FP.F16.F32.PACK_AB R8, R5, R4 ;  /* 0x000000040508723e */ /* 0x000fe200000000ff */
[----:B------:R-:W-:Y:S01]  /*11160*/  FMUL2 R12, R31.F32, R12.F32x2.HI_LO ;  /* 0x0000000c1f0c724a */ /* 0x000fe20000040000 */
[----:B------:R-:W-:Y:S01]  /*11170*/  F2FP.F16.F32.PACK_AB R9, R7, R6 ;  /* 0x000000060709723e */ /* 0x000fe200000000ff */
[----:B------:R-:W-:Y:S01]  /*11180*/  FMUL2 R14, R31.F32, R14.F32x2.HI_LO ;  /* 0x0000000e1f0e724a */ /* 0x000fe20000040000 */
[----:B------:R-:W-:Y:S01]  /*11190*/  F2FP.F16.F32.PACK_AB R10, R21, R20 ;  /* 0x00000014150a723e */ /* 0x000fe200000000ff */
[----:B------:R-:W-:Y:S01]  /*111a0*/  FMUL2 R16, R31.F32, R16.F32x2.HI_LO ;  /* 0x000000101f10724a */ /* 0x000fe20000040000 */
[----:B------:R-:W-:Y:S01]  /*111b0*/  F2FP.F16.F32.PACK_AB R11, R29, R28 ;  /* 0x0000001c1d0b723e */ /* 0x000fe200000000ff */
[----:B------:R-:W-:Y:S01]  /*111c0*/  FMUL2 R18, R31.F32, R18.F32x2.HI_LO ;  /* 0x000000121f12724a */ /* 0x000fe20000040000 */
[----:B------:R-:W-:-:S02]  /*111d0*/  F2FP.F16.F32.PACK_AB R4, R13, R12 ;  /* 0x0000000c0d04723e */ /* 0x000fc400000000ff */
[----:B------:R-:W-:Y:S01]  /*111e0*/  F2FP.F16.F32.PACK_AB R5, R15, R14 ;  /* 0x0000000e0f05723e */ /* 0x000fe200000000ff */
[----:B------:R1:W-:Y:S01]  /*111f0*/  ST.E.128 desc[UR44][R32.64], R8 ;  /* 0x0000000820007985 */ /* 0x0003e2000c101d2c */
        /* <DEDUP_REMOVED lines=8> */
[----:B--2---:R-:W2:Y:S01]  /*11280*/  FENCE.VIEW.ASYNC.S ;  /* 0x00000000000073c6 */ /* 0x004ea20000000000 */
[----:B------:R-:W-:Y:S05]  /*11290*/  @!P0 BRA `(.L_x_254) ;  /* 0x00000004003c8947 */ /* 0x000fea0003800000 */
[C---:B------:R-:W-:Y:S01]  /*112a0*/  FSETP.GEU.AND P1, PT, R24.reuse, 1.175494350822287508e-38, PT ;  /* 0x008000001800780b */ /* 0x040fe20003f2e000 */
[----:B------:R-:W4:Y:S01]  /*112b0*/  LDC R3, c[0x0][0x904] ;  /* 0x00024100ff037b82 */ /* 0x000f220000000800 */
[----:B------:R-:W-:Y:S01]  /*112c0*/  MOV R0, 0x3e055027 ;  /* 0x3e05502700007802 */ /* 0x000fe20000000f00 */
[----:B------:R-:W5:Y:S01]  /*112d0*/  LDCU.64 UR4, c[0x0][0x908] ;  /* 0x00012100ff0477ac */ /* 0x000f620008000a00 */
[----:B-1----:R-:W-:Y:S01]  /*112e0*/  FSEL R7, RZ, -23, P1 ;  /* 0xc1b80000ff077808 */ /* 0x002fe20000800000 */
[----:B------:R-:W-:Y:S08]  /*112f0*/  BSSY.RECONVERGENT B0, `(.L_x_254) ;  /* 0x0000049000007945 */ /* 0x000ff00003800200 */
[----:B------:R-:W-:-:S05]  /*11300*/  @!P1 FMUL R24, R24, 8388608 ;  /* 0x4b00000018189820 */ /* 0x000fca0000400000 */
[C---:B------:R-:W-:Y:S02]  /*11310*/  IADD3 R9, PT, PT, R24.reuse, -0x3f2aaaab, RZ ;  /* 0xc0d5555518097810 */ /* 0x040fe40007ffe0ff */
[C---:B------:R-:W-:Y:S02]  /*11320*/  FSETP.NEU.AND P1, PT, R24.reuse, RZ, PT ;  /* 0x000000ff1800720b */ /* 0x040fe40003f2d000 */
[----:B------:R-:W-:Y:S02]  /*11330*/  LOP3.LUT R9, R9, 0xff800000, RZ, 0xc0, !PT ;  /* 0xff80000009097812 */ /* 0x000fe400078ec0ff */
[----:B----4-:R-:W-:Y:S02]  /*11340*/  ISETP.NE.AND P0, PT, R3, 0x1, PT ;  /* 0x000000010300780c */ /* 0x010fe40003f05270 */
[-C--:B------:R-:W-:Y:S02]  /*11350*/  IADD3 R5, PT, PT, R24, -R9.reuse, RZ ;  /* 0x8000000918057210 */ /* 0x080fe40007ffe0ff */
[----:B------:R-:W-:-:S03]  /*11360*/  I2FP.F32.S32 R6, R9 ;  /* 0x0000000900067245 */ /* 0x000fc60000201400 */
[----:B------:R-:W-:Y:S02]  /*11370*/  FADD R5, R5, -1 ;  /* 0xbf80000005057421 */ /* 0x000fe40000000000 */
[----:B------:R-:W-:Y:S01]  /*11380*/  FFMA R6, R6, 1.1920928955078125e-07, R7 ;  /* 0x3400000006067823 */ /* 0x000fe20000000007 */
[----:B------:R-:W-:Y:S01]  /*11390*/  LOP3.LUT R7, R26, 0x7f, RZ, 0xc0, !PT ;  /* 0x0000007f1a077812 */ /* 0x000fe200078ec0ff */
[----:B------:R-:W-:-:S04]  /*113a0*/  FFMA R0, R5, -R0, 0.14084610342979431152 ;  /* 0x3e1039f605007423 */ /* 0x000fc80000000800 */
[----:B------:R-:W-:Y:S01]  /*113b0*/  FFMA R4, R5, R0, -0.12148627638816833496 ;  /* 0xbdf8cdcc05047423 */ /* 0x000fe20000000000 */
[----:B-----5:R-:W-:Y:S01]  /*113c0*/  IMAD.HI.U32 R0, R57, UR4, RZ ;  /* 0x0000000439007c27 */ /* 0x020fe2000f8e00ff */
[----:B------:R-:W1:Y:S03]  /*113d0*/  LDCU UR4, c[0x0][0x380] ;  /* 0x00007000ff0477ac */ /* 0x000e660008000800 */
[C---:B------:R-:W-:Y:S01]  /*113e0*/  FFMA R4, R5.reuse, R4, 0.13980610668659210205 ;  /* 0x3e0f295505047423 */ /* 0x040fe20000000004 */
[----:B------:R-:W-:Y:S01]  /*113f0*/  SHF.R.U32.HI R0, RZ, UR5, R0 ;  /* 0x00000005ff007c19 */ /* 0x000fe20008011600 */
[----:B------:R-:W4:Y:S02]  /*11400*/  LDCU UR5, c[0x0][0x700] ;  /* 0x0000e000ff0577ac */ /* 0x000f240008000800 */
[----:B------:R-:W-:Y:S01]  /*11410*/  FFMA R4, R5, R4, -0.16684235632419586182 ;  /* 0xbe2ad8b905047423 */ /* 0x000fe20000000004 */
[----:B------:R-:W-:-:S03]  /*11420*/  SEL R0, R57, R0, !P0 ;  /* 0x0000000039007207 */ /* 0x000fc60004000000 */
[C---:B------:R-:W-:Y:S01]  /*11430*/  FFMA R4, R5.reuse, R4, 0.20012299716472625732 ;  /* 0x3e4ced0b05047423 */ /* 0x040fe20000000004 */
[----:B------:R-:W-:Y:S02]  /*11440*/  ISETP.GT.U32.AND P0, PT, R24, 0x7f7fffff, PT ;  /* 0x7f7fffff1800780c */ /* 0x000fe40003f04070 */
[----:B------:R-:W-:Y:S01]  /*11450*/  IADD3 R0, PT, PT, -R0, RZ, RZ ;  /* 0x000000ff00007210 */ /* 0x000fe20007ffe1ff */
[----:B------:R-:W-:-:S04]  /*11460*/  FFMA R4, R5, R4, -0.24999669194221496582 ;  /* 0xbe7fff2205047423 */ /* 0x000fc80000000004 */
[----:B------:R-:W-:Y:S01]  /*11470*/  FFMA R4, R5, R4, 0.33333182334899902344 ;  /* 0x3eaaaa7805047423 */ /* 0x000fe20000000004 */
[----:B------:R-:W-:Y:S01]  /*11480*/  IMAD R0, R3, R0, R57 ;  /* 0x0000000003007224 */ /* 0x000fe200078e0239 */
[----:B------:R-:W-:Y:S02]  /*11490*/  MOV R3, 0x7f800000 ;  /* 0x7f80000000037802 */ /* 0x000fe40000000f00 */
[C---:B------:R-:W-:Y:S02]  /*114a0*/  FFMA R4, R5.reuse, R4, -0.5 ;  /* 0xbf00000005047423 */ /* 0x040fe40000000004 */
[----:B------:R-:W-:Y:S02]  /*114b0*/  LEA R0, R0, R7, 0x8 ;  /* 0x0000000700007211 */ /* 0x000fe400078e40ff */
[----:B------:R-:W-:-:S04]  /*114c0*/  FMUL R4, R5, R4 ;  /* 0x0000000405047220 */ /* 0x000fc80000400000 */
[----:B------:R-:W-:-:S04]  /*114d0*/  FFMA R5, R5, R4, R5 ;  /* 0x0000000405057223 */ /* 0x000fc80000000005 */
[----:B------:R-:W-:Y:S01]  /*114e0*/  FFMA R5, R6, 0.69314718246459960938, R5 ;  /* 0x3f31721806057823 */ /* 0x000fe20000000005 */
[----:B------:R-:W-:Y:S01]  /*114f0*/  @P0 FFMA R5, R24, R3, +INF ;  /* 0x7f80000018050423 */ /* 0x000fe20000000003 */
[----:B------:R-:W-:-:S04]  /*11500*/  IADD3 R3, PT, PT, R0, 0x80, RZ ;  /* 0x0000008000037810 */ /* 0x000fc80007ffe0ff */
[----:B-1----:R-:W-:Y:S02]  /*11510*/  ISETP.GE.AND P0, PT, R3, UR4, PT ;  /* 0x0000000403007c0c */ /* 0x002fe4000bf06270 */
[----:B------:R-:W-:-:S05]  /*11520*/  FSEL R0, R5, -INF , P1 ;  /* 0xff80000005007808 */ /* 0x000fca0000800000 */
[----:B----4-:R-:W-:-:S06]  /*11530*/  FFMA R25, R25, UR5, R0 ;  /* 0x0000000519197c23 */ /* 0x010fcc0008000000 */
[----:B------:R-:W-:Y:S05]  /*11540*/  @P0 BRA `(.L_x_255) ;  /* 0x00000000008c0947 */ /* 0x000fea0003800000 */
[----:B------:R-:W1:Y:S01]  /*11550*/  LDC R7, c[0x0][0x38c] ;  /* 0x0000e300ff077b82 */ /* 0x000e620000000800 */
[----:B------:R-:W4:Y:S01]  /*11560*/  LDCU UR6, c[0x0][0x890] ;  /* 0x00011200ff0677ac */ /* 0x000f220008000800 */
[----:B------:R-:W5:Y:S01]  /*11570*/  LDCU.64 UR4, c[0x0][0x888] ;  /* 0x00011100ff0477ac */ /* 0x000f620008000a00 */
[----:B----4-:R-:W-:Y:S01]  /*11580*/  IMAD R3, R22, UR6, R3 ;  /* 0x0000000616037c24 */ /* 0x010fe2000f8e0203 */
[----:B-1----:R-:W-:-:S04]  /*11590*/  IABS R5, R7 ;  /* 0x0000000700057213 */ /* 0x002fc80000000000 */
[----:B------:R-:W1:Y:S08]  /*115a0*/  I2F.RP R10, R5 ;  /* 0x00000005000a7306 */ /* 0x000e700000209400 */
[----:B-1----:R-:W1:Y:S02]  /*115b0*/  MUFU.RCP R8, R10 ;  /* 0x0000000a00087308 */ /* 0x002e640000001000 */
[----:B-1----:R-:W-:-:S06]  /*115c0*/  IADD3 R8, PT, PT, R8, 0xffffffe, RZ ;  /* 0x0ffffffe08087810 */ /* 0x002fcc0007ffe0ff */
[----:B------:R1:W4:Y:S02]  /*115d0*/  F2I.FTZ.U32.TRUNC.NTZ R9, R8 ;  /* 0x0000000800097305 */ /* 0x000324000021f000 */
[----:B-1----:R-:W-:Y:S02]  /*115e0*/  HFMA2 R8, -RZ, RZ, 0, 0 ;  /* 0x00000000ff087431 */ /* 0x002fe400000001ff */
[----:B----4-:R-:W-:-:S04]  /*115f0*/  IMAD.MOV R0, RZ, RZ, -R9 ;  /* 0x000000ffff007224 */ /* 0x010fc800078e0a09 */
[----:B------:R-:W-:Y:S01]  /*11600*/  IMAD R4, R0, R5, RZ ;  /* 0x0000000500047224 */ /* 0x000fe200078e02ff */
[----:B------:R-:W-:-:S03]  /*11610*/  IABS R0, R2 ;  /* 0x0000000200007213 */ /* 0x000fc60000000000 */
[----:B------:R-:W-:-:S04]  /*11620*/  IMAD.HI.U32 R9, R9, R4, R8 ;  /* 0x0000000409097227 */ /* 0x000fc800078e0008 */
[----:B------:R-:W-:-:S04]  /*11630*/  IMAD.MOV.U32 R6, RZ, RZ, R0 ;  /* 0x000000ffff067224 */ /* 0x000fc800078e0000 */
[----:B------:R-:W-:Y:S02]  /*11640*/  IMAD.HI.U32 R4, R9, R6, RZ ;  /* 0x0000000609047227 */ /* 0x000fe400078e00ff */
[----:B------:R-:W1:Y:S03]  /*11650*/  LDC.64 R8, c[0x0][0x880] ;  /* 0x00022000ff087b82 */ /* 0x000e660000000a00 */
        /* <DEDUP_REMOVED lines=13> */
[----:B-----5:R-:W-:-:S04]  /*11730*/  IMAD R3, R4, UR5, R3 ;  /* 0x0000000504037c24 */ /* 0x020fc8000f8e0203 */
[----:B------:R-:W-:-:S04]  /*11740*/  IMAD R0, R7, R0, R2 ;  /* 0x0000000007007224 */ /* 0x000fc800078e0202 */
[----:B------:R-:W-:-:S04]  /*11750*/  IMAD R3, R0, UR4, R3 ;  /* 0x0000000400037c24 */ /* 0x000fc8000f8e0203 */
[----:B-1----:R-:W-:-:S05]  /*11760*/  IMAD.WIDE R8, R3, 0x4, R8 ;  /* 0x0000000403087825 */ /* 0x002fca00078e0208 */
[----:B------:R1:W-:Y:S02]  /*11770*/  STG.E desc[UR44][R8.64], R25 ;  /* 0x0000001908007986 */ /* 0x0003e4000c10192c */
.L_x_255:
[----:B------:R-:W-:Y:S05]  /*11780*/  BSYNC.RECONVERGENT B0 ;  /* 0x0000000000007941 */ /* 0x000fea0003800200 */
.L_x_254:
[----:B------:R-:W-:Y:S01]  /*11790*/  UISETP.NE.AND UP0, UPT, UR41, URZ, UPT ;  /* 0x000000ff2900728c */ /* 0x000fe2000bf05270 */
[----:B------:R-:W-:-:S08]  /*117a0*/  NOP ;  /* 0x0000000000007918 */ /* 0x000fd00000000000 */
[----:B------:R-:W-:Y:S05]  /*117b0*/  BRA.U UP0, `(.L_x_256) ;  /* 0x0000000100087547 */ /* 0x000fea000b800000 */
[----:B------:R-:W-:Y:S05]  /*117c0*/  BPT.TRAP 0x1 ;  /* 0x000000040000795c */ /* 0x000fea0000300000 */
[----:B------:R-:W-:Y:S05]  /*117d0*/  BPT.TRAP 0x1 ;  /* 0x000000040000795c */ /* 0x000fea0000300000 */
.L_x_256:
[----:B------:R-:W-:Y:S01]  /*117e0*/  IADD3 R3, PT, PT, R59, 0x380a8, RZ ;  /* 0x000380a83b037810 */ /* 0x000fe20007ffe0ff */
[----:B------:R-:W-:-:S03]  /*117f0*/  UISETP.NE.AND UP0, UPT, UR41, URZ, UPT ;  /* 0x000000ff2900728c */ /* 0x000fc6000bf05270 */
[----:B------:R-:W-:-:S04]  /*11800*/  PRMT R3, R60, 0x654, R3 ;  /* 0x000006543c037816 */ /* 0x000fc80000000003 */
[----:B--2---:R2:W-:Y:S02]  /*11810*/  SYNCS.ARRIVE.TRANS64.RED.A1T0 RZ, [R3+URZ], RZ ;  /* 0x000000ff03ff79a7 */ /* 0x0045e400081004ff */
[----:B------:R-:W-:Y:S05]  /*11820*/  BRA.U UP0, `(.L_x_257) ;  /* 0x0000000100047547 */ /* 0x000fea000b800000 */
[----:B------:R-:W-:Y:S05]  /*11830*/  BPT.TRAP 0x1 ;  /* 0x000000040000795c */ /* 0x000fea0000300000 */
.L_x_257:
[----:B------:R4:W-:Y:S01]  /*11840*/  SYNCS.ARRIVE.TRANS64.A1T0 RZ, [R59+URZ+0x380b8], RZ ;  /* 0x0380b8ff3bff79a7 */ /* 0x0009e200081000ff */
[----:B------:R-:W-:Y:S01]  /*11850*/  LOP3.LUT R56, R56, 0x1, RZ, 0x3c, !PT ;  /* 0x0000000138387812 */ /* 0x000fe200078e3cff */
[----:B------:R-:W-:-:S12]  /*11860*/  ULOP3.LUT UR42, UR42, 0x1, URZ, 0x3c, !UPT ;  /* 0x000000012a2a7892 */ /* 0x000fd8000f8e3cff */
.L_x_92:
[----:B------:R-:W-:Y:S05]  /*11870*/  BSYNC B7 ;  /* 0x0000000000077941 */ /* 0x000fea0003800000 */
.L_x_91:
[----:B------:R-:W5:Y:S01]  /*11880*/  LDCU UR5, c[0x0][0x370] ;  /* 0x00006e00ff0577ac */ /* 0x000f620008000800 */
[----:B------:R-:W1:Y:S01]  /*11890*/  LDCU UR4, c[0x0][0x900] ;  /* 0x00012000ff0477ac */ /* 0x000e620008000800 */
[----:B-----5:R-:W-:-:S04]  /*118a0*/  IADD3 R57, PT, PT, R57, UR5, RZ ;  /* 0x0000000539397c10 */ /* 0x020fc8000fffe0ff */
[----:B-1----:R-:W-:-:S13]  /*118b0*/  ISETP.GE.AND P0, PT, R57, UR4, PT ;  /* 0x0000000439007c0c */ /* 0x002fda000bf06270 */
[----:B------:R-:W-:Y:S05]  /*118c0*/  @!P0 BRA `(.L_x_258) ;  /* 0xffffff3400ac8947 */ /* 0x000fea000383ffff */
[----:B------:R-:W-:Y:S05]  /*118d0*/  BSYNC B8 ;  /* 0x0000000000087941 */ /* 0x000fea0003800000 */
.L_x_90:
[----:B------:R-:W-:Y:S05]  /*118e0*/  EXIT ;  /* 0x000000000000794d */ /* 0x000fea0003800000 */
.L_x_27:
[----:B------:R-:W-:-:S08]  /*118f0*/  NOP ;  /* 0x0000000000007918 */ /* 0x000fd00000000000 */
[----:B------:R-:W1:Y:S02]  /*11900*/  USETMAXREG.TRY_ALLOC.CTAPOOL UP0, 0xc0 ;  /* 0x000000c0000079c8 */ /* 0x000e640008000600 */
[----:B-1----:R-:W-:Y:S05]  /*11910*/  BRA.U !UP0, `(.L_x_27) ;  /* 0xfffffffd08f47547 */ /* 0x002fea000b83ffff */
[----:B------:R-:W1:Y:S08]  /*11920*/  LDC R0, c[0x0][0x900] ;  /* 0x00024000ff007b82 */ /* 0x000e700000000800 */
[----:B------:R-:W2:Y:S01]  /*11930*/  S2UR UR43, SR_CgaCtaId ;  /* 0x00000000002b79c3 */ /* 0x000ea20000008800 */
[----:B-1----:R-:W-:-:S13]  /*11940*/  ISETP.LE.AND P0, PT, R0, UR38, PT ;  /* 0x0000002600007c0c */ /* 0x002fda000bf03270 */
[----:B--2---:R-:W-:Y:S05]  /*11950*/  @P0 EXIT ;  /* 0x000000000000094d */ /* 0x004fea0003800000 */
[----:B------:R-:W-:Y:S02]  /*11960*/  UISETP.NE.AND UP0, UPT, UR56, URZ, UPT ;  /* 0x000000ff3800728c */ /* 0x000fe4000bf05270 */
[----:B------:R-:W-:Y:S01]  /*11970*/  USHF.L.U32 UR46, UR8, 0x3, URZ ;  /* 0x00000003082e7899 */ /* 0x000fe200080006ff */
[----:B------:R-:W-:Y:S01]  /*11980*/  UMOV UR45, 0x400 ;  /* 0x00000400002d7882 */ /* 0x000fe20000000000 */
[----:B------:R-:W-:Y:S02]  /*11990*/  USEL UR48, UR7, UR6, UP0 ;  /* 0x0000000607307287 */ /* 0x000fe40008000000 */
[----:B------:R-:W-:Y:S02]  /*119a0*/  ULEA UR45, UR43, UR45, 0x18 ;  /* 0x0000002d2b2d7291 */ /* 0x000fe4000f8ec0ff */
[----:B------:R-:W-:Y:S02]  /*119b0*/  ULOP3.LUT UR9, UR46, 0x8, URZ, 0x3c, !UPT ;  /* 0x000000082e097892 */ /* 0x000fe4000f8e3cff */
[----:B------:R-:W-:-:S02]  /*119c0*/  UIADD3 UR46, UPT, UPT, UR46, 0x380d0, UR45 ;  /* 0x000380d02e2e7890 */ /* 0x000fc4000fffe02d */
[----:B------:R-:W-:Y:S02]  /*119d0*/  USEL UR47, UR5, UR4, UP0 ;  /* 0x00000004052f7287 */ /* 0x000fe40008000000 */
[----:B------:R-:W-:Y:S02]  /*119e0*/  ULOP3.LUT UR48, UR48, 0x1, URZ, 0xc0, !UPT ;  /* 0x0000000130307892 */ /* 0x000fe4000f8ec0ff */
[----:B------:R-:W-:Y:S01]  /*119f0*/  UIADD3 UR45, UPT, UPT, UR9, 0x380d0, UR45 ;  /* 0x000380d0092d7890 */ /* 0x000fe2000fffe02d */
[----:B------:R-:W-:Y:S01]  /*11a00*/  UMOV UR54, URZ ;  /* 0x000000ff00367c82 */ /* 0x000fe20008000000 */
[----:B------:R-:W-:Y:S01]  /*11a10*/  UMOV UR53, 0x1 ;  /* 0x0000000100357882 */ /* 0x000fe20000000000 */
[----:B------:R-:W-:Y:S01]  /*11a20*/  UMOV UR52, 0x1 ;  /* 0x0000000100347882 */ /* 0x000fe20000000000 */
[----:B------:R-:W-:-:S08]  /*11a30*/  UMOV UR51, URZ ;  /* 0x000000ff00337c82 */ /* 0x000fd00008000000 */
.L_x_310:
[----:B------:R-:W1:Y:S01]  /*11a40*/  LDCU.64 UR6, c[0x0][0x908] ;  /* 0x00012100ff0677ac */ /* 0x000e620008000a00 */
[----:B--2---:R-:W2:Y:S01]  /*11a50*/  LDCU UR8, c[0x0][0x904] ;  /* 0x00012080ff0877ac */ /* 0x004ea20008000800 */
[----:B---3--:R-:W3:Y:S01]  /*11a60*/  LDCU.64 UR4, c[0x0][0x380] ;  /* 0x00007000ff0477ac */ /* 0x008ee20008000a00 */
[----:B-1----:R-:W-:Y:S02]  /*11a70*/  UIMAD.WIDE.U32 UR10, UR38, UR6, URZ ;  /* 0x00000006260a72a5 */ /* 0x002fe4000f8e00ff */
[----:B--2---:R-:W-:Y:S02]  /*11a80*/  UISETP.NE.AND UP0, UPT, UR8, 0x1, UPT ;  /* 0x000000010800788c */ /* 0x004fe4000bf05270 */
[----:B------:R-:W-:-:S04]  /*11a90*/  USHF.R.U32.HI UR6, URZ, UR7, UR11 ;  /* 0x00000007ff067299 */ /* 0x000fc8000801160b */
[----:B------:R-:W-:Y:S02]  /*11aa0*/  USEL UR6, UR38, UR6, !UP0 ;  /* 0x0000000626067287 */ /* 0x000fe4000c000000 */
[----:B---3--:R-:W-:Y:S02]  /*11ab0*/  UISETP.NE.AND UP0, UPT, UR5, URZ, UPT ;  /* 0x000000ff0500728c */ /* 0x008fe4000bf05270 */
[----:B------:R-:W-:-:S04]  /*11ac0*/  UIADD3 UR6, UPT, UPT, -UR6, URZ, URZ ;  /* 0x000000ff06067290 */ /* 0x000fc8000fffe1ff */
[----:B------:R-:W-:-:S04]  /*11ad0*/  UIMAD UR6, UR8, UR6, UR38 ;  /* 0x00000006080672a4 */ /* 0x000fc8000f8e0226 */
[----:B------:R-:W-:-:S04]  /*11ae0*/  USHF.L.U32 UR6, UR6, 0x8, URZ ;  /* 0x0000000806067899 */ /* 0x000fc800080006ff */
[----:B------:R-:W-:-:S09]  /*11af0*/  UISETP.GE.OR UP0, UPT, UR6, UR4, !UP0 ;  /* 0x000000040600728c */ /* 0x000fd2000c706670 */
[----:B----4-:R-:W-:Y:S05]  /*11b00*/  BRA.U UP0, `(.L_x_259) ;  /* 0x000000b900707547 */ /* 0x010fea000b800000 */
[----:B------:R-:W-:Y:S02]  /*11b10*/  UIADD3 UR4, UPT, UPT, UR6, 0x100, URZ ;  /* 0x0000010006047890 */ /* 0x000fe4000fffe0ff */
        /* <DEDUP_REMOVED lines=9> */
[----:B------:R-:W-:-:S04]  /*11bb0*/  USEL UR41, UR7, UR5, UP0 ;  /* 0x0000000507297287 */ /* 0x000fc80008000000 */
[----:B------:R-:W-:-:S04]  /*11bc0*/  UISETP.LT.AND UP0, UPT, UR41, 0x2, UPT ;  /* 0x000000022900788c */ /* 0x000fc8000bf01270 */
[----:B------:R-:W-:Y:S02]  /*11bd0*/  USEL UR50, UR41, 0x2, UP0 ;  /* 0x0000000229327887 */ /* 0x000fe40008000000 */
[----:B------:R-:W-:Y:S02]  /*11be0*/  UISETP.NE.AND UP0, UPT, UR48, URZ, UPT ;  /* 0x000000ff3000728c */ /* 0x000fe4000bf05270 */
[----:B------:R-:W-:-:S07]  /*11bf0*/  UIADD3 UR7, UPT, UPT, UR41, -UR50, URZ ;  /* 0x8000003229077290 */ /* 0x000fce000fffe0ff */
[----:B------:R-:W-:Y:S05]  /*11c00*/  BRA.U UP0, `(.L_x_260) ;  /* 0x0000000100047547 */ /* 0x000fea000b800000 */
[----:B------:R-:W-:Y:S05]  /*11c10*/  BPT.TRAP 0x1 ;  /* 0x000000040000795c */ /* 0x000fea0000300000 */
.L_x_260:
[----:B------:R-:W1:Y:S01]  /*11c20*/  S2UR UR4, SR_CgaCtaId ;  /* 0x00000000000479c3 */ /* 0x000e620000008800 */
[----:B------:R-:W-:Y:S01]  /*11c30*/  UISETP.NE.AND UP0, UPT, UR56, URZ, UPT ;  /* 0x000000ff3800728c */ /* 0x000fe2000bf05270 */
[----:B------:R-:W-:Y:S02]  /*11c40*/  UMOV UR5, 0x400 ;  /* 0x0000040000057882 */ /* 0x000fe40000000000 */
[----:B-1----:R-:W-:Y:S02]  /*11c50*/  ULEA UR4, UR4, UR5, 0x18 ;  /* 0x0000000504047291 */ /* 0x002fe4000f8ec0ff */
[----:B------:R-:W-:Y:S02]  /*11c60*/  USEL UR5, UR52, UR53, UP0 ;  /* 0x0000003534057287 */ /* 0x000fe40008000000 */
[----:B------:R-:W-:-:S04]  /*11c70*/  UIADD3 UR6, UPT, UPT, UR4, 0x38088, URZ ;  /* 0x0003808804067890 */ /* 0x000fc8000fffe0ff */
[----:B------:R-:W-:Y:S01]  /*11c80*/  @UP0 UIADD3 UR6, UPT, UPT, UR4, 0x38078, URZ ;  /* 0x0003807804060890 */ /* 0x000fe2000fffe0ff */
[----:B------:R-:W-:-:S04]  /*11c90*/  MOV R3, UR5 ;  /* 0x0000000500037c02 */ /* 0x000fc80008000f00 */
[----:B------:R-:W-:-:S04]  /*11ca0*/  SHF.L.U32 R3, R3, 0x1f, RZ ;  /* 0x0000001f03037819 */ /* 0x000fc800000006ff */
[----:B------:R-:W1:Y:S02]  /*11cb0*/  SYNCS.PHASECHK.TRANS64.TRYWAIT P0, [UR6], R3 ;  /* 0x00000003ff0075a7 */ /* 0x000e640008001106 */
[----:B-1----:R-:W-:Y:S05]  /*11cc0*/  @!P0 BRA `(.L_x_261) ;  /* 0x0000011c00b88947 */ /* 0x002fea0003800000 */
.L_x_471:
[----:B------:R-:W-:Y:S01]  /*11cd0*/  UISETP.GE.AND UP0, UPT, UR7, 0x1, UPT ;  /* 0x000000010700788c */ /* 0x000fe2000bf06270 */
[----:B------:R-:W-:Y:S01]  /*11ce0*/  HFMA2 R16, -RZ, RZ, 0, 0 ;  /* 0x00000000ff107431 */ /* 0x000fe200000001ff */
[----:B------:R-:W-:Y:S01]  /*11cf0*/  MOV R17, 0xff800000 ;  /* 0xff80000000117802 */ /* 0x000fe20000000f00 */
[----:B------:R-:W-:-:S06]  /*11d00*/  UMOV UR49, URZ ;  /* 0x000000ff00317c82 */ /* 0x000fcc0008000000 */
[----:B------:R-:W-:Y:S05]  /*11d10*/  BRA.U !UP0, `(.L_x_262) ;  /* 0x00000045086c7547 */ /* 0x000fea000b800000 */
[----:B------:R-:W-:Y:S01]  /*11d20*/  ULOP3.LUT UR37, URZ, UR50, URZ, 0x33, !UPT ;  /* 0x00000032ff257292 */ /* 0x000fe2000f8e33ff */
[----:B------:R-:W-:Y:S01]  /*11d30*/  MOV R16, RZ ;  /* 0x000000ff00107202 */ /* 0x000fe20000000f00 */
[----:B------:R-:W2:Y:S01]  /*11d40*/  LDCU UR36, c[0x0][0x704] ;  /* 0x0000e080ff2477ac */ /* 0x000ea20008000800 */
[----:B------:R-:W-:Y:S01]  /*11d50*/  MOV R156, 0xff800000 ;  /* 0xff800000009c7802 */ /* 0x000fe20000000f00 */
[----:B------:R-:W-:-:S04]  /*11d60*/  UIADD3 UR37, UPT, UPT, UR41, UR37, URZ ;  /* 0x0000002529257290 */ /* 0x000fc8000fffe0ff */
.L_x_283:
[----:B------:R-:W3:Y:S01]  /*11d70*/  S2R R2, SR_TID.X ;  /* 0x0000000000027919 */ /* 0x000ee20000002100 */
[----:B------:R-:W-:Y:S01]  /*11d80*/  UISETP.NE.AND UP0, UPT, UR56, URZ, UPT ;  /* 0x000000ff3800728c */ /* 0x000fe2000bf05270 */
[----:B------:R-:W-:-:S03]  /*11d90*/  UMOV UR4, 0x20 ;  /* 0x0000002000047882 */ /* 0x000fc60000000000 */
[----:B------:R-:W-:Y:S01]  /*11da0*/  USEL UR4, UR4, 0xa0, UP0 ;  /* 0x000000a004047887 */ /* 0x000fe20008000000 */
[----:B---3--:R-:W-:-:S05]  /*11db0*/  IMAD.U32 R18, R2, 0x10000, RZ ;  /* 0x0001000002127824 */ /* 0x008fca00078e00ff */
[----:B------:R-:W-:-:S05]  /*11dc0*/  LOP3.LUT R18, R18, 0x600000, RZ, 0xc0, !PT ;  /* 0x0060000012127812 */ /* 0x000fca00078ec0ff */
[----:B-1----:R-:W-:Y:S01]  /*11dd0*/  VIADD R0, R18, UR4 ;  /* 0x0000000412007c36 */ /* 0x002fe20008000000 */
[----:B------:R-:W-:Y:S02]  /*11de0*/  USEL UR4, UR51, UR54, UP0 ;  /* 0x0000003633047287 */ /* 0x000fe40008000000 */
[----:B------:R-:W-:-:S03]  /*11df0*/  UISETP.GT.U32.AND UP0, UPT, UR47, 0x1, UPT ;  /* 0x000000012f00788c */ /* 0x000fc6000bf04070 */
[----:B------:R-:W1:Y:S02]  /*11e00*/  SHFL.IDX PT, R0, R0, RZ, 0x1f ;  /* 0x00001fff00007589 */ /* 0x000e6400000e0000 */
[----:B-1----:R-:W-:-:S04]  /*11e10*/  R2UR UR40, R0 ;  /* 0x00000000002872ca */ /* 0x002fc800000e0000 */
[----:B--2---:R-:W-:Y:S11]  /*11e20*/  BRA.U UP0, `(.L_x_263) ;  /* 0x0000000100047547 */ /* 0x004ff6000b800000 */
[----:B--2---:R-:W-:Y:S05]  /*11e30*/  BPT.TRAP 0x1 ;  /* 0x000000040000795c */ /* 0x004fea0000300000 */
.L_x_263:
[----:B------:R-:W1:Y:S01]  /*11e40*/  S2UR UR39, SR_CgaCtaId ;  /* 0x00000000002779c3 */ /* 0x000e620000008800 */
[----:B------:R-:W-:Y:S01]  /*11e50*/  UISETP.NE.AND UP0, UPT, UR56, URZ, UPT ;  /* 0x000000ff3800728c */ /* 0x000fe2000bf05270 */
[----:B------:R-:W-:Y:S01]  /*11e60*/  IMAD.U32 R3, RZ, RZ, UR4 ;  /* 0x00000004ff037e24 */ /* 0x000fe2000f8e00ff */
[----:B------:R-:W-:Y:S01]  /*11e70*/  UMOV UR5, 0x400 ;  /* 0x0000040000057882 */ /* 0x000fe20000000000 */
[----:B------:R-:W-:Y:S01]  /*11e80*/  SHF.R.U32.HI R2, RZ, 0x5, R2 ;  /* 0x00000005ff027819 */ /* 0x000fe20000011602 */
[----:B------:R-:W-:Y:S01]  /*11e90*/  USEL UR4, URZ, 0x80, UP0 ;  /* 0x00000080ff047887 */ /* 0x000fe20008000000 */
[----:B------:R-:W-:Y:S02]  /*11ea0*/  SHF.R.U32.HI R22, RZ, 0x15, R18 ;  /* 0x00000015ff167819 */ /* 0x000fe40000011612 */
[----:B------:R-:W-:Y:S02]  /*11eb0*/  SHF.L.U32 R3, R3, 0x1f, RZ ;  /* 0x0000001f03037819 */ /* 0x000fe400000006ff */
[----:B------:R-:W-:-:S02]  /*11ec0*/  LOP3.LUT R19, R2, 0x3, RZ, 0xc0, !PT ;  /* 0x0000000302137812 */ /* 0x000fc400078ec0ff */
[----:B------:R-:W-:Y:S02]  /*11ed0*/  LOP3.LUT R18, R18, UR4, RZ, 0xfc, !PT ;  /* 0x0000000412127c12 */ /* 0x000fe4000f8efcff */
[----:B------:R-:W-:Y:S01]  /*11ee0*/  ISETP.NE.AND P0, PT, R19, R22, PT ;  /* 0x000000161300720c */ /* 0x000fe20003f05270 */
[----:B-1----:R-:W-:-:S04]  /*11ef0*/  ULEA UR39, UR39, UR5, 0x18 ;  /* 0x0000000527277291 */ /* 0x002fc8000f8ec0ff */
[----:B------:R-:W-:Y:S02]  /*11f00*/  UIADD3 UR5, UPT, UPT, UR39, 0x38060, URZ ;  /* 0x0003806027057890 */ /* 0x000fe4000fffe0ff */
[----:B------:R-:W-:-:S09]  /*11f10*/  @UP0 UIADD3 UR5, UPT, UPT, UR39, 0x38050, URZ ;  /* 0x0003805027050890 */ /* 0x000fd2000fffe0ff */
[----:B------:R-:W1:Y:S02]  /*11f20*/  SYNCS.PHASECHK.TRANS64.TRYWAIT P1, [UR5], R3 ;  /* 0x00000003ff0075a7 */ /* 0x000e640008021105 */
[----:B-1----:R-:W-:Y:S05]  /*11f30*/  @!P1 BRA `(.L_x_264) ;  /* 0x0000011c00349947 */ /* 0x002fea0003800000 */
.L_x_473:
[----:B------:R-:W-:Y:S05]  /*11f40*/  @!P0 BRA `(.L_x_265) ;  /* 0x0000000000408947 */ /* 0x000fea0003800000 */
[----:B------:R-:W-:Y:S01]  /*11f50*/  MOV R14, 0x8 ;  /* 0x00000008000e7802 */ /* 0x000fe20000000f00 */
[----:B------:R-:W3:Y:S01]  /*11f60*/  LDCU.64 UR6, c[0x4][0xb0] ;  /* 0x01001600ff0677ac */ /* 0x000ee20008000a00 */
[----:B------:R-:W-:Y:S02]  /*11f70*/  HFMA2 R12, -RZ, RZ, 0, 5.9604644775390625e-08 ;  /* 0x00000001ff0c7431 */ /* 0x000fe400000001ff */
[----:B------:R-:W-:Y:S01]  /*11f80*/  IMAD.MOV.U32 R8, RZ, RZ, 0x192 ;  /* 0x00000192ff087424 */ /* 0x000fe200078e00ff */
[----:B------:R-:W4:Y:S01]  /*11f90*/  LDCU.64 UR4, c[0x4][0xb8] ;  /* 0x01001700ff0477ac */ /* 0x000f220008000a00 */
[----:B------:R-:W1:Y:S01]  /*11fa0*/  LDC.64 R14, c[0x4][R14] ;  /* 0x010000000e0e7b82 */ /* 0x000e620000000a00 */
[----:B------:R-:W-:Y:S01]  /*11fb0*/  IMAD.MOV.U32 R13, RZ, RZ, RZ ;  /* 0x000000ffff0d7224 */ /* 0x000fe200078e00ff */
[----:B------:R-:W5:Y:S01]  /*11fc0*/  LDCU.64 UR8, c[0x4][0x10] ;  /* 0x01000200ff0877ac */ /* 0x000f620008000a00 */
[----:B---3--:R-:W-:Y:S01]  /*11fd0*/  IMAD.U32 R4, RZ, RZ, UR6 ;  /* 0x00000006ff047e24 */ /* 0x008fe2000f8e00ff */
[----:B------:R-:W-:Y:S01]  /*11fe0*/  MOV R5, UR7 ;  /* 0x0000000700057c02 */ /* 0x000fe20008000f00 */
[----:B----4-:R-:W-:Y:S01]  /*11ff0*/  IMAD.U32 R6, RZ, RZ, UR4 ;  /* 0x00000004ff067e24 */ /* 0x010fe2000f8e00ff */
[----:B------:R-:W-:Y:S01]  /*12000*/  MOV R7, UR5 ;  /* 0x0000000500077c02 */ /* 0x000fe20008000f00 */
[----:B-----5:R-:W-:Y:S01]  /*12010*/  IMAD.U32 R10, RZ, RZ, UR8 ;  /* 0x00000008ff0a7e24 */ /* 0x020fe2000f8e00ff */
[----:B------:R-:W-:-:S02]  /*12020*/  MOV R11, UR9 ;  /* 0x00000009000b7c02 */ /* 0x000fc40008000f00 */
[----:B------:R-:W-:-:S07]  /*12030*/  LEPC R20, `(.L_x_265) ;  /* 0x000000001014794e */ /* 0x000fce0000000000 */
[----:B-12---:R-:W-:Y:S05]  /*12040*/  CALL.ABS.NOINC R14 ;  /* 0x000000000e007343 */ /* 0x006fea0003c00000 */
.L_x_265:
[C---:B-1----:R-:W-:Y:S01]  /*12050*/  VIADD R0, R18.reuse, 0x20 ;  /* 0x0000002012007836 */ /* 0x042fe20000000000 */
[----:B------:R-:W-:Y:S05]  /*12060*/  WARPSYNC.ALL ;  /* 0x0000000000007948 */ /* 0x000fea0003800000 */
[----:B------:R-:W-:Y:S02]  /*12070*/  SHF.R.U32.HI R0, RZ, 0x15, R0 ;  /* 0x00000015ff007819 */ /* 0x000fe40000011600 */
[----:B------:R-:W-:Y:S02]  /*12080*/  R2UR UR4, R18 ;  /* 0x00000000120472ca */ /* 0x000fe400000e0000 */
[----:B------:R-:W-:-:S11]  /*12090*/  ISETP.NE.AND P0, PT, R19, R0, PT ;  /* 0x000000001300720c */ /* 0x000fd60003f05270 */
[----:B------:R-:W1:Y:S02]  /*120a0*/  LDTM.x32 R124, tmem[UR4] ;  /* 0x00000004007c79ee */ /* 0x000e6400082c0000 */
[----:B-1----:R-:W-:Y:S05]  /*120b0*/  @!P0 BRA `(.L_x_266) ;  /* 0x0000000000408947 */ /* 0x002fea0003800000 */
[----:B------:R-:W-:Y:S01]  /*120c0*/  MOV R14, 0x8 ;  /* 0x00000008000e7802 */ /* 0x000fe20000000f00 */
[----:B------:R-:W1:Y:S01]  /*120d0*/  LDCU.64 UR8, c[0x4][0xb0] ;  /* 0x01001600ff0877ac */ /* 0x000e620008000a00 */
[----:B------:R-:W-:Y:S02]  /*120e0*/  HFMA2 R12, -RZ, RZ, 0, 5.9604644775390625e-08 ;  /* 0x00000001ff0c7431 */ /* 0x000fe400000001ff */
[----:B------:R-:W-:Y:S01]  /*120f0*/  IMAD.MOV.U32 R8, RZ, RZ, 0x192 ;  /* 0x00000192ff087424 */ /* 0x000fe200078e00ff */
[----:B------:R-:W3:Y:S01]  /*12100*/  LDCU.64 UR6, c[0x4][0xb8] ;  /* 0x01001700ff0677ac */ /* 0x000ee20008000a00 */
[----:B------:R-:W4:Y:S01]  /*12110*/  LDC.64 R14, c[0x4][R14] ;  /* 0x010000000e0e7b82 */ /* 0x000f220000000a00 */
[----:B------:R-:W-:Y:S01]  /*12120*/  IMAD.MOV.U32 R13, RZ, RZ, RZ ;  /* 0x000000ffff0d7224 */ /* 0x000fe200078e00ff */
[----:B------:R-:W5:Y:S01]  /*12130*/  LDCU.64 UR4, c[0x4][0x10] ;  /* 0x01000200ff0477ac */ /* 0x000f620008000a00 */
[----:B-1----:R-:W-:Y:S01]  /*12140*/  IMAD.U32 R4, RZ, RZ, UR8 ;  /* 0x00000008ff047e24 */ /* 0x002fe2000f8e00ff */
[----:B------:R-:W-:Y:S01]  /*12150*/  MOV R5, UR9 ;  /* 0x0000000900057c02 */ /* 0x000fe20008000f00 */
[----:B---3--:R-:W-:Y:S01]  /*12160*/  IMAD.U32 R6, RZ, RZ, UR6 ;  /* 0x00000006ff067e24 */ /* 0x008fe2000f8e00ff */
[----:B------:R-:W-:Y:S01]  /*12170*/  MOV R7, UR7 ;  /* 0x0000000700077c02 */ /* 0x000fe20008000f00 */
[----:B-----5:R-:W-:Y:S01]  /*12180*/  IMAD.U32 R10, RZ, RZ, UR4 ;  /* 0x00000004ff0a7e24 */ /* 0x020fe2000f8e00ff */
[----:B------:R-:W-:-:S02]  /*12190*/  MOV R11, UR5 ;  /* 0x00000005000b7c02 */ /* 0x000fc40008000f00 */
[----:B------:R-:W-:-:S07]  /*121a0*/  LEPC R20, `(.L_x_266) ;  /* 0x000000001014794e */ /* 0x000fce0000000000 */
[----:B--2-4-:R-:W-:Y:S05]  /*121b0*/  CALL.ABS.NOINC R14 ;  /* 0x000000000e007343 */ /* 0x014fea0003c00000 */
.L_x_266:
[C---:B------:R-:W-:Y:S01]  /*121c0*/  VIADD R0, R18.reuse, 0x40 ;  /* 0x0000004012007836 */ /* 0x040fe20000000000 */
[----:B------:R-:W-:Y:S05]  /*121d0*/  WARPSYNC.ALL ;  /* 0x0000000000007948 */ /* 0x000fea0003800000 */
[----:B------:R-:W-:Y:S02]  /*121e0*/  SHF.R.U32.HI R0, RZ, 0x15, R0 ;  /* 0x00000015ff007819 */ /* 0x000fe40000011600 */
[----:B------:R-:W-:Y:S02]  /*121f0*/  R2UR UR4, R18 ;  /* 0x00000000120472ca */ /* 0x000fe400000e0000 */
[----:B------:R-:W-:-:S11]  /*12200*/  ISETP.NE.AND P0, PT, R19, R0, PT ;  /* 0x000000001300720c */ /* 0x000fd60003f05270 */
[----:B------:R-:W1:Y:S02]  /*12210*/  LDTM.x32 R92, tmem[UR4+0x20] ;  /* 0x00002004005c79ee */ /* 0x000e6400082c0000 */
        /* <DEDUP_REMOVED lines=17> */
.L_x_267:
        /* <DEDUP_REMOVED lines=23> */
.L_x_268:
[C---:B------:R-:W-:Y:S01]  /*124a0*/  FMNMX3 R3, R156.reuse, R124, R128, !PT ;  /* 0x0000007c9c037276 */ /* 0x040fe20007800080 */
[----:B------:R-:W-:Y:S05]  /*124b0*/  WARPSYNC.ALL ;  /* 0x0000000000007948 */ /* 0x000fea0003800000 */
[C---:B------:R-:W-:Y:S02]  /*124c0*/  FMNMX3 R0, R156.reuse, R125, R129, !PT ;  /* 0x0000007d9c007276 */ /* 0x040fe40007800081 */
[----:B------:R-:W-:Y:S02]  /*124d0*/  FMNMX3 R5, R156, R126, R130, !PT ;  /* 0x0000007e9c057276 */ /* 0x000fe40007800082 */
[----:B------:R-:W-:-:S02]  /*124e0*/  FMNMX3 R3, R3, R132, R136, !PT ;  /* 0x0000008403037276 */ /* 0x000fc40007800088 */
[----:B------:R-:W-:Y:S02]  /*124f0*/  FMNMX3 R0, R0, R133, R137, !PT ;  /* 0x0000008500007276 */ /* 0x000fe40007800089 */
[----:B------:R-:W-:Y:S02]  /*12500*/  FMNMX3 R6, R156, R127, R131, !PT ;  /* 0x0000007f9c067276 */ /* 0x000fe40007800083 */
[----:B------:R-:W-:Y:S02]  /*12510*/  FMNMX3 R5, R5, R134, R138, !PT ;  /* 0x0000008605057276 */ /* 0x000fe4000780008a */
[----:B------:R-:W-:Y:S02]  /*12520*/  FMNMX3 R3, R3, R140, R144, !PT ;  /* 0x0000008c03037276 */ /* 0x000fe40007800090 */
[----:B------:R-:W-:Y:S02]  /*12530*/  FMNMX3 R0, R0, R141, R145, !PT ;  /* 0x0000008d00007276 */ /* 0x000fe40007800091 */
[----:B------:R-:W-:-:S02]  /*12540*/  FMNMX3 R6, R6, R135, R139, !PT ;  /* 0x0000008706067276 */ /* 0x000fc4000780008b */
[----:B------:R-:W-:Y:S02]  /*12550*/  FMNMX3 R5, R5, R142, R146, !PT ;  /* 0x0000008e05057276 */ /* 0x000fe40007800092 */
[----:B------:R-:W-:Y:S02]  /*12560*/  R2UR UR4, R18 ;  /* 0x00000000120472ca */ /* 0x000fe400000e0000 */
[----:B------:R-:W-:Y:S02]  /*12570*/  FMNMX3 R3, R3, R148, R152, !PT ;  /* 0x0000009403037276 */ /* 0x000fe40007800098 */
[----:B------:R-:W-:Y:S02]  /*12580*/  FMNMX3 R0, R0, R149, R153, !PT ;  /* 0x0000009500007276 */ /* 0x000fe40007800099 */
[----:B------:R-:W-:Y:S02]  /*12590*/  FMNMX3 R6, R6, R143, R147, !PT ;  /* 0x0000008f06067276 */ /* 0x000fe40007800093 */
[----:B------:R-:W-:-:S02]  /*125a0*/  FMNMX3 R5, R5, R150, R154, !PT ;  /* 0x0000009605057276 */ /* 0x000fc4000780009a */
[----:B------:R-:W-:Y:S02]  /*125b0*/  FMNMX3 R3, R3, R92, R96, !PT ;  /* 0x0000005c03037276 */ /* 0x000fe40007800060 */
[----:B------:R-:W-:Y:S01]  /*125c0*/  FMNMX3 R0, R0, R93, R97, !PT ;  /* 0x0000005d00007276 */ /* 0x000fe20007800061 */
[----:B------:R-:W1:Y:S01]  /*125d0*/  LDTM.x32 R60, tmem[UR4+0x60] ;  /* 0x00006004003c79ee */ /* 0x000e6200082c0000 */
[----:B------:R-:W-:Y:S02]  /*125e0*/  FMNMX3 R6, R6, R151, R155, !PT ;  /* 0x0000009706067276 */ /* 0x000fe4000780009b */
[----:B------:R-:W-:Y:S02]  /*125f0*/  FMNMX3 R5, R5, R94, R98, !PT ;  /* 0x0000005e05057276 */ /* 0x000fe40007800062 */
        /* <DEDUP_REMOVED lines=28> */
[----:B-1----:R-:W-:Y:S02]  /*127c0*/  FMNMX3 R3, R3, R60, R64, !PT ;  /* 0x0000003c03037276 */ /* 0x002fe40007800040 */
        /* <DEDUP_REMOVED lines=15> */
[----:B------:R-:W-:Y:S02]  /*128c0*/  ISETP.NE.AND P0, PT, R19, R22, PT ;  /* 0x000000161300720c */ /* 0x000fe40003f05270 */
[----:B------:R-:W-:Y:S02]  /*128d0*/  FMNMX3 R17, R6, R87, R91, !PT ;  /* 0x0000005706117276 */ /* 0x000fe4000780005b */
[----:B------:R-:W-:-:S04]  /*128e0*/  FMNMX3 R0, R4, R3, R0, !PT ;  /* 0x0000000304007276 */ /* 0x000fc80007800000 */
[----:B------:R-:W-:-:S04]  /*128f0*/  FMNMX R17, R17, R0, !PT ;  /* 0x0000000011117209 */ /* 0x000fc80007800000 */
[----:B------:R-:W-:-:S04]  /*12900*/  FSETP.NEU.AND P1, PT, R17, -INF , PT ;  /* 0xff8000001100780b */ /* 0x000fc80003f2d000 */
[----:B------:R-:W-:Y:S01]  /*12910*/  FSEL R157, R17, RZ, P1 ;  /* 0x000000ff119d7208 */ /* 0x000fe20000800000 */
[----:B------:R-:W-:Y:S08]  /*12920*/  @!P0 BRA `(.L_x_269) ;  /* 0x0000000000408947 */ /* 0x000ff00003800000 */
        /* <DEDUP_REMOVED lines=16> */
.L_x_269:
[----:B------:R-:W-:Y:S05]  /*12a30*/  WARPSYNC.ALL ;  /* 0x0000000000007948 */ /* 0x000fea0003800000 */
[----:B------:R-:W-:Y:S02]  /*12a40*/  R2UR UR4, R18 ;  /* 0x00000000120472ca */ /* 0x000fe400000e0000 */
[----:B------:R-:W-:-:S11]  /*12a50*/  ISETP.NE.AND P0, PT, RZ, UR48, PT ;  /* 0x00000030ff007c0c */ /* 0x000fd6000bf05270 */
[----:B------:R1:W-:Y:S02]  /*12a60*/  STTM.x2 tmem[UR4], R156 ;  /* 0x0000009c000079ed */ /* 0x0003e400080c0004 */
[----:B------:R-:W-:Y:S05]  /*12a70*/  @P0 BRA `(.L_x_270) ;  /* 0x0000000000040947 */ /* 0x000fea0003800000 */
[----:B--2---:R-:W-:Y:S05]  /*12a80*/  BPT.TRAP 0x1 ;  /* 0x000000040000795c */ /* 0x004fea0000300000 */
.L_x_270:
[----:B------:R-:W-:Y:S01]  /*12a90*/  UISETP.NE.AND UP0, UPT, UR56, URZ, UPT ;  /* 0x000000ff3800728c */ /* 0x000fe2000bf05270 */
[----:B------:R-:W-:Y:S01]  /*12aa0*/  MOV R3, UR55 ;  /* 0x0000003700037c02 */ /* 0x000fe20008000f00 */
[----:B------:R-:W-:Y:S01]  /*12ab0*/  UIADD3 UR4, UPT, UPT, UR39, 0x38080, URZ ;  /* 0x0003808027047890 */ /* 0x000fe2000fffe0ff */
[----:B------:R-:W-:Y:S02]  /*12ac0*/  FSETP.NEU.AND P0, PT, R17, -INF , PT ;  /* 0xff8000001100780b */ /* 0x000fe40003f0d000 */
[----:B------:R-:W-:Y:S02]  /*12ad0*/  SHF.L.U32 R3, R3, 0x1f, RZ ;  /* 0x0000001f03037819 */ /* 0x000fe400000006ff */
[----:B------:R-:W-:-:S04]  /*12ae0*/  FSEL R0, R17, RZ, P0 ;  /* 0x000000ff11007208 */ /* 0x000fc80000000000 */
[----:B------:R-:W-:Y:S01]  /*12af0*/  @UP0 UIADD3 UR4, UPT, UPT, UR39, 0x38070, URZ ;  /* 0x0003807027040890 */ /* 0x000fe2000fffe0ff */
[----:B--2---:R-:W-:Y:S01]  /*12b00*/  FMUL R0, R0, -UR36 ;  /* 0x8000002400007c20 */ /* 0x004fe20008400000 */
[----:B------:R-:W-:-:S03]  /*12b10*/  USEL UR39, UR52, UR53, UP0 ;  /* 0x0000003534277287 */ /* 0x000fc60008000000 */
[--C-:B------:R-:W-:Y:S01]  /*12b20*/  FFMA2 R18, R124.F32x2.HI_LO, UR36.F32, R0.reuse.F32 ;  /* 0x000000247c127c49 */ /* 0x100fe20009200000 */
[----:B------:R-:W-:Y:S01]  /*12b30*/  ULOP3.LUT UR39, UR39, 0x1, URZ, 0x3c, !UPT ;  /* 0x0000000127277892 */ /* 0x000fe2000f8e3cff */
[--C-:B------:R-:W-:Y:S02]  /*12b40*/  FFMA2 R22, R126.F32x2.HI_LO, UR36.F32, R0.reuse.F32 ;  /* 0x000000247e167c49 */ /* 0x100fe40009200000 */
[----:B------:R-:W-:Y:S01]  /*12b50*/  SYNCS.ARRIVE.TRANS64.A1T0 RZ, [UR4], RZ ;  /* 0x000000ffffff79a7 */ /* 0x000fe20008100004 */
[----:B------:R-:W-:Y:S01]  /*12b60*/  FSETP.GEU.AND P4, PT, R18, -126, PT ;  /* 0xc2fc00001200780b */ /* 0x000fe20003f8e000 */
[--C-:B------:R-:W-:Y:S01]  /*12b70*/  FFMA2 R124, R128.F32x2.HI_LO, UR36.F32, R0.reuse.F32 ;  /* 0x00000024807c7c49 */ /* 0x100fe20009200000 */
[----:B------:R-:W-:Y:S01]  /*12b80*/  FSETP.GEU.AND P3, PT, R19, -126, PT ;  /* 0xc2fc00001300780b */ /* 0x000fe20003f6e000 */
[----:B------:R-:W-:Y:S01]  /*12b90*/  FFMA2 R126, R130.F32x2.HI_LO, UR36.F32, R0.F32 ;  /* 0x00000024827e7c49 */ /* 0x000fe20009200000 */
[----:B------:R-:W-:Y:S02]  /*12ba0*/  FSETP.GEU.AND P2, PT, R22, -126, PT ;  /* 0xc2fc00001600780b */ /* 0x000fe40003f4e000 */
[----:B------:R-:W-:Y:S01]  /*12bb0*/  FSETP.GEU.AND P1, PT, R23, -126, PT ;  /* 0xc2fc00001700780b */ /* 0x000fe20003f2e000 */
[----:B------:R-:W2:Y:S01]  /*12bc0*/  SYNCS.PHASECHK.TRANS64.TRYWAIT P5, [UR46], R3 ;  /* 0x00000003ff0075a7 */ /* 0x000ea200080a112e */
[----:B------:R-:W-:-:S02]  /*12bd0*/  FSETP.GEU.AND P0, PT, R124, -126, PT ;  /* 0xc2fc00007c00780b */ /* 0x000fc40003f0e000 */
[----:B------:R-:W-:-:S03]  /*12be0*/  FSETP.GEU.AND P6, PT, R125, -126, PT ;  /* 0xc2fc00007d00780b */ /* 0x000fc60003fce000 */
[----:B------:R-:W-:Y:S02]  /*12bf0*/  @!P4 FMUL R18, R18, 0.5 ;  /* 0x3f0000001212c820 */ /* 0x000fe40000400000 */
[----:B------:R-:W-:Y:S02]  /*12c00*/  @!P3 FMUL R19, R19, 0.5 ;  /* 0x3f0000001313b820 */ /* 0x000fe40000400000 */
[----:B------:R-:W-:Y:S02]  /*12c10*/  @!P2 FMUL R22, R22, 0.5 ;  /* 0x3f0000001616a820 */ /* 0x000fe40000400000 */
[----:B------:R-:W-:Y:S01]  /*12c20*/  @!P1 FMUL R23, R23, 0.5 ;  /* 0x3f00000017179820 */ /* 0x000fe20000400000 */
[----:B------:R-:W3:Y:S08]  /*12c30*/  MUFU.EX2 R18, R18 ;  /* 0x0000001200127308 */ /* 0x000ef00000000800 */
[----:B------:R-:W4:Y:S08]  /*12c40*/  MUFU.EX2 R19, R19 ;  /* 0x0000001300137308 */ /* 0x000f300000000800 */
[----:B------:R-:W1:Y:S08]  /*12c50*/  MUFU.EX2 R22, R22 ;  /* 0x0000001600167308 */ /* 0x000e700000000800 */
[----:B------:R-:W1:Y:S02]  /*12c60*/  MUFU.EX2 R23, R23 ;  /* 0x0000001700177308 */ /* 0x000e640000000800 */
[----:B-1234-:R-:W-:Y:S05]  /*12c70*/  @!P5 BRA `(.L_x_271) ;  /* 0x0000010c00fcd947 */ /* 0x01efea0003800000 */
.L_x_474:
[----:B------:R-:W-:Y:S01]  /*12c80*/  @!P0 FMUL R124, R124, 0.5 ;  /* 0x3f0000007c7c8820 */ /* 0x000fe20000400000 */
[--C-:B------:R-:W-:Y:S01]  /*12c90*/  FFMA2 R128, R132.F32x2.HI_LO, UR36.F32, R0.reuse.F32 ;  /* 0x0000002484807c49 */ /* 0x100fe20009200000 */
[----:B------:R-:W-:Y:S01]  /*12ca0*/  FSETP.GEU.AND P5, PT, R126, -126, PT ;  /* 0xc2fc00007e00780b */ /* 0x000fe20003fae000 */
[----:B------:R-:W-:Y:S01]  /*12cb0*/  @!P4 FMUL R18, R18, R18 ;  /* 0x000000121212c220 */ /* 0x000fe20000400000 */
[--C-:B------:R-:W-:Y:S01]  /*12cc0*/  FFMA2 R130, R134.F32x2.HI_LO, UR36.F32, R0.reuse.F32 ;  /* 0x0000002486827c49 */ /* 0x100fe20009200000 */
[----:B------:R-:W-:Y:S01]  /*12cd0*/  FSETP.GEU.AND P4, PT, R127, -126, PT ;  /* 0xc2fc00007f00780b */ /* 0x000fe20003f8e000 */
[----:B------:R-:W2:Y:S01]  /*12ce0*/  MUFU.EX2 R124, R124 ;  /* 0x0000007c007c7308 */ /* 0x000ea20000000800 */
[----:B------:R-:W-:Y:S01]  /*12cf0*/  @!P3 FMUL R19, R19, R19 ;  /* 0x000000131313b220 */ /* 0x000fe20000400000 */
[----:B------:R-:W-:Y:S01]  /*12d00*/  FSETP.GEU.AND P3, PT, R128, -126, PT ;  /* 0xc2fc00008000780b */ /* 0x000fe20003f6e000 */
[----:B------:R-:W-:Y:S01]  /*12d10*/  @!P2 FMUL R22, R22, R22 ;  /* 0x000000161616a220 */ /* 0x000fe20000400000 */
[----:B------:R-:W-:Y:S01]  /*12d20*/  @!P1 FMUL R23, R23, R23 ;  /* 0x0000001717179220 */ /* 0x000fe20000400000 */
[----:B------:R-:W-:Y:S01]  /*12d30*/  FSETP.GEU.AND P2, PT, R129, -126, PT ;  /* 0xc2fc00008100780b */ /* 0x000fe20003f4e000 */
[----:B------:R-:W-:Y:S01]  /*12d40*/  @!P6 FMUL R125, R125, 0.5 ;  /* 0x3f0000007d7de820 */ /* 0x000fe20000400000 */
[----:B------:R-:W-:Y:S01]  /*12d50*/  FSETP.GEU.AND P1, PT, R130, -126, PT ;  /* 0xc2fc00008200780b */ /* 0x000fe20003f2e000 */
[--C-:B------:R-:W-:Y:S01]  /*12d60*/  FFMA2 R132, R136.F32x2.HI_LO, UR36.F32, R0.reuse.F32 ;  /* 0x0000002488847c49 */ /* 0x100fe20009200000 */
[----:B------:R-:W-:Y:S01]  /*12d70*/  USHF.R.U32.HI UR4, URZ, 0x15, UR40 ;  /* 0x00000015ff047899 */ /* 0x000fe20008011628 */
[----:B------:R-:W-:Y:S01]  /*12d80*/  @!P5 FMUL R126, R126, 0.5 ;  /* 0x3f0000007e7ed820 */ /* 0x000fe20000400000 */
[--C-:B------:R-:W-:Y:S01]  /*12d90*/  FFMA2 R134, R138.F32x2.HI_LO, UR36.F32, R0.reuse.F32 ;  /* 0x000000248a867c49 */ /* 0x100fe20009200000 */
[----:B------:R-:W3:Y:S01]  /*12da0*/  MUFU.EX2 R125, R125 ;  /* 0x0000007d007d7308 */ /* 0x000ee20000000800 */
[----:B------:R-:W-:Y:S01]  /*12db0*/  @!P4 FMUL R127, R127, 0.5 ;  /* 0x3f0000007f7fc820 */ /* 0x000fe20000400000 */
[--C-:B------:R-:W-:Y:S01]  /*12dc0*/  FFMA2 R136, R140.F32x2.HI_LO, UR36.F32, R0.reuse.F32 ;  /* 0x000000248c887c49 */ /* 0x100fe20009200000 */
[----:B-1----:R-:W-:Y:S01]  /*12dd0*/  MOV R3, UR4 ;  /* 0x0000000400037c02 */ /* 0x002fe20008000f00 */
[----:B------:R-:W-:Y:S01]  /*12de0*/  @!P3 FMUL R128, R128, 0.5 ;  /* 0x3f0000008080b820 */ /* 0x000fe20000400000 */
[----:B--2---:R-:W-:Y:S01]  /*12df0*/  @!P0 FMUL R124, R124, R124 ;  /* 0x0000007c7c7c8220 */ /* 0x004fe20000400000 */
[----:B------:R-:W-:Y:S01]  /*12e00*/  FSETP.GEU.AND P0, PT, R131, -126, PT ;  /* 0xc2fc00008300780b */ /* 0x000fe20003f0e000 */
[----:B------:R-:W-:Y:S01]  /*12e10*/  @!P2 FMUL R129, R129, 0.5 ;  /* 0x3f0000008181a820 */ /* 0x000fe20000400000 */
[----:B------:R-:W-:Y:S01]  /*12e20*/  @!P1 FMUL R130, R130, 0.5 ;  /* 0x3f00000082829820 */ /* 0x000fe20000400000 */
[----:B------:R-:W1:Y:S01]  /*12e30*/  MUFU.EX2 R126, R126 ;  /* 0x0000007e007e7308 */ /* 0x000e620000000800 */
[--C-:B------:R-:W-:Y:S01]  /*12e40*/  FFMA2 R138, R142.F32x2.HI_LO, UR36.F32, R0.reuse.F32 ;  /* 0x000000248e8a7c49 */ /* 0x100fe20009200000 */
[----:B------:R-:W-:Y:S01]  /*12e50*/  UISETP.NE.AND UP0, UPT, UR56, URZ, UPT ;  /* 0x000000ff3800728c */ /* 0x000fe2000bf05270 */
[--C-:B------:R-:W-:Y:S01]  /*12e60*/  FFMA2 R140, R144.F32x2.HI_LO, UR36.F32, R0.reuse.F32 ;  /* 0x00000024908c7c49 */ /* 0x100fe20009200000 */
[----:B------:R-:W-:Y:S01]  /*12e70*/  ULOP3.LUT UR55, UR55, 0x1, URZ, 0x3c, !UPT ;  /* 0x0000000137377892 */ /* 0x000fe2000f8e3cff */
[--C-:B------:R-:W-:Y:S01]  /*12e80*/  FFMA2 R142, R146.F32x2.HI_LO, UR36.F32, R0.reuse.F32 ;  /* 0x00000024928e7c49 */ /* 0x100fe20009200000 */
[----:B------:R-:W-:Y:S01]  /*12e90*/  USEL UR52, UR39, UR52, UP0 ;  /* 0x0000003427347287 */ /* 0x000fe20008000000 */
[--C-:B------:R-:W-:Y:S01]  /*12ea0*/  FFMA2 R144, R148.F32x2.HI_LO, UR36.F32, R0.reuse.F32 ;  /* 0x0000002494907c49 */ /* 0x100fe20009200000 */
[----:B------:R-:W2:Y:S01]  /*12eb0*/  MUFU.EX2 R127, R127 ;  /* 0x0000007f007f7308 */ /* 0x000ea20000000800 */
[----:B---3--:R-:W-:Y:S01]  /*12ec0*/  @!P6 FMUL R125, R125, R125 ;  /* 0x0000007d7d7de220 */ /* 0x008fe20000400000 */
[----:B------:R-:W-:Y:S01]  /*12ed0*/  @!P0 FMUL R131, R131, 0.5 ;  /* 0x3f00000083838820 */ /* 0x000fe20000400000 */
[----:B------:R-:W-:Y:S01]  /*12ee0*/  FSETP.GEU.AND P6, PT, R132, -126, PT ;  /* 0xc2fc00008400780b */ /* 0x000fe20003fce000 */
[--C-:B------:R-:W-:Y:S01]  /*12ef0*/  FFMA2 R146, R150.F32x2.HI_LO, UR36.F32, R0.reuse.F32 ;  /* 0x0000002496927c49 */ /* 0x100fe20009200000 */
[----:B------:R-:W-:Y:S01]  /*12f00*/  USEL UR53, UR53, UR39, UP0 ;  /* 0x0000002735357287 */ /* 0x000fe20008000000 */
[--C-:B------:R-:W-:Y:S01]  /*12f10*/  FFMA2 R148, R152.F32x2.HI_LO, UR36.F32, R0.reuse.F32 ;  /* 0x0000002498947c49 */ /* 0x100fe20009200000 */
[----:B------:R-:W-:Y:S01]  /*12f20*/  SYNCS.ARRIVE.TRANS64.A1T0 RZ, [UR45], RZ ;  /* 0x000000ffffff79a7 */ /* 0x000fe2000810002d */
[----:B------:R-:W3:Y:S01]  /*12f30*/  MUFU.EX2 R128, R128 ;  /* 0x0000008000807308 */ /* 0x000ee20000000800 */
[----:B-1----:R-:W-:Y:S01]  /*12f40*/  @!P5 FMUL R126, R126, R126 ;  /* 0x0000007e7e7ed220 */ /* 0x002fe20000400000 */
[----:B------:R-:W-:Y:S01]  /*12f50*/  FSETP.GEU.AND P5, PT, R133, -126, PT ;  /* 0xc2fc00008500780b */ /* 0x000fe20003fae000 */
[--C-:B------:R-:W-:Y:S01]  /*12f60*/  FFMA2 R154, R154.F32x2.HI_LO, UR36.F32, R0.reuse.F32 ;  /* 0x000000249a9a7c49 */ /* 0x100fe20009200000 */
[----:B------:R-:W-:Y:S01]  /*12f70*/  F2FP.F16.F32.PACK_AB R56, R19, R18 ;  /* 0x000000121338723e */ /* 0x000fe200000000ff */
[--C-:B------:R-:W-:Y:S01]  /*12f80*/  FFMA2 R8, R92.F32x2.HI_LO, UR36.F32, R0.reuse.F32 ;  /* 0x000000245c087c49 */ /* 0x100fe20009200000 */
[----:B------:R-:W-:Y:S01]  /*12f90*/  F2FP.F16.F32.PACK_AB R57, R23, R22 ;  /* 0x000000161739723e */ /* 0x000fe200000000ff */
[--C-:B------:R-:W-:Y:S01]  /*12fa0*/  FFMA2 R6, R94.F32x2.HI_LO, UR36.F32, R0.reuse.F32 ;  /* 0x000000245e067c49 */ /* 0x100fe20009200000 */
[----:B------:R-:W1:Y:S01]  /*12fb0*/  MUFU.EX2 R129, R129 ;  /* 0x0000008100817308 */ /* 0x000e620000000800 */
[----:B--2---:R-:W-:Y:S01]  /*12fc0*/  @!P4 FMUL R127, R127, R127 ;  /* 0x0000007f7f7fc220 */ /* 0x004fe20000400000 */
[----:B------:R-:W-:Y:S01]  /*12fd0*/  FSETP.GEU.AND P4, PT, R134, -126, PT ;  /* 0xc2fc00008600780b */ /* 0x000fe20003f8e000 */
[----:B------:R-:W-:Y:S01]  /*12fe0*/  @!P6 FMUL R132, R132, 0.5 ;  /* 0x3f0000008484e820 */ /* 0x000fe20000400000 */
[--C-:B------:R-:W-:Y:S01]  /*12ff0*/  FFMA2 R4, R96.F32x2.HI_LO, UR36.F32, R0.reuse.F32 ;  /* 0x0000002460047c49 */ /* 0x100fe20009200000 */
[----:B------:R-:W-:Y:S01]  /*13000*/  F2FP.F16.F32.PACK_AB R58, R125, R124 ;  /* 0x0000007c7d3a723e */ /* 0x000fe200000000ff */
[--C-:B------:R-:W-:Y:S01]  /*13010*/  FFMA2 R10, R98.F32x2.HI_LO, UR36.F32, R0.reuse.F32 ;  /* 0x00000024620a7c49 */ /* 0x100fe20009200000 */
[----:B------:R-:W-:Y:S01]  /*13020*/  F2FP.F16.F32.PACK_AB R59, R127, R126 ;  /* 0x0000007e7f3b723e */ /* 0x000fe200000000ff */
[----:B------:R-:W2:Y:S01]  /*13030*/  MUFU.EX2 R130, R130 ;  /* 0x0000008200827308 */ /* 0x000ea20000000800 */
[----:B---3--:R-:W-:Y:S01]  /*13040*/  @!P3 FMUL R128, R128, R128 ;  /* 0x000000808080b220 */ /* 0x008fe20000400000 */
[----:B------:R-:W-:Y:S01]  /*13050*/  FSETP.GEU.AND P3, PT, R135, -126, PT ;  /* 0xc2fc00008700780b */ /* 0x000fe20003f6e000 */
[----:B------:R-:W-:Y:S01]  /*13060*/  @!P5 FMUL R133, R133, 0.5 ;  /* 0x3f0000008585d820 */ /* 0x000fe20000400000 */
[----:B------:R-:W-:-:S02]  /*13070*/  FFMA2 R150, R122.F32x2.HI_LO, UR36.F32, R0.F32 ;  /* 0x000000247a967c49 */ /* 0x000fc40009200000 */
[--C-:B------:R-:W-:Y:S02]  /*13080*/  FFMA2 R24, R24.F32x2.HI_LO, UR36.F32, R0.reuse.F32 ;  /* 0x0000002418187c49 */ /* 0x100fe40009200000 */
[----:B------:R-:W3:Y:S01]  /*13090*/  MUFU.EX2 R131, R131 ;  /* 0x0000008300837308 */ /* 0x000ee20000000800 */
[----:B-1----:R-:W-:Y:S01]  /*130a0*/  @!P2 FMUL R129, R129, R129 ;  /* 0x000000818181a220 */ /* 0x002fe20000400000 */
[----:B------:R-:W-:Y:S01]  /*130b0*/  FSETP.GEU.AND P2, PT, R136, -126, PT ;  /* 0xc2fc00008800780b */ /* 0x000fe20003f4e000 */
[----:B------:R-:W-:Y:S01]  /*130c0*/  @!P4 FMUL R134, R134, 0.5 ;  /* 0x3f0000008686c820 */ /* 0x000fe20000400000 */
[--C-:B------:R-:W-:Y:S02]  /*130d0*/  FFMA2 R26, R26.F32x2.HI_LO, UR36.F32, R0.reuse.F32 ;  /* 0x000000241a1a7c49 */ /* 0x100fe40009200000 */
[--C-:B------:R-:W-:Y:S02]  /*130e0*/  FFMA2 R28, R28.F32x2.HI_LO, UR36.F32, R0.reuse.F32 ;  /* 0x000000241c1c7c49 */ /* 0x100fe40009200000 */
[----:B------:R-:W-:Y:S01]  /*130f0*/  @!P3 FMUL R135, R135, 0.5 ;  /* 0x3f0000008787b820 */ /* 0x000fe20000400000 */
[----:B--2---:R-:W-:Y:S01]  /*13100*/  @!P1 FMUL R130, R130, R130 ;  /* 0x0000008282829220 */ /* 0x004fe20000400000 */
[----:B------:R-:W-:Y:S01]  /*13110*/  FSETP.GEU.AND P1, PT, R137, -126, PT ;  /* 0xc2fc00008900780b */ /* 0x000fe20003f2e000 */
[----:B------:R-:W1:Y:S01]  /*13120*/  MUFU.EX2 R132, R132 ;  /* 0x0000008400847308 */ /* 0x000e620000000800 */
[----:B------:R-:W-:-:S02]  /*13130*/  FFMA2 R30, R30.F32x2.HI_LO, UR36.F32, R0.F32 ;  /* 0x000000241e1e7c49 */ /* 0x000fc40009200000 */
[--C-:B------:R-:W-:Y:S02]  /*13140*/  FFMA2 R32, R32.F32x2.HI_LO, UR36.F32, R0.reuse.F32 ;  /* 0x0000002420207c49 */ /* 0x100fe40009200000 */
[----:B------:R-:W-:Y:S01]  /*13150*/  @!P2 FMUL R136, R136, 0.5 ;  /* 0x3f0000008888a820 */ /* 0x000fe20000400000 */
[----:B---3--:R-:W-:Y:S01]  /*13160*/  @!P0 FMUL R131, R131, R131 ;  /* 0x0000008383838220 */ /* 0x008fe20000400000 */
[----:B------:R-:W-:Y:S01]  /*13170*/  FSETP.GEU.AND P0, PT, R138, -126, PT ;  /* 0xc2fc00008a00780b */ /* 0x000fe20003f0e000 */
[----:B------:R-:W2:Y:S01]  /*13180*/  MUFU.EX2 R133, R133 ;  /* 0x0000008500857308 */ /* 0x000ea20000000800 */
[--C-:B------:R-:W-:Y:S02]  /*13190*/  FFMA2 R34, R34.F32x2.HI_LO, UR36.F32, R0.reuse.F32 ;  /* 0x0000002422227c49 */ /* 0x100fe40009200000 */
[--C-:B------:R-:W-:Y:S02]  /*131a0*/  FFMA2 R36, R36.F32x2.HI_LO, UR36.F32, R0.reuse.F32 ;  /* 0x0000002424247c49 */ /* 0x100fe40009200000 */
[----:B------:R-:W-:Y:S01]  /*131b0*/  @!P1 FMUL R137, R137, 0.5 ;  /* 0x3f00000089899820 */ /* 0x000fe20000400000 */
[----:B------:R-:W-:-:S02]  /*131c0*/  FFMA2 R38, R38.F32x2.HI_LO, UR36.F32, R0.F32 ;  /* 0x0000002426267c49 */ /* 0x000fc40009200000 */
[----:B------:R-:W3:Y:S01]  /*131d0*/  MUFU.EX2 R134, R134 ;  /* 0x0000008600867308 */ /* 0x000ee20000000800 */
[----:B-1----:R-:W-:Y:S01]  /*131e0*/  @!P6 FMUL R132, R132, R132 ;  /* 0x000000848484e220 */ /* 0x002fe20000400000 */
[----:B------:R-:W-:Y:S01]  /*131f0*/  FSETP.GEU.AND P6, PT, R139, -126, PT ;  /* 0xc2fc00008b00780b */ /* 0x000fe20003fce000 */
[--C-:B------:R-:W-:Y:S02]  /*13200*/  FFMA2 R40, R40.F32x2.HI_LO, UR36.F32, R0.reuse.F32 ;  /* 0x0000002428287c49 */ /* 0x100fe40009200000 */
[----:B------:R-:W-:Y:S01]  /*13210*/  @!P0 FMUL R138, R138, 0.5 ;  /* 0x3f0000008a8a8820 */ /* 0x000fe20000400000 */
[--C-:B------:R-:W-:Y:S02]  /*13220*/  FFMA2 R42, R42.F32x2.HI_LO, UR36.F32, R0.reuse.F32 ;  /* 0x000000242a2a7c49 */ /* 0x100fe40009200000 */
[----:B------:R-:W1:Y:S01]  /*13230*/  MUFU.EX2 R135, R135 ;  /* 0x0000008700877308 */ /* 0x000e620000000800 */
[----:B--2---:R-:W-:Y:S01]  /*13240*/  @!P5 FMUL R133, R133, R133 ;  /* 0x000000858585d220 */ /* 0x004fe20000400000 */
[----:B------:R-:W-:Y:S01]  /*13250*/  FSETP.GEU.AND P5, PT, R140, -126, PT ;  /* 0xc2fc00008c00780b */ /* 0x000fe20003fae000 */
[----:B------:R-:W-:-:S02]  /*13260*/  FFMA2 R44, R44.F32x2.HI_LO, UR36.F32, R0.F32 ;  /* 0x000000242c2c7c49 */ /* 0x000fc40009200000 */
[--C-:B------:R-:W-:Y:S02]  /*13270*/  FFMA2 R46, R46.F32x2.HI_LO, UR36.F32, R0.reuse.F32 ;  /* 0x000000242e2e7c49 */ /* 0x100fe40009200000 */
[----:B------:R-:W-:Y:S01]  /*13280*/  @!P6 FMUL R139, R139, 0.5 ;  /* 0x3f0000008b8be820 */ /* 0x000fe20000400000 */
[----:B------:R-:W2:Y:S01]  /*13290*/  MUFU.EX2 R136, R136 ;  /* 0x0000008800887308 */ /* 0x000ea20000000800 */
[----:B---3--:R-:W-:Y:S01]  /*132a0*/  @!P4 FMUL R134, R134, R134 ;  /* 0x000000868686c220 */ /* 0x008fe20000400000 */
[----:B------:R-:W-:Y:S01]  /*132b0*/  FSETP.GEU.AND P4, PT, R141, -126, PT ;  /* 0xc2fc00008d00780b */ /* 0x000fe20003f8e000 */
[--C-:B------:R-:W-:Y:S02]  /*132c0*/  FFMA2 R48, R48.F32x2.HI_LO, UR36.F32, R0.reuse.F32 ;  /* 0x0000002430307c49 */ /* 0x100fe40009200000 */
[--C-:B------:R-:W-:Y:S02]  /*132d0*/  FFMA2 R50, R50.F32x2.HI_LO, UR36.F32, R0.reuse.F32 ;  /* 0x0000002432327c49 */ /* 0x100fe40009200000 */
[----:B------:R-:W-:Y:S01]  /*132e0*/  @!P5 FMUL R140, R140, 0.5 ;  /* 0x3f0000008c8cd820 */ /* 0x000fe20000400000 */
[----:B------:R-:W3:Y:S01]  /*132f0*/  MUFU.EX2 R137, R137 ;  /* 0x0000008900897308 */ /* 0x000ee20000000800 */
[----:B-1----:R-:W-:Y:S01]  /*13300*/  @!P3 FMUL R135, R135, R135 ;  /* 0x000000878787b220 */ /* 0x002fe20000400000 */
[----:B------:R-:W-:Y:S01]  /*13310*/  FSETP.GEU.AND P3, PT, R142, -126, PT ;  /* 0xc2fc00008e00780b */ /* 0x000fe20003f6e000 */
[----:B------:R-:W-:-:S02]  /*13320*/  FFMA2 R52, R52.F32x2.HI_LO, UR36.F32, R0.F32 ;  /* 0x0000002434347c49 */ /* 0x000fc40009200000 */
[--C-:B------:R-:W-:Y:S02]  /*13330*/  FFMA2 R54, R54.F32x2.HI_LO, UR36.F32, R0.reuse.F32 ;  /* 0x0000002436367c49 */ /* 0x100fe40009200000 */
[----:B------:R-:W-:Y:S01]  /*13340*/  @!P4 FMUL R141, R141, 0.5 ;  /* 0x3f0000008d8dc820 */ /* 0x000fe20000400000 */
[----:B------:R-:W1:Y:S01]  /*13350*/  MUFU.EX2 R138, R138 ;  /* 0x0000008a008a7308 */ /* 0x000e620000000800 */
[----:B--2---:R-:W-:Y:S01]  /*13360*/  @!P2 FMUL R136, R136, R136 ;  /* 0x000000888888a220 */ /* 0x004fe20000400000 */
[----:B------:R-:W-:Y:S01]  /*13370*/  FSETP.GEU.AND P2, PT, R143, -126, PT ;  /* 0xc2fc00008f00780b */ /* 0x000fe20003f4e000 */
[--C-:B------:R-:W-:Y:S02]  /*13380*/  FFMA2 R60, R60.F32x2.HI_LO, UR36.F32, R0.reuse.F32 ;  /* 0x000000243c3c7c49 */ /* 0x100fe40009200000 */
[--C-:B------:R-:W-:Y:S02]  /*13390*/  FFMA2 R62, R62.F32x2.HI_LO, UR36.F32, R0.reuse.F32 ;  /* 0x000000243e3e7c49 */ /* 0x100fe40009200000 */
[----:B------:R-:W-:Y:S01]  /*133a0*/  @!P3 FMUL R142, R142, 0.5 ;  /* 0x3f0000008e8eb820 */ /* 0x000fe20000400000 */
[----:B------:R-:W2:Y:S01]  /*133b0*/  MUFU.EX2 R139, R139 ;  /* 0x0000008b008b7308 */ /* 0x000ea20000000800 */
[----:B---3--:R-:W-:Y:S01]  /*133c0*/  @!P1 FMUL R137, R137, R137 ;  /* 0x0000008989899220 */ /* 0x008fe20000400000 */
[----:B------:R-:W-:Y:S01]  /*133d0*/  FSETP.GEU.AND P1, PT, R144, -126, PT ;  /* 0xc2fc00009000780b */ /* 0x000fe20003f2e000 */
[----:B------:R-:W-:-:S02]  /*133e0*/  FFMA2 R64, R64.F32x2.HI_LO, UR36.F32, R0.F32 ;  /* 0x0000002440407c49 */ /* 0x000fc40009200000 */
[--C-:B------:R-:W-:Y:S02]  /*133f0*/  FFMA2 R66, R66.F32x2.HI_LO, UR36.F32, R0.reuse.F32 ;  /* 0x0000002442427c49 */ /* 0x100fe40009200000 */
[----:B------:R-:W-:Y:S01]  /*13400*/  @!P2 FMUL R143, R143, 0.5 ;  /* 0x3f0000008f8fa820 */ /* 0x000fe20000400000 */
[----:B------:R-:W3:Y:S01]  /*13410*/  MUFU.EX2 R140, R140 ;  /* 0x0000008c008c7308 */ /* 0x000ee20000000800 */
[----:B-1----:R-:W-:Y:S01]  /*13420*/  @!P0 FMUL R138, R138, R138 ;  /* 0x0000008a8a8a8220 */ /* 0x002fe20000400000 */
[----:B------:R-:W-:Y:S01]  /*13430*/  FSETP.GEU.AND P0, PT, R145, -126, PT ;  /* 0xc2fc00009100780b */ /* 0x000fe20003f0e000 */
[--C-:B------:R-:W-:Y:S02]  /*13440*/  FFMA2 R68, R68.F32x2.HI_LO, UR36.F32, R0.reuse.F32 ;  /* 0x0000002444447c49 */ /* 0x100fe40009200000 */
[--C-:B------:R-:W-:Y:S02]  /*13450*/  FFMA2 R70, R70.F32x2.HI_LO, UR36.F32, R0.reuse.F32 ;  /* 0x0000002446467c49 */ /* 0x100fe40009200000 */
[----:B------:R-:W-:Y:S01]  /*13460*/  @!P1 FMUL R144, R144, 0.5 ;  /* 0x3f00000090909820 */ /* 0x000fe20000400000 */
        /* <DEDUP_REMOVED lines=22> */
[----:B------:R-:W-:Y:S02]  /*135d0*/  FFMA2 R86, R86.F32x2.HI_LO, UR36.F32, R0.F32 ;  /* 0x0000002456567c49 */ /* 0x000fe40009200000 */
[----:B------:R-:W-:Y:S01]  /*135e0*/  @!P4 FMUL R148, R148, 0.5 ;  /* 0x3f0000009494c820 */ /* 0x000fe20000400000 */
[----:B------:R-:W2:Y:S01]  /*135f0*/  MUFU.EX2 R145, R145 ;  /* 0x0000009100917308 */ /* 0x000ea20000000800 */
[----:B---3--:R-:W-:Y:S01]  /*13600*/  @!P2 FMUL R143, R143, R143 ;  /* 0x0000008f8f8fa220 */ /* 0x008fe20000400000 */
[----:B------:R-:W-:-:S05]  /*13610*/  FSETP.GEU.AND P2, PT, R154, -126, PT ;  /* 0xc2fc00009a00780b */ /* 0x000fca0003f4e000 */
[----:B------:R-:W-:Y:S01]  /*13620*/  @!P3 FMUL R149, R149, 0.5 ;  /* 0x3f0000009595b820 */ /* 0x000fe20000400000 */
[----:B------:R-:W3:Y:S01]  /*13630*/  MUFU.EX2 R146, R146 ;  /* 0x0000009200927308 */ /* 0x000ee20000000800 */
[----:B-1----:R-:W-:Y:S01]  /*13640*/  @!P1 FMUL R144, R144, R144 ;  /* 0x0000009090909220 */ /* 0x002fe20000400000 */
[----:B------:R-:W-:-:S05]  /*13650*/  FSETP.GEU.AND P1, PT, R155, -126, PT ;  /* 0xc2fc00009b00780b */ /* 0x000fca0003f2e000 */
[----:B------:R-:W-:Y:S01]  /*13660*/  @!P2 FMUL R154, R154, 0.5 ;  /* 0x3f0000009a9aa820 */ /* 0x000fe20000400000 */
[----:B------:R-:W1:Y:S01]  /*13670*/  MUFU.EX2 R147, R147 ;  /* 0x0000009300937308 */ /* 0x000e620000000800 */
[----:B--2---:R-:W-:Y:S01]  /*13680*/  @!P0 FMUL R145, R145, R145 ;  /* 0x0000009191918220 */ /* 0x004fe20000400000 */
[----:B------:R-:W-:-:S05]  /*13690*/  FSETP.GEU.AND P0, PT, R8, -126, PT ;  /* 0xc2fc00000800780b */ /* 0x000fca0003f0e000 */
        /* <DEDUP_REMOVED lines=21> */
[----:B------:R1:W4:Y:S01]  /*137f0*/  MUFU.EX2 R95, R9 ;  /* 0x00000009005f7308 */ /* 0x0003220000000800 */
[----:B--2---:R-:W-:Y:S01]  /*13800*/  @!P1 FMUL R93, R93, R93 ;  /* 0x0000005d5d5d9220 */ /* 0x004fe20000400000 */
[----:B------:R-:W-:-:S05]  /*13810*/  FSETP.GEU.AND P1, PT, R10, -126, PT ;  /* 0xc2fc00000a00780b */ /* 0x000fca0003f2e000 */
[----:B------:R-:W-:Y:S01]  /*13820*/  @!P2 FMUL R5, R5, 0.5 ;  /* 0x3f0000000505a820 */ /* 0x000fe20000400000 */
[----:B------:R-:W2:Y:S01]  /*13830*/  MUFU.EX2 R96, R6 ;  /* 0x0000000600607308 */ /* 0x000ea20000000800 */
[----:B---3--:R-:W-:Y:S01]  /*13840*/  @!P0 FMUL R94, R94, R94 ;  /* 0x0000005e5e5e8220 */ /* 0x008fe20000400000 */
[----:B------:R-:W-:-:S05]  /*13850*/  FSETP.GEU.AND P0, PT, R11, -126, PT ;  /* 0xc2fc00000b00780b */ /* 0x000fca0003f0e000 */
[----:B------:R-:W-:Y:S01]  /*13860*/  @!P1 FMUL R10, R10, 0.5 ;  /* 0x3f0000000a0a9820 */ /* 0x000fe20000400000 */
[----:B------:R3:W5:Y:S01]  /*13870*/  MUFU.EX2 R97, R7 ;  /* 0x0000000700617308 */ /* 0x0007620000000800 */
[----:B-1----:R-:W-:Y:S02]  /*13880*/  FFMA2 R8, R100.F32x2.HI_LO, UR36.F32, R0.F32 ;  /* 0x0000002464087c49 */ /* 0x002fe40009200000 */
[----:B----4-:R-:W-:-:S03]  /*13890*/  @!P6 FMUL R95, R95, R95 ;  /* 0x0000005f5f5fe220 */ /* 0x010fc60000400000 */
[----:B------:R-:W-:Y:S01]  /*138a0*/  FSETP.GEU.AND P6, PT, R8, -126, PT ;  /* 0xc2fc00000800780b */ /* 0x000fe20003fce000 */
[----:B------:R-:W-:Y:S01]  /*138b0*/  @!P0 FMUL R11, R11, 0.5 ;  /* 0x3f0000000b0b8820 */ /* 0x000fe20000400000 */
[----:B------:R-:W1:Y:S01]  /*138c0*/  MUFU.EX2 R98, R4 ;  /* 0x0000000400627308 */ /* 0x000e620000000800 */
[----:B--2---:R-:W-:Y:S01]  /*138d0*/  @!P5 FMUL R96, R96, R96 ;  /* 0x000000606060d220 */ /* 0x004fe20000400000 */
[----:B------:R-:W-:-:S06]  /*138e0*/  FSETP.GEU.AND P5, PT, R9, -126, PT ;  /* 0xc2fc00000900780b */ /* 0x000fcc0003fae000 */
[----:B------:R2:W4:Y:S01]  /*138f0*/  MUFU.EX2 R99, R5 ;  /* 0x0000000500637308 */ /* 0x0005220000000800 */
[----:B---3--:R-:W-:Y:S02]  /*13900*/  FFMA2 R6, R102.F32x2.HI_LO, UR36.F32, R0.F32 ;  /* 0x0000002466067c49 */ /* 0x008fe40009200000 */
[----:B-----5:R-:W-:Y:S01]  /*13910*/  @!P4 FMUL R97, R97, R97 ;  /* 0x000000616161c220 */ /* 0x020fe20000400000 */
[----:B------:R-:W-:Y:S02]  /*13920*/  @!P6 FMUL R8, R8, 0.5 ;  /* 0x3f0000000808e820 */ /* 0x000fe40000400000 */
[----:B------:R-:W-:Y:S01]  /*13930*/  FSETP.GEU.AND P4, PT, R6, -126, PT ;  /* 0xc2fc00000600780b */ /* 0x000fe20003f8e000 */
[----:B------:R-:W-:Y:S01]  /*13940*/  @!P5 FMUL R9, R9, 0.5 ;  /* 0x3f0000000909d820 */ /* 0x000fe20000400000 */
[----:B------:R-:W3:Y:S01]  /*13950*/  MUFU.EX2 R100, R10 ;  /* 0x0000000a00647308 */ /* 0x000ee20000000800 */
[----:B-1----:R-:W-:Y:S01]  /*13960*/  @!P3 FMUL R98, R98, R98 ;  /* 0x000000626262b220 */ /* 0x002fe20000400000 */
[----:B------:R-:W-:-:S06]  /*13970*/  FSETP.GEU.AND P3, PT, R7, -126, PT ;  /* 0xc2fc00000700780b */ /* 0x000fcc0003f6e000 */
[----:B------:R1:W5:Y:S01]  /*13980*/  MUFU.EX2 R101, R11 ;  /* 0x0000000b00657308 */ /* 0x0003620000000800 */
[----:B--2---:R-:W-:Y:S02]  /*13990*/  FFMA2 R4, R104.F32x2.HI_LO, UR36.F32, R0.F32 ;  /* 0x0000002468047c49 */ /* 0x004fe40009200000 */
[----:B----4-:R-:W-:Y:S01]  /*139a0*/  @!P2 FMUL R99, R99, R99 ;  /* 0x000000636363a220 */ /* 0x010fe20000400000 */
[----:B------:R-:W-:Y:S02]  /*139b0*/  @!P4 FMUL R6, R6, 0.5 ;  /* 0x3f0000000606c820 */ /* 0x000fe40000400000 */
[----:B------:R-:W-:Y:S01]  /*139c0*/  FSETP.GEU.AND P2, PT, R4, -126, PT ;  /* 0xc2fc00000400780b */ /* 0x000fe20003f4e000 */
[----:B------:R-:W-:Y:S01]  /*139d0*/  @!P3 FMUL R7, R7, 0.5 ;  /* 0x3f0000000707b820 */ /* 0x000fe20000400000 */
[----:B------:R-:W2:Y:S01]  /*139e0*/  MUFU.EX2 R102, R8 ;  /* 0x0000000800667308 */ /* 0x000ea20000000800 */
[----:B---3--:R-:W-:Y:S01]  /*139f0*/  @!P1 FMUL R100, R100, R100 ;  /* 0x0000006464649220 */ /* 0x008fe20000400000 */
[----:B------:R-:W-:-:S06]  /*13a00*/  FSETP.GEU.AND P1, PT, R5, -126, PT ;  /* 0xc2fc00000500780b */ /* 0x000fcc0003f2e000 */
[----:B------:R3:W4:Y:S01]  /*13a10*/  MUFU.EX2 R103, R9 ;  /* 0x0000000900677308 */ /* 0x0007220000000800 */
[----:B-1----:R-:W-:Y:S02]  /*13a20*/  FFMA2 R10, R106.F32x2.HI_LO, UR36.F32, R0.F32 ;  /* 0x000000246a0a7c49 */ /* 0x002fe40009200000 */
[----:B-----5:R-:W-:Y:S01]  /*13a30*/  @!P0 FMUL R101, R101, R101 ;  /* 0x0000006565658220 */ /* 0x020fe20000400000 */
[----:B------:R-:W-:Y:S02]  /*13a40*/  @!P2 FMUL R4, R4, 0.5 ;  /* 0x3f0000000404a820 */ /* 0x000fe40000400000 */
[----:B------:R-:W-:Y:S01]  /*13a50*/  FSETP.GEU.AND P0, PT, R10, -126, PT ;  /* 0xc2fc00000a00780b */ /* 0x000fe20003f0e000 */
[----:B------:R-:W-:Y:S01]  /*13a60*/  @!P1 FMUL R5, R5, 0.5 ;  /* 0x3f00000005059820 */ /* 0x000fe20000400000 */
[----:B------:R-:W1:Y:S01]  /*13a70*/  MUFU.EX2 R104, R6 ;  /* 0x0000000600687308 */ /* 0x000e620000000800 */
[----:B--2---:R-:W-:Y:S01]  /*13a80*/  @!P6 FMUL R102, R102, R102 ;  /* 0x000000666666e220 */ /* 0x004fe20000400000 */
[----:B------:R-:W-:-:S06]  /*13a90*/  FSETP.GEU.AND P6, PT, R11, -126, PT ;  /* 0xc2fc00000b00780b */ /* 0x000fcc0003fce000 */
[----:B------:R2:W5:Y:S01]  /*13aa0*/  MUFU.EX2 R105, R7 ;  /* 0x0000000700697308 */ /* 0x0005620000000800 */
[----:B---3--:R-:W-:Y:S02]  /*13ab0*/  FFMA2 R8, R108.F32x2.HI_LO, UR36.F32, R0.F32 ;  /* 0x000000246c087c49 */ /* 0x008fe40009200000 */
[----:B------:R-:W-:Y:S01]  /*13ac0*/  @!P0 FMUL R10, R10, 0.5 ;  /* 0x3f0000000a0a8820 */ /* 0x000fe20000400000 */
[----:B----4-:R-:W-:Y:S02]  /*13ad0*/  @!P5 FMUL R103, R103, R103 ;  /* 0x000000676767d220 */ /* 0x010fe40000400000 */
[----:B------:R-:W-:Y:S01]  /*13ae0*/  FSETP.GEU.AND P5, PT, R8, -126, PT ;  /* 0xc2fc00000800780b */ /* 0x000fe20003fae000 */
[----:B------:R-:W-:Y:S01]  /*13af0*/  @!P6 FMUL R11, R11, 0.5 ;  /* 0x3f0000000b0be820 */ /* 0x000fe20000400000 */
[----:B------:R-:W3:Y:S01]  /*13b00*/  MUFU.EX2 R106, R4 ;  /* 0x00000004006a7308 */ /* 0x000ee20000000800 */
[----:B-1----:R-:W-:Y:S01]  /*13b10*/  @!P4 FMUL R104, R104, R104 ;  /* 0x000000686868c220 */ /* 0x002fe20000400000 */
[----:B------:R-:W-:-:S06]  /*13b20*/  FSETP.GEU.AND P4, PT, R9, -126, PT ;  /* 0xc2fc00000900780b */ /* 0x000fcc0003f8e000 */
[----:B------:R1:W4:Y:S01]  /*13b30*/  MUFU.EX2 R107, R5 ;  /* 0x00000005006b7308 */ /* 0x0003220000000800 */
[----:B--2---:R-:W-:Y:S02]  /*13b40*/  FFMA2 R6, R110.F32x2.HI_LO, UR36.F32, R0.F32 ;  /* 0x000000246e067c49 */ /* 0x004fe40009200000 */
[----:B-----5:R-:W-:Y:S01]  /*13b50*/  @!P3 FMUL R105, R105, R105 ;  /* 0x000000696969b220 */ /* 0x020fe20000400000 */
[----:B------:R-:W-:Y:S02]  /*13b60*/  @!P5 FMUL R8, R8, 0.5 ;  /* 0x3f0000000808d820 */ /* 0x000fe40000400000 */
[----:B------:R-:W-:Y:S01]  /*13b70*/  FSETP.GEU.AND P3, PT, R6, -126, PT ;  /* 0xc2fc00000600780b */ /* 0x000fe20003f6e000 */
[----:B------:R-:W-:Y:S01]  /*13b80*/  @!P4 FMUL R9, R9, 0.5 ;  /* 0x3f0000000909c820 */ /* 0x000fe20000400000 */
[----:B------:R-:W2:Y:S01]  /*13b90*/  MUFU.EX2 R108, R10 ;  /* 0x0000000a006c7308 */ /* 0x000ea20000000800 */
[----:B---3--:R-:W-:Y:S01]  /*13ba0*/  @!P2 FMUL R106, R106, R106 ;  /* 0x0000006a6a6aa220 */ /* 0x008fe20000400000 */
[----:B------:R-:W-:-:S06]  /*13bb0*/  FSETP.GEU.AND P2, PT, R7, -126, PT ;  /* 0xc2fc00000700780b */ /* 0x000fcc0003f4e000 */
[----:B------:R3:W5:Y:S01]  /*13bc0*/  MUFU.EX2 R109, R11 ;  /* 0x0000000b006d7308 */ /* 0x0007620000000800 */
[----:B-1----:R-:W-:Y:S02]  /*13bd0*/  FFMA2 R4, R112.F32x2.HI_LO, UR36.F32, R0.F32 ;  /* 0x0000002470047c49 */ /* 0x002fe40009200000 */
[----:B----4-:R-:W-:Y:S01]  /*13be0*/  @!P1 FMUL R107, R107, R107 ;  /* 0x0000006b6b6b9220 */ /* 0x010fe20000400000 */
[----:B------:R-:W-:Y:S02]  /*13bf0*/  @!P3 FMUL R6, R6, 0.5 ;  /* 0x3f0000000606b820 */ /* 0x000fe40000400000 */
[----:B------:R-:W-:Y:S01]  /*13c00*/  FSETP.GEU.AND P1, PT, R4, -126, PT ;  /* 0xc2fc00000400780b */ /* 0x000fe20003f2e000 */
[----:B------:R-:W-:Y:S01]  /*13c10*/  @!P2 FMUL R7, R7, 0.5 ;  /* 0x3f0000000707a820 */ /* 0x000fe20000400000 */
[----:B------:R-:W1:Y:S01]  /*13c20*/  MUFU.EX2 R110, R8 ;  /* 0x00000008006e7308 */ /* 0x000e620000000800 */
[----:B--2---:R-:W-:Y:S01]  /*13c30*/  @!P0 FMUL R108, R108, R108 ;  /* 0x0000006c6c6c8220 */ /* 0x004fe20000400000 */
[----:B------:R-:W-:-:S06]  /*13c40*/  FSETP.GEU.AND P0, PT, R5, -126, PT ;  /* 0xc2fc00000500780b */ /* 0x000fcc0003f0e000 */
[----:B------:R2:W4:Y:S01]  /*13c50*/  MUFU.EX2 R111, R9 ;  /* 0x00000009006f7308 */ /* 0x0005220000000800 */
[----:B---3--:R-:W-:Y:S02]  /*13c60*/  FFMA2 R10, R114.F32x2.HI_LO, UR36.F32, R0.F32 ;  /* 0x00000024720a7c49 */ /* 0x008fe40009200000 */
[----:B------:R-:W-:Y:S01]  /*13c70*/  @!P1 FMUL R4, R4, 0.5 ;  /* 0x3f00000004049820 */ /* 0x000fe20000400000 */
[----:B-----5:R-:W-:Y:S02]  /*13c80*/  @!P6 FMUL R109, R109, R109 ;  /* 0x0000006d6d6de220 */ /* 0x020fe40000400000 */
        /* <DEDUP_REMOVED lines=23> */
[----:B------:R-:W2:Y:S01]  /*13e00*/  MUFU.EX2 R118, R8 ;  /* 0x0000000800767308 */ /* 0x000ea20000000800 */
[----:B---3--:R-:W-:Y:S02]  /*13e10*/  FFMA2 R4, R120.F32x2.HI_LO, UR36.F32, R0.F32 ;  /* 0x0000002478047c49 */ /* 0x008fe40009200000 */
[----:B----4-:R-:W-:Y:S01]  /*13e20*/  @!P0 FMUL R115, R115, R115 ;  /* 0x0000007373738220 */ /* 0x010fe20000400000 */
[----:B------:R-:W-:Y:S02]  /*13e30*/  @!P2 FMUL R6, R6, 0.5 ;  /* 0x3f0000000606a820 */ /* 0x000fe40000400000 */
[----:B------:R-:W-:Y:S01]  /*13e40*/  FSETP.GEU.AND P0, PT, R4, -126, PT ;  /* 0xc2fc00000400780b */ /* 0x000fe20003f0e000 */
[----:B------:R-:W-:Y:S01]  /*13e50*/  @!P1 FMUL R7, R7, 0.5 ;  /* 0x3f00000007079820 */ /* 0x000fe20000400000 */
[----:B------:R-:W3:Y:S01]  /*13e60*/  MUFU.EX2 R116, R10 ;  /* 0x0000000a00747308 */ /* 0x000ee20000000800 */
[----:B-1----:R-:W-:Y:S01]  /*13e70*/  @!P5 FMUL R117, R117, R117 ;  /* 0x000000757575d220 */ /* 0x002fe20000400000 */
[----:B------:R-:W-:-:S06]  /*13e80*/  FSETP.GEU.AND P5, PT, R150, -126, PT ;  /* 0xc2fc00009600780b */ /* 0x000fcc0003fae000 */
[----:B------:R-:W1:Y:S01]  /*13e90*/  MUFU.EX2 R119, R9 ;  /* 0x0000000900777308 */ /* 0x000e620000000800 */
[----:B--2---:R-:W-:Y:S01]  /*13ea0*/  @!P4 FMUL R118, R118, R118 ;  /* 0x000000767676c220 */ /* 0x004fe20000400000 */
[----:B------:R-:W-:Y:S01]  /*13eb0*/  FSETP.GEU.AND P4, PT, R151, -126, PT ;  /* 0xc2fc00009700780b */ /* 0x000fe20003f8e000 */
[----:B------:R-:W-:-:S04]  /*13ec0*/  @!P0 FMUL R4, R4, 0.5 ;  /* 0x3f00000004048820 */ /* 0x000fc80000400000 */
        /* <DEDUP_REMOVED lines=39> */
[----:B------:R-:W-:-:S04]  /*14140*/  FSETP.GEU.AND P2, PT, R32, -126, PT ;  /* 0xc2fc00002000780b */ /* 0x000fc80003f4e000 */
[----:B------:R-:W-:Y:S01]  /*14150*/  F2FP.F16.F32.PACK_AB R24, R153, R152 ;  /* 0x000000989918723e */ /* 0x000fe200000000ff */
[----:B------:R-:W-:Y:S01]  /*14160*/  @!P3 FMUL R31, R31, 0.5 ;  /* 0x3f0000001f1fb820 */ /* 0x000fe20000400000 */
[----:B------:R-:W3:Y:S01]  /*14170*/  MUFU.EX2 R158, R28 ;  /* 0x0000001c009e7308 */ /* 0x000ee20000000800 */
[----:B-1----:R-:W-:Y:S01]  /*14180*/  @!P1 FMUL R154, R154, R154 ;  /* 0x0000009a9a9a9220 */ /* 0x002fe20000400000 */
[----:B------:R-:W-:-:S05]  /*14190*/  FSETP.GEU.AND P1, PT, R33, -126, PT ;  /* 0xc2fc00002100780b */ /* 0x000fca0003f2e000 */
[----:B------:R-:W-:Y:S01]  /*141a0*/  @!P2 FMUL R32, R32, 0.5 ;  /* 0x3f0000002020a820 */ /* 0x000fe20000400000 */
[----:B------:R-:W1:Y:S01]  /*141b0*/  MUFU.EX2 R159, R29 ;  /* 0x0000001d009f7308 */ /* 0x000e620000000800 */
[----:B--2---:R-:W-:Y:S01]  /*141c0*/  @!P0 FMUL R155, R155, R155 ;  /* 0x0000009b9b9b8220 */ /* 0x004fe20000400000 */
[----:B------:R-:W-:-:S04]  /*141d0*/  FSETP.GEU.AND P0, PT, R34, -126, PT ;  /* 0xc2fc00002200780b */ /* 0x000fc80003f0e000 */
[----:B------:R-:W-:Y:S01]  /*141e0*/  F2FP.F16.F32.PACK_AB R25, R155, R154 ;  /* 0x0000009a9b19723e */ /* 0x000fe200000000ff */
[----:B------:R-:W-:Y:S01]  /*141f0*/  @!P1 FMUL R33, R33, 0.5 ;  /* 0x3f00000021219820 */ /* 0x000fe20000400000 */
[----:B------:R-:W2:Y:S01]  /*14200*/  MUFU.EX2 R160, R30 ;  /* 0x0000001e00a07308 */ /* 0x000ea20000000800 */
[----:B---3--:R-:W-:Y:S01]  /*14210*/  @!P6 FMUL R158, R158, R158 ;  /* 0x0000009e9e9ee220 */ /* 0x008fe20000400000 */
[----:B------:R-:W-:-:S05]  /*14220*/  FSETP.GEU.AND P6, PT, R35, -126, PT ;  /* 0xc2fc00002300780b */ /* 0x000fca0003fce000 */
[----:B------:R-:W-:Y:S01]  /*14230*/  @!P0 FMUL R34, R34, 0.5 ;  /* 0x3f00000022228820 */ /* 0x000fe20000400000 */
[----:B------:R-:W3:Y:S01]  /*14240*/  MUFU.EX2 R161, R31 ;  /* 0x0000001f00a17308 */ /* 0x000ee20000000800 */
[----:B-1----:R-:W-:Y:S01]  /*14250*/  @!P5 FMUL R159, R159, R159 ;  /* 0x0000009f9f9fd220 */ /* 0x002fe20000400000 */
[----:B------:R-:W-:-:S04]  /*14260*/  FSETP.GEU.AND P5, PT, R36, -126, PT ;  /* 0xc2fc00002400780b */ /* 0x000fc80003fae000 */
[----:B------:R-:W-:Y:S01]  /*14270*/  F2FP.F16.F32.PACK_AB R26, R159, R158 ;  /* 0x0000009e9f1a723e */ /* 0x000fe200000000ff */
        /* <DEDUP_REMOVED lines=120> */
[----:B------:R-:W-:Y:S02]  /*14a00*/  FSETP.GEU.AND P6, PT, R67, -126, PT ;  /* 0xc2fc00004300780b */ /* 0x000fe40003fce000 */
[----:B------:R-:W-:-:S03]  /*14a10*/  F2FP.F16.F32.PACK_AB R60, R129, R128 ;  /* 0x00000080813c723e */ /* 0x000fc600000000ff */
[----:B------:R-:W-:Y:S01]  /*14a20*/  @!P0 FMUL R66, R66, 0.5 ;  /* 0x3f00000042428820 */ /* 0x000fe20000400000 */
[----:B------:R-:W1:Y:S01]  /*14a30*/  MUFU.EX2 R189, R63 ;  /* 0x0000003f00bd7308 */ /* 0x000e620000000800 */
[----:B--2---:R-:W-:Y:S01]  /*14a40*/  @!P5 FMUL R187, R187, R187 ;  /* 0x000000bbbbbbd220 */ /* 0x004fe20000400000 */
[----:B------:R-:W-:Y:S02]  /*14a50*/  FSETP.GEU.AND P5, PT, R68, -126, PT ;  /* 0xc2fc00004400780b */ /* 0x000fe40003fae000 */
[----:B------:R-:W-:Y:S02]  /*14a60*/  F2FP.F16.F32.PACK_AB R61, R131, R130 ;  /* 0x00000082833d723e */ /* 0x000fe400000000ff */
[----:B------:R-:W-:Y:S01]  /*14a70*/  F2FP.F16.F32.PACK_AB R40, R187, R186 ;  /* 0x000000babb28723e */ /* 0x000fe200000000ff */
[----:B------:R-:W-:Y:S01]  /*14a80*/  @!P6 FMUL R67, R67, 0.5 ;  /* 0x3f0000004343e820 */ /* 0x000fe20000400000 */
[----:B------:R-:W2:Y:S01]  /*14a90*/  MUFU.EX2 R42, R64 ;  /* 0x00000040002a7308 */ /* 0x000ea20000000800 */
[----:B---3--:R-:W-:Y:S01]  /*14aa0*/  @!P4 FMUL R188, R188, R188 ;  /* 0x000000bcbcbcc220 */ /* 0x008fe20000400000 */
[----:B------:R-:W-:-:S02]  /*14ab0*/  FSETP.GEU.AND P4, PT, R69, -126, PT ;  /* 0xc2fc00004500780b */ /* 0x000fc40003f8e000 */
[----:B------:R-:W-:-:S03]  /*14ac0*/  F2FP.F16.F32.PACK_AB R62, R133, R132 ;  /* 0x00000084853e723e */ /* 0x000fc600000000ff */
[----:B------:R-:W-:Y:S01]  /*14ad0*/  @!P5 FMUL R68, R68, 0.5 ;  /* 0x3f0000004444d820 */ /* 0x000fe20000400000 */
[----:B------:R-:W3:Y:S01]  /*14ae0*/  MUFU.EX2 R50, R65 ;  /* 0x0000004100327308 */ /* 0x000ee20000000800 */
[----:B-1----:R-:W-:Y:S01]  /*14af0*/  @!P3 FMUL R189, R189, R189 ;  /* 0x000000bdbdbdb220 */ /* 0x002fe20000400000 */
[----:B------:R-:W-:Y:S02]  /*14b00*/  FSETP.GEU.AND P3, PT, R70, -126, PT ;  /* 0xc2fc00004600780b */ /* 0x000fe40003f6e000 */
[----:B------:R-:W-:Y:S02]  /*14b10*/  F2FP.F16.F32.PACK_AB R63, R135, R134 ;  /* 0x00000086873f723e */ /* 0x000fe400000000ff */
[----:B------:R-:W-:Y:S01]  /*14b20*/  F2FP.F16.F32.PACK_AB R41, R189, R188 ;  /* 0x000000bcbd29723e */ /* 0x000fe200000000ff */
[----:B------:R-:W-:Y:S01]  /*14b30*/  @!P4 FMUL R69, R69, 0.5 ;  /* 0x3f0000004545c820 */ /* 0x000fe20000400000 */
[----:B------:R-:W1:Y:S01]  /*14b40*/  MUFU.EX2 R43, R66 ;  /* 0x00000042002b7308 */ /* 0x000e620000000800 */
[----:B--2---:R-:W-:Y:S01]  /*14b50*/  @!P2 FMUL R42, R42, R42 ;  /* 0x0000002a2a2aa220 */ /* 0x004fe20000400000 */
[----:B------:R-:W-:-:S02]  /*14b60*/  FSETP.GEU.AND P2, PT, R71, -126, PT ;  /* 0xc2fc00004700780b */ /* 0x000fc40003f4e000 */
[----:B------:R-:W-:Y:S02]  /*14b70*/  F2FP.F16.F32.PACK_AB R64, R137, R136 ;  /* 0x000000888940723e */ /* 0x000fe400000000ff */
[----:B------:R2:W-:Y:S01]  /*14b80*/  STL [R1+0x10], R42 ;  /* 0x0000102a01007387 */ /* 0x0005e20000100800 */
[----:B------:R-:W-:Y:S01]  /*14b90*/  @!P3 FMUL R70, R70, 0.5 ;  /* 0x3f0000004646b820 */ /* 0x000fe20000400000 */
[----:B------:R-:W4:Y:S01]  /*14ba0*/  MUFU.EX2 R49, R67 ;  /* 0x0000004300317308 */ /* 0x000f220000000800 */
[----:B---3--:R-:W-:Y:S01]  /*14bb0*/  @!P1 FMUL R50, R50, R50 ;  /* 0x0000003232329220 */ /* 0x008fe20000400000 */
[----:B------:R-:W-:Y:S02]  /*14bc0*/  FSETP.GEU.AND P1, PT, R72, -126, PT ;  /* 0xc2fc00004800780b */ /* 0x000fe40003f2e000 */
[----:B------:R-:W-:Y:S02]  /*14bd0*/  F2FP.F16.F32.PACK_AB R65, R139, R138 ;  /* 0x0000008a8b41723e */ /* 0x000fe400000000ff */
[----:B------:R-:W-:Y:S01]  /*14be0*/  STL [R1+0x14], R50 ;  /* 0x0000143201007387 */ /* 0x000fe20000100800 */
[----:B------:R-:W-:Y:S01]  /*14bf0*/  @!P2 FMUL R71, R71, 0.5 ;  /* 0x3f0000004747a820 */ /* 0x000fe20000400000 */
[----:B------:R-:W3:Y:S01]  /*14c00*/  MUFU.EX2 R44, R68 ;  /* 0x00000044002c7308 */ /* 0x000ee20000000800 */
[----:B-1----:R-:W-:Y:S01]  /*14c10*/  @!P0 FMUL R43, R43, R43 ;  /* 0x0000002b2b2b8220 */ /* 0x002fe20000400000 */
[----:B------:R-:W-:-:S02]  /*14c20*/  FSETP.GEU.AND P0, PT, R73, -126, PT ;  /* 0xc2fc00004900780b */ /* 0x000fc40003f0e000 */
[----:B------:R-:W-:Y:S02]  /*14c30*/  F2FP.F16.F32.PACK_AB R66, R141, R140 ;  /* 0x0000008c8d42723e */ /* 0x000fe400000000ff */
[----:B------:R1:W-:Y:S01]  /*14c40*/  STL [R1+0x18], R43 ;  /* 0x0000182b01007387 */ /* 0x0003e20000100800 */
[----:B------:R-:W-:Y:S01]  /*14c50*/  @!P1 FMUL R72, R72, 0.5 ;  /* 0x3f00000048489820 */ /* 0x000fe20000400000 */
[----:B------:R-:W5:Y:S01]  /*14c60*/  MUFU.EX2 R48, R69 ;  /* 0x0000004500307308 */ /* 0x000f620000000800 */
[----:B----4-:R-:W-:Y:S01]  /*14c70*/  @!P6 FMUL R49, R49, R49 ;  /* 0x000000313131e220 */ /* 0x010fe20000400000 */
[----:B------:R-:W-:Y:S02]  /*14c80*/  FSETP.GEU.AND P6, PT, R74, -126, PT ;  /* 0xc2fc00004a00780b */ /* 0x000fe40003fce000 */
[----:B------:R-:W-:Y:S02]  /*14c90*/  F2FP.F16.F32.PACK_AB R67, R143, R142 ;  /* 0x0000008e8f43723e */ /* 0x000fe400000000ff */
[----:B------:R-:W-:Y:S01]  /*14ca0*/  STL [R1+0x1c], R49 ;  /* 0x00001c3101007387 */ /* 0x000fe20000100800 */
[----:B------:R-:W-:Y:S01]  /*14cb0*/  @!P0 FMUL R73, R73, 0.5 ;  /* 0x3f00000049498820 */ /* 0x000fe20000400000 */
[----:B------:R-:W4:Y:S01]  /*14cc0*/  MUFU.EX2 R45, R70 ;  /* 0x00000046002d7308 */ /* 0x000f220000000800 */
[----:B---3--:R-:W-:Y:S01]  /*14cd0*/  @!P5 FMUL R44, R44, R44 ;  /* 0x0000002c2c2cd220 */ /* 0x008fe20000400000 */
[----:B------:R-:W-:-:S02]  /*14ce0*/  FSETP.GEU.AND P5, PT, R75, -126, PT ;  /* 0xc2fc00004b00780b */ /* 0x000fc40003fae000 */
[----:B--2---:R-:W-:Y:S02]  /*14cf0*/  F2FP.F16.F32.PACK_AB R42, R50, R42 ;  /* 0x0000002a322a723e */ /* 0x004fe400000000ff */
[----:B------:R2:W-:Y:S01]  /*14d00*/  STL [R1+0x20], R44 ;  /* 0x0000202c01007387 */ /* 0x0005e20000100800 */
[----:B------:R-:W-:Y:S01]  /*14d10*/  @!P6 FMUL R74, R74, 0.5 ;  /* 0x3f0000004a4ae820 */ /* 0x000fe20000400000 */
[----:B------:R-:W3:Y:S01]  /*14d20*/  MUFU.EX2 R47, R71 ;  /* 0x00000047002f7308 */ /* 0x000ee20000000800 */
[----:B-----5:R-:W-:Y:S01]  /*14d30*/  @!P4 FMUL R48, R48, R48 ;  /* 0x000000303030c220 */ /* 0x020fe20000400000 */
[----:B------:R-:W-:Y:S02]  /*14d40*/  FSETP.GEU.AND P4, PT, R76, -126, PT ;  /* 0xc2fc00004c00780b */ /* 0x000fe40003f8e000 */
[----:B------:R-:W-:Y:S02]  /*14d50*/  F2FP.F16.F32.PACK_AB R68, R145, R144 ;  /* 0x000000909144723e */ /* 0x000fe400000000ff */
[----:B------:R-:W-:Y:S01]  /*14d60*/  STL [R1+0x24], R48 ;  /* 0x0000243001007387 */ /* 0x000fe20000100800 */
[----:B------:R-:W-:Y:S01]  /*14d70*/  @!P5 FMUL R75, R75, 0.5 ;  /* 0x3f0000004b4bd820 */ /* 0x000fe20000400000 */
[----:B------:R-:W5:Y:S01]  /*14d80*/  MUFU.EX2 R5, R72 ;  /* 0x0000004800057308 */ /* 0x000f620000000800 */
[----:B----4-:R-:W-:Y:S01]  /*14d90*/  @!P3 FMUL R45, R45, R45 ;  /* 0x0000002d2d2db220 */ /* 0x010fe20000400000 */
[----:B------:R-:W-:-:S02]  /*14da0*/  FSETP.GEU.AND P3, PT, R77, -126, PT ;  /* 0xc2fc00004d00780b */ /* 0x000fc40003f6e000 */
[----:B-1----:R-:W-:Y:S02]  /*14db0*/  F2FP.F16.F32.PACK_AB R43, R49, R43 ;  /* 0x0000002b312b723e */ /* 0x002fe400000000ff */
        /* <DEDUP_REMOVED lines=9> */
[----:B-----5:R-:W-:Y:S01]  /*14e50*/  @!P1 FMUL R5, R5, R5 ;  /* 0x0000000505059220 */ /* 0x020fe20000400000 */
[----:B------:R-:W-:-:S02]  /*14e60*/  FSETP.GEU.AND P1, PT, R79, -126, PT ;  /* 0xc2fc00004f00780b */ /* 0x000fc40003f2e000 */
[----:B--2---:R-:W-:Y:S02]  /*14e70*/  F2FP.F16.F32.PACK_AB R44, R48, R44 ;  /* 0x0000002c302c723e */ /* 0x004fe400000000ff */
[----:B------:R-:W-:Y:S01]  /*14e80*/  STL [R1+0x30], R5 ;  /* 0x0000300501007387 */ /* 0x000fe20000100800 */
[----:B------:R-:W-:Y:S01]  /*14e90*/  @!P2 FMUL R78, R78, 0.5 ;  /* 0x3f0000004e4ea820 */ /* 0x000fe20000400000 */
[----:B------:R-:W2:Y:S01]  /*14ea0*/  MUFU.EX2 R4, R75 ;  /* 0x0000004b00047308 */ /* 0x000ea20000000800 */
[----:B----4-:R-:W-:Y:S01]  /*14eb0*/  @!P0 FMUL R46, R46, R46 ;  /* 0x0000002e2e2e8220 */ /* 0x010fe20000400000 */
[----:B------:R-:W-:Y:S02]  /*14ec0*/  FSETP.GEU.AND P0, PT, R80, -126, PT ;  /* 0xc2fc00005000780b */ /* 0x000fe40003f0e000 */
[----:B------:R-:W-:Y:S02]  /*14ed0*/  F2FP.F16.F32.PACK_AB R70, R149, R148 ;  /* 0x000000949546723e */ /* 0x000fe400000000ff */
[----:B------:R4:W-:Y:S01]  /*14ee0*/  STL [R1+0x34], R46 ;  /* 0x0000342e01007387 */ /* 0x0009e20000100800 */
[----:B------:R-:W-:Y:S01]  /*14ef0*/  @!P1 FMUL R79, R79, 0.5 ;  /* 0x3f0000004f4f9820 */ /* 0x000fe20000400000 */
[----:B------:R-:W5:Y:S01]  /*14f00*/  MUFU.EX2 R9, R76 ;  /* 0x0000004c00097308 */ /* 0x000f620000000800 */
[----:B---3--:R-:W-:Y:S01]  /*14f10*/  @!P6 FMUL R7, R7, R7 ;  /* 0x000000070707e220 */ /* 0x008fe20000400000 */
[----:B------:R-:W-:-:S02]  /*14f20*/  FSETP.GEU.AND P6, PT, R81, -126, PT ;  /* 0xc2fc00005100780b */ /* 0x000fc40003fce000 */
[----:B-1----:R-:W-:Y:S02]  /*14f30*/  F2FP.F16.F32.PACK_AB R45, R47, R45 ;  /* 0x0000002d2f2d723e */ /* 0x002fe400000000ff */
[----:B------:R1:W-:Y:S01]  /*14f40*/  STL [R1+0x38], R7 ;  /* 0x0000380701007387 */ /* 0x0003e20000100800 */
[----:B------:R-:W-:Y:S01]  /*14f50*/  @!P0 FMUL R80, R80, 0.5 ;  /* 0x3f00000050508820 */ /* 0x000fe20000400000 */
[----:B------:R-:W3:Y:S01]  /*14f60*/  MUFU.EX2 R6, R77 ;  /* 0x0000004d00067308 */ /* 0x000ee20000000800 */
[----:B--2---:R-:W-:Y:S01]  /*14f70*/  @!P5 FMUL R4, R4, R4 ;  /* 0x000000040404d220 */ /* 0x004fe20000400000 */
[----:B------:R-:W-:Y:S02]  /*14f80*/  FSETP.GEU.AND P5, PT, R82, -126, PT ;  /* 0xc2fc00005200780b */ /* 0x000fe40003fae000 */
[----:B------:R-:W-:Y:S02]  /*14f90*/  F2FP.F16.F32.PACK_AB R71, R93, R92 ;  /* 0x0000005c5d47723e */ /* 0x000fe400000000ff */
[----:B------:R1:W-:Y:S01]  /*14fa0*/  STL [R1+0x3c], R4 ;  /* 0x00003c0401007387 */ /* 0x0003e20000100800 */
[----:B------:R-:W-:Y:S01]  /*14fb0*/  @!P6 FMUL R81, R81, 0.5 ;  /* 0x3f0000005151e820 */ /* 0x000fe20000400000 */
[----:B------:R-:W2:Y:S01]  /*14fc0*/  MUFU.EX2 R11, R78 ;  /* 0x0000004e000b7308 */ /* 0x000ea20000000800 */
[----:B-----5:R-:W-:Y:S01]  /*14fd0*/  @!P4 FMUL R9, R9, R9 ;  /* 0x000000090909c220 */ /* 0x020fe20000400000 */
[----:B------:R-:W-:-:S02]  /*14fe0*/  FSETP.GEU.AND P4, PT, R83, -126, PT ;  /* 0xc2fc00005300780b */ /* 0x000fc40003f8e000 */
[----:B------:R-:W-:Y:S02]  /*14ff0*/  F2FP.F16.F32.PACK_AB R72, R95, R94 ;  /* 0x0000005e5f48723e */ /* 0x000fe400000000ff */
[----:B------:R1:W-:Y:S01]  /*15000*/  STL [R1+0x40], R9 ;  /* 0x0000400901007387 */ /* 0x0003e20000100800 */
[----:B------:R-:W-:Y:S01]  /*15010*/  @!P5 FMUL R82, R82, 0.5 ;  /* 0x3f0000005252d820 */ /* 0x000fe20000400000 */
[----:B------:R-:W5:Y:S01]  /*15020*/  MUFU.EX2 R8, R79 ;  /* 0x0000004f00087308 */ /* 0x000f620000000800 */
[----:B---3--:R-:W-:Y:S01]  /*15030*/  @!P3 FMUL R6, R6, R6 ;  /* 0x000000060606b220 */ /* 0x008fe20000400000 */
[----:B------:R-:W-:Y:S02]  /*15040*/  FSETP.GEU.AND P3, PT, R84, -126, PT ;  /* 0xc2fc00005400780b */ /* 0x000fe40003f6e000 */
[----:B------:R-:W-:Y:S02]  /*15050*/  F2FP.F16.F32.PACK_AB R73, R97, R96 ;  /* 0x000000606149723e */ /* 0x000fe400000000ff */
[----:B------:R1:W-:Y:S01]  /*15060*/  STL [R1+0x44], R6 ;  /* 0x0000440601007387 */ /* 0x0003e20000100800 */
[----:B------:R-:W-:Y:S01]  /*15070*/  @!P4 FMUL R83, R83, 0.5 ;  /* 0x3f0000005353c820 */ /* 0x000fe20000400000 */
[----:B------:R-:W3:Y:S01]  /*15080*/  MUFU.EX2 R157, R80 ;  /* 0x00000050009d7308 */ /* 0x000ee20000000800 */
[----:B--2---:R-:W-:Y:S01]  /*15090*/  @!P2 FMUL R11, R11, R11 ;  /* 0x0000000b0b0ba220 */ /* 0x004fe20000400000 */
[----:B------:R-:W-:-:S02]  /*150a0*/  FSETP.GEU.AND P2, PT, R85, -126, PT ;  /* 0xc2fc00005500780b */ /* 0x000fc40003f4e000 */
[----:B------:R-:W-:Y:S02]  /*150b0*/  F2FP.F16.F32.PACK_AB R74, R99, R98 ;  /* 0x00000062634a723e */ /* 0x000fe400000000ff */
[----:B------:R1:W-:Y:S01]  /*150c0*/  STL [R1+0x48], R11 ;  /* 0x0000480b01007387 */ /* 0x0003e20000100800 */
[----:B------:R-:W-:Y:S01]  /*150d0*/  @!P3 FMUL R84, R84, 0.5 ;  /* 0x3f0000005454b820 */ /* 0x000fe20000400000 */
[----:B------:R-:W2:Y:S01]  /*150e0*/  MUFU.EX2 R10, R81 ;  /* 0x00000051000a7308 */ /* 0x000ea20000000800 */
[----:B-----5:R-:W-:Y:S01]  /*150f0*/  @!P1 FMUL R8, R8, R8 ;  /* 0x0000000808089220 */ /* 0x020fe20000400000 */
[----:B------:R-:W-:Y:S02]  /*15100*/  FSETP.GEU.AND P1, PT, R86, -126, PT ;  /* 0xc2fc00005600780b */ /* 0x000fe40003f2e000 */
[----:B------:R-:W-:Y:S02]  /*15110*/  F2FP.F16.F32.PACK_AB R75, R101, R100 ;  /* 0x00000064654b723e */ /* 0x000fe400000000ff */
[----:B------:R1:W-:Y:S01]  /*15120*/  STL [R1+0x4c], R8 ;  /* 0x00004c0801007387 */ /* 0x0003e20000100800 */
[----:B------:R-:W-:Y:S01]  /*15130*/  @!P2 FMUL R85, R85, 0.5 ;  /* 0x3f0000005555a820 */ /* 0x000fe20000400000 */
[----:B------:R-:W5:Y:S01]  /*15140*/  MUFU.EX2 R20, R82 ;  /* 0x0000005200147308 */ /* 0x000f620000000800 */
[----:B---3--:R-:W-:Y:S01]  /*15150*/  @!P0 FMUL R157, R157, R157 ;  /* 0x0000009d9d9d8220 */ /* 0x008fe20000400000 */
[----:B------:R-:W-:-:S02]  /*15160*/  FSETP.GEU.AND P0, PT, R87, -126, PT ;  /* 0xc2fc00005700780b */ /* 0x000fc40003f0e000 */
[----:B------:R-:W-:Y:S02]  /*15170*/  F2FP.F16.F32.PACK_AB R76, R103, R102 ;  /* 0x00000066674c723e */ /* 0x000fe400000000ff */
[----:B------:R1:W-:Y:S01]  /*15180*/  STL [R1+0x50], R157 ;  /* 0x0000509d01007387 */ /* 0x0003e20000100800 */
[----:B------:R-:W-:Y:S01]  /*15190*/  @!P1 FMUL R86, R86, 0.5 ;  /* 0x3f00000056569820 */ /* 0x000fe20000400000 */
[----:B------:R-:W3:Y:S01]  /*151a0*/  MUFU.EX2 R21, R83 ;  /* 0x0000005300157308 */ /* 0x000ee20000000800 */
[----:B--2---:R-:W-:Y:S01]  /*151b0*/  @!P6 FMUL R10, R10, R10 ;  /* 0x0000000a0a0ae220 */ /* 0x004fe20000400000 */
[----:B------:R-:W-:Y:S02]  /*151c0*/  LOP3.LUT P6, RZ, R3, 0x3, R2, 0x48, !PT ;  /* 0x0000000303ff7812 */ /* 0x000fe400078c4802 */
[----:B------:R-:W-:Y:S02]  /*151d0*/  F2FP.F16.F32.PACK_AB R77, R105, R104 ;  /* 0x00000068694d723e */ /* 0x000fe400000000ff */
[----:B------:R1:W-:Y:S01]  /*151e0*/  STL [R1+0x54], R10 ;  /* 0x0000540a01007387 */ /* 0x0003e20000100800 */
[----:B------:R-:W-:Y:S01]  /*151f0*/  @!P0 FMUL R87, R87, 0.5 ;  /* 0x3f00000057578820 */ /* 0x000fe20000400000 */
[----:B------:R-:W2:Y:S01]  /*15200*/  MUFU.EX2 R14, R84 ;  /* 0x00000054000e7308 */ /* 0x000ea20000000800 */
[----:B-----5:R-:W-:Y:S01]  /*15210*/  @!P5 FMUL R20, R20, R20 ;  /* 0x000000141414d220 */ /* 0x020fe20000400000 */
[----:B------:R-:W-:-:S02]  /*15220*/  F2FP.F16.F32.PACK_AB R78, R107, R106 ;  /* 0x0000006a6b4e723e */ /* 0x000fc400000000ff */
[----:B------:R-:W-:Y:S02]  /*15230*/  F2FP.F16.F32.PACK_AB R79, R109, R108 ;  /* 0x0000006c6d4f723e */ /* 0x000fe400000000ff */
[----:B------:R1:W-:Y:S01]  /*15240*/  STL [R1+0x58], R20 ;  /* 0x0000581401007387 */ /* 0x0003e20000100800 */
[----:B------:R-:W-:Y:S01]  /*15250*/  F2FP.F16.F32.PACK_AB R80, R111, R110 ;  /* 0x0000006e6f50723e */ /* 0x000fe200000000ff */
[----:B------:R-:W5:Y:S01]  /*15260*/  MUFU.EX2 R15, R85 ;  /* 0x00000055000f7308 */ /* 0x000f620000000800 */
[----:B---3--:R-:W-:Y:S01]  /*15270*/  @!P4 FMUL R21, R21, R21 ;  /* 0x000000151515c220 */ /* 0x008fe20000400000 */
[----:B------:R-:W-:Y:S02]  /*15280*/  F2FP.F16.F32.PACK_AB R81, R113, R112 ;  /* 0x000000707151723e */ /* 0x000fe400000000ff */
[----:B------:R-:W-:Y:S02]  /*15290*/  F2FP.F16.F32.PACK_AB R82, R115, R114 ;  /* 0x000000727352723e */ /* 0x000fe400000000ff */
[----:B------:R1:W-:Y:S01]  /*152a0*/  STL [R1+0x5c], R21 ;  /* 0x00005c1501007387 */ /* 0x0003e20000100800 */
[----:B------:R-:W-:Y:S01]  /*152b0*/  F2FP.F16.F32.PACK_AB R83, R117, R116 ;  /* 0x000000747553723e */ /* 0x000fe200000000ff */
[----:B------:R-:W3:Y:S01]  /*152c0*/  MUFU.EX2 R12, R86 ;  /* 0x00000056000c7308 */ /* 0x000ee20000000800 */
[----:B--2---:R-:W-:Y:S01]  /*152d0*/  @!P3 FMUL R14, R14, R14 ;  /* 0x0000000e0e0eb220 */ /* 0x004fe20000400000 */
[----:B------:R-:W-:-:S02]  /*152e0*/  F2FP.F16.F32.PACK_AB R84, R119, R118 ;  /* 0x000000767754723e */ /* 0x000fc400000000ff */
[----:B----4-:R-:W-:Y:S02]  /*152f0*/  F2FP.F16.F32.PACK_AB R46, R46, R5 ;  /* 0x000000052e2e723e */ /* 0x010fe400000000ff */
[----:B------:R1:W-:Y:S01]  /*15300*/  STL [R1+0x68], R14 ;  /* 0x0000680e01007387 */ /* 0x0003e20000100800 */
[----:B------:R-:W-:Y:S01]  /*15310*/  F2FP.F16.F32.PACK_AB R47, R4, R7 ;  /* 0x00000007042f723e */ /* 0x000fe200000000ff */
[----:B------:R-:W2:Y:S01]  /*15320*/  MUFU.EX2 R13, R87 ;  /* 0x00000057000d7308 */ /* 0x000ea20000000800 */
[----:B-----5:R-:W-:Y:S01]  /*15330*/  @!P2 FMUL R15, R15, R15 ;  /* 0x0000000f0f0fa220 */ /* 0x020fe20000400000 */
[----:B------:R-:W-:Y:S02]  /*15340*/  F2FP.F16.F32.PACK_AB R85, R121, R120 ;  /* 0x000000787955723e */ /* 0x000fe400000000ff */
[----:B------:R-:W-:Y:S02]  /*15350*/  F2FP.F16.F32.PACK_AB R48, R6, R9 ;  /* 0x000000090630723e */ /* 0x000fe400000000ff */
[----:B------:R1:W-:Y:S01]  /*15360*/  STL [R1+0x6c], R15 ;  /* 0x00006c0f01007387 */ /* 0x0003e20000100800 */
[----:B------:R-:W-:Y:S01]  /*15370*/  F2FP.F16.F32.PACK_AB R49, R8, R11 ;  /* 0x0000000b0831723e */ /* 0x000fe200000000ff */
[----:B---3--:R-:W-:Y:S01]  /*15380*/  @!P1 FMUL R12, R12, R12 ;  /* 0x0000000c0c0c9220 */ /* 0x008fe20000400000 */
[----:B------:R-:W-:-:S02]  /*15390*/  F2FP.F16.F32.PACK_AB R86, R123, R122 ;  /* 0x0000007a7b56723e */ /* 0x000fc400000000ff */
[----:B------:R-:W-:Y:S02]  /*153a0*/  F2FP.F16.F32.PACK_AB R50, R10, R157 ;  /* 0x0000009d0a32723e */ /* 0x000fe400000000ff */
[----:B------:R1:W-:Y:S01]  /*153b0*/  STL [R1+0x60], R12 ;  /* 0x0000600c01007387 */ /* 0x0003e20000100800 */
[----:B------:R-:W-:Y:S01]  /*153c0*/  F2FP.F16.F32.PACK_AB R51, R21, R20 ;  /* 0x000000141533723e */ /* 0x000fe200000000ff */
[----:B--2---:R-:W-:Y:S01]  /*153d0*/  @!P0 FMUL R13, R13, R13 ;  /* 0x0000000d0d0d8220 */ /* 0x004fe20000400000 */
[----:B------:R-:W-:Y:S02]  /*153e0*/  F2FP.F16.F32.PACK_AB R87, R151, R150 ;  /* 0x000000969757723e */ /* 0x000fe400000000ff */
[----:B------:R-:W-:Y:S02]  /*153f0*/  F2FP.F16.F32.PACK_AB R52, R15, R14 ;  /* 0x0000000e0f34723e */ /* 0x000fe400000000ff */
[----:B------:R1:W-:Y:S01]  /*15400*/  STL [R1+0x64], R13 ;  /* 0x0000640d01007387 */ /* 0x0003e20000100800 */
[----:B------:R-:W-:Y:S01]  /*15410*/  F2FP.F16.F32.PACK_AB R53, R13, R12 ;  /* 0x0000000c0d35723e */ /* 0x000fe200000000ff */
[----:B------:R-:W-:Y:S06]  /*15420*/  @!P6 BRA `(.L_x_272) ;  /* 0x000000000040e947 */ /* 0x000fec0003800000 */
[----:B------:R-:W-:Y:S01]  /*15430*/  MOV R2, 0x8 ;  /* 0x0000000800027802 */ /* 0x000fe20000000f00 */
[----:B------:R-:W2:Y:S01]  /*15440*/  LDCU.64 UR6, c[0x4][0xb0] ;  /* 0x01001600ff0677ac */ /* 0x000ea20008000a00 */
[----:B-1----:R-:W-:Y:S02]  /*15450*/  HFMA2 R12, -RZ, RZ, 0, 5.9604644775390625e-08 ;  /* 0x00000001ff0c7431 */ /* 0x002fe400000001ff */
[----:B------:R-:W-:Y:S01]  /*15460*/  IMAD.MOV.U32 R8, RZ, RZ, 0x1be ;  /* 0x000001beff087424 */ /* 0x000fe200078e00ff */
[----:B------:R-:W1:Y:S01]  /*15470*/  LDCU.64 UR4, c[0x4][0xb8] ;  /* 0x01001700ff0477ac */ /* 0x000e620008000a00 */
[----:B------:R-:W3:Y:S01]  /*15480*/  LDC.64 R2, c[0x4][R2] ;  /* 0x0100000002027b82 */ /* 0x000ee20000000a00 */
[----:B------:R-:W-:Y:S01]  /*15490*/  IMAD.MOV.U32 R13, RZ, RZ, RZ ;  /* 0x000000ffff0d7224 */ /* 0x000fe200078e00ff */
[----:B------:R-:W4:Y:S01]  /*154a0*/  LDCU.64 UR8, c[0x4][0x20] ;  /* 0x01000400ff0877ac */ /* 0x000f220008000a00 */
[----:B--2---:R-:W-:Y:S01]  /*154b0*/  IMAD.U32 R4, RZ, RZ, UR6 ;  /* 0x00000006ff047e24 */ /* 0x004fe2000f8e00ff */
[----:B------:R-:W-:Y:S01]  /*154c0*/  MOV R5, UR7 ;  /* 0x0000000700057c02 */ /* 0x000fe20008000f00 */
[----:B-1----:R-:W-:Y:S01]  /*154d0*/  IMAD.U32 R6, RZ, RZ, UR4 ;  /* 0x00000004ff067e24 */ /* 0x002fe2000f8e00ff */
[----:B------:R-:W-:Y:S01]  /*154e0*/  MOV R7, UR5 ;  /* 0x0000000500077c02 */ /* 0x000fe20008000f00 */
[----:B----4-:R-:W-:Y:S01]  /*154f0*/  IMAD.U32 R10, RZ, RZ, UR8 ;  /* 0x00000008ff0a7e24 */ /* 0x010fe2000f8e00ff */
[----:B------:R-:W-:-:S02]  /*15500*/  MOV R11, UR9 ;  /* 0x00000009000b7c02 */ /* 0x000fc40008000f00 */
[----:B------:R-:W-:-:S07]  /*15510*/  LEPC R20, `(.L_x_272) ;  /* 0x000000001014794e */ /* 0x000fce0000000000 */
[----:B---3--:R-:W-:Y:S05]  /*15520*/  CALL.ABS.NOINC R2 ;  /* 0x0000000002007343 */ /* 0x008fea0003c00000 */
.L_x_272:
[C---:B------:R-:W-:Y:S01]  /*15530*/  FSETP.NEU.AND P0, PT, R17.reuse, -INF , PT ;  /* 0xff8000001100780b */ /* 0x040fe20003f0d000 */
[----:B------:R-:W2:Y:S01]  /*15540*/  S2R R2, SR_TID.X ;  /* 0x0000000000027919 */ /* 0x000ea20000002100 */
[----:B------:R-:W-:Y:S05]  /*15550*/  WARPSYNC.ALL ;  /* 0x0000000000007948 */ /* 0x000fea0003800000 */
[----:B------:R-:W-:Y:S01]  /*15560*/  FSEL R0, R17, RZ, P0 ;  /* 0x000000ff11007208 */ /* 0x000fe20000000000 */
[----:B------:R-:W-:Y:S01]  /*15570*/  UIADD3 UR4, UPT, UPT, UR40, 0x20, URZ ;  /* 0x0000002028047890 */ /* 0x000fe2000fffe0ff */
[----:B------:R3:W-:Y:S03]  /*15580*/  STTM.x32 tmem[UR40], R56 ;  /* 0x00000038000079ed */ /* 0x0007e600082c0028 */
[----:B------:R-:W-:Y:S01]  /*15590*/  FMUL R0, R0, -UR36 ;  /* 0x8000002400007c20 */ /* 0x000fe20008400000 */
[----:B------:R-:W-:-:S03]  /*155a0*/  USHF.R.U32.HI UR4, URZ, 0x15, UR4 ;  /* 0x00000015ff047899 */ /* 0x000fc60008011604 */
[--C-:B------:R-:W-:Y:S02]  /*155b0*/  FFMA2 R88, R88.F32x2.HI_LO, UR36.F32, R0.reuse.F32 ;  /* 0x0000002458587c49 */ /* 0x100fe40009200000 */
[----:B------:R-:W-:Y:S01]  /*155c0*/  FFMA2 R90, R90.F32x2.HI_LO, UR36.F32, R0.F32 ;  /* 0x000000245a5a7c49 */ /* 0x000fe20009200000 */
[----:B------:R-:W-:Y:S02]  /*155d0*/  MOV R3, UR4 ;  /* 0x0000000400037c02 */ /* 0x000fe40008000f00 */
[----:B------:R-:W-:Y:S02]  /*155e0*/  FSETP.GEU.AND P4, PT, R88, -126, PT ;  /* 0xc2fc00005800780b */ /* 0x000fe40003f8e000 */
[----:B------:R-:W-:Y:S02]  /*155f0*/  FSETP.GEU.AND P3, PT, R89, -126, PT ;  /* 0xc2fc00005900780b */ /* 0x000fe40003f6e000 */
[----:B------:R-:W-:Y:S02]  /*15600*/  FSETP.GEU.AND P2, PT, R90, -126, PT ;  /* 0xc2fc00005a00780b */ /* 0x000fe40003f4e000 */
[----:B------:R-:W-:-:S07]  /*15610*/  FSETP.GEU.AND P1, PT, R91, -126, PT ;  /* 0xc2fc00005b00780b */ /* 0x000fce0003f2e000 */
[----:B------:R-:W-:Y:S02]  /*15620*/  @!P4 FMUL R88, R88, 0.5 ;  /* 0x3f0000005858c820 */ /* 0x000fe40000400000 */
[----:B------:R-:W-:Y:S02]  /*15630*/  @!P3 FMUL R89, R89, 0.5 ;  /* 0x3f0000005959b820 */ /* 0x000fe40000400000 */
[----:B------:R-:W-:Y:S02]  /*15640*/  @!P2 FMUL R90, R90, 0.5 ;  /* 0x3f0000005a5aa820 */ /* 0x000fe40000400000 */
[----:B------:R-:W-:Y:S01]  /*15650*/  @!P1 FMUL R91, R91, 0.5 ;  /* 0x3f0000005b5b9820 */ /* 0x000fe20000400000 */
[----:B---3--:R-:W3:Y:S01]  /*15660*/  MUFU.EX2 R58, R88 ;  /* 0x00000058003a7308 */ /* 0x008ee20000000800 */
[----:B--2---:R-:W-:-:S04]  /*15670*/  SHF.R.U32.HI R60, RZ, 0x5, R2 ;  /* 0x00000005ff3c7819 */ /* 0x004fc80000011602 */
[----:B------:R-:W-:-:S03]  /*15680*/  LOP3.LUT P0, RZ, R3, 0x3, R60, 0x48, !PT ;  /* 0x0000000303ff7812 */ /* 0x000fc6000780483c */
[----:B------:R-:W2:Y:S08]  /*15690*/  MUFU.EX2 R59, R89 ;  /* 0x00000059003b7308 */ /* 0x000eb00000000800 */
[----:B------:R-:W4:Y:S01]  /*156a0*/  MUFU.EX2 R56, R90 ;  /* 0x0000005a00387308 */ /* 0x000f220000000800 */
[----:B---3--:R-:W-:-:S07]  /*156b0*/  @!P4 FMUL R58, R58, R58 ;  /* 0x0000003a3a3ac220 */ /* 0x008fce0000400000 */
[----:B------:R-:W3:Y:S01]  /*156c0*/  MUFU.EX2 R57, R91 ;  /* 0x0000005b00397308 */ /* 0x000ee20000000800 */
[----:B--2---:R-:W-:-:S05]  /*156d0*/  @!P3 FMUL R59, R59, R59 ;  /* 0x0000003b3b3bb220 */ /* 0x004fca0000400000 */
[----:B------:R-:W-:Y:S01]  /*156e0*/  F2FP.F16.F32.PACK_AB R54, R59, R58 ;  /* 0x0000003a3b36723e */ /* 0x000fe200000000ff */
[----:B----4-:R-:W-:Y:S01]  /*156f0*/  @!P2 FMUL R56, R56, R56 ;  /* 0x000000383838a220 */ /* 0x010fe20000400000 */
[----:B---3--:R-:W-:-:S05]  /*15700*/  @!P1 FMUL R57, R57, R57 ;  /* 0x0000003939399220 */ /* 0x008fca0000400000 */
[----:B------:R-:W-:Y:S01]  /*15710*/  F2FP.F16.F32.PACK_AB R55, R57, R56 ;  /* 0x000000383937723e */ /* 0x000fe200000000ff */
[----:B------:R-:W-:Y:S06]  /*15720*/  @!P0 BRA `(.L_x_273) ;  /* 0x0000000000408947 */ /* 0x000fec0003800000 */
[----:B-1----:R-:W-:Y:S01]  /*15730*/  MOV R14, 0x8 ;  /* 0x00000008000e7802 */ /* 0x002fe20000000f00 */
[----:B------:R-:W1:Y:S01]  /*15740*/  LDCU.64 UR8, c[0x4][0xb0] ;  /* 0x01001600ff0877ac */ /* 0x000e620008000a00 */
[----:B------:R-:W-:Y:S02]  /*15750*/  HFMA2 R12, -RZ, RZ, 0, 5.9604644775390625e-08 ;  /* 0x00000001ff0c7431 */ /* 0x000fe400000001ff */
[----:B------:R-:W-:Y:S01]  /*15760*/  IMAD.MOV.U32 R8, RZ, RZ, 0x1be ;  /* 0x000001beff087424 */ /* 0x000fe200078e00ff */
[----:B------:R-:W2:Y:S01]  /*15770*/  LDCU.64 UR6, c[0x4][0xb8] ;  /* 0x01001700ff0677ac */ /* 0x000ea20008000a00 */
[----:B------:R-:W3:Y:S01]  /*15780*/  LDC.64 R14, c[0x4][R14] ;  /* 0x010000000e0e7b82 */ /* 0x000ee20000000a00 */
[----:B------:R-:W-:Y:S01]  /*15790*/  IMAD.MOV.U32 R13, RZ, RZ, RZ ;  /* 0x000000ffff0d7224 */ /* 0x000fe200078e00ff */
[----:B------:R-:W4:Y:S01]  /*157a0*/  LDCU.64 UR4, c[0x4][0x20] ;  /* 0x01000400ff0477ac */ /* 0x000f220008000a00 */
[----:B-1----:R-:W-:Y:S01]  /*157b0*/  IMAD.U32 R4, RZ, RZ, UR8 ;  /* 0x00000008ff047e24 */ /* 0x002fe2000f8e00ff */
[----:B------:R-:W-:Y:S01]  /*157c0*/  MOV R5, UR9 ;  /* 0x0000000900057c02 */ /* 0x000fe20008000f00 */
[----:B--2---:R-:W-:Y:S01]  /*157d0*/  IMAD.U32 R6, RZ, RZ, UR6 ;  /* 0x00000006ff067e24 */ /* 0x004fe2000f8e00ff */
[----:B------:R-:W-:Y:S01]  /*157e0*/  MOV R7, UR7 ;  /* 0x0000000700077c02 */ /* 0x000fe20008000f00 */
[----:B----4-:R-:W-:Y:S01]  /*157f0*/  IMAD.U32 R10, RZ, RZ, UR4 ;  /* 0x00000004ff0a7e24 */ /* 0x010fe2000f8e00ff */
[----:B------:R-:W-:-:S02]  /*15800*/  MOV R11, UR5 ;  /* 0x00000005000b7c02 */ /* 0x000fc40008000f00 */
[----:B------:R-:W-:-:S07]  /*15810*/  LEPC R20, `(.L_x_273) ;  /* 0x000000001014794e */ /* 0x000fce0000000000 */
[----:B---3--:R-:W-:Y:S05]  /*15820*/  CALL.ABS.NOINC R14 ;  /* 0x000000000e007343 */ /* 0x008fea0003c00000 */
.L_x_273:
[----:B------:R-:W-:Y:S01]  /*15830*/  MOV R0, UR47 ;  /* 0x0000002f00007c02 */ /* 0x000fe20008000f00 */
[----:B------:R-:W-:Y:S05]  /*15840*/  WARPSYNC.ALL ;  /* 0x0000000000007948 */ /* 0x000fea0003800000 */
[----:B------:R-:W-:Y:S01]  /*15850*/  ISETP.GT.U32.AND P1, PT, R0, 0x1, PT ;  /* 0x000000010000780c */ /* 0x000fe20003f24070 */
[----:B------:R2:W-:Y:S01]  /*15860*/  STTM.x32 tmem[UR40+0x20], R24 ;  /* 0x00002018000079ed */ /* 0x0005e200082c0028 */
[----:B------:R-:W3:Y:S11]  /*15870*/  FENCE.VIEW.ASYNC.T ;  /* 0x00000000000073c6 */ /* 0x000ef60000000200 */
[----:B------:R-:W-:Y:S05]  /*15880*/  @P1 BRA `(.L_x_274) ;  /* 0x0000000000081947 */ /* 0x000fea0003800000 */
[----:B------:R-:W-:Y:S05]  /*15890*/  BPT.TRAP 0x1 ;  /* 0x000000040000795c */ /* 0x000fea0000300000 */
[----:B------:R-:W-:Y:S05]  /*158a0*/  BPT.TRAP 0x1 ;  /* 0x000000040000795c */ /* 0x000fea0000300000 */
.L_x_274:
[----:B------:R-:W4:Y:S01]  /*158b0*/  S2UR UR4, SR_CgaCtaId ;  /* 0x00000000000479c3 */ /* 0x000f220000008800 */
[----:B------:R-:W-:Y:S01]  /*158c0*/  UISETP.NE.AND UP0, UPT, UR56, URZ, UPT ;  /* 0x000000ff3800728c */ /* 0x000fe2000bf05270 */
[----:B------:R-:W-:Y:S02]  /*158d0*/  UMOV UR5, 0x400 ;  /* 0x0000040000057882 */ /* 0x000fe40000000000 */
[----:B----4-:R-:W-:-:S04]  /*158e0*/  ULEA UR4, UR4, UR5, 0x18 ;  /* 0x0000000504047291 */ /* 0x010fc8000f8ec0ff */
[----:B------:R-:W-:-:S04]  /*158f0*/  UIADD3 UR5, UPT, UPT, UR4, 0x38068, URZ ;  /* 0x0003806804057890 */ /* 0x000fc8000fffe0ff */
[----:B------:R-:W-:-:S04]  /*15900*/  @UP0 UIADD3 UR5, UPT, UPT, UR4, 0x38058, URZ ;  /* 0x0003805804050890 */ /* 0x000fc8000fffe0ff */
[----:B------:R-:W-:-:S09]  /*15910*/  UPRMT UR5, UR43, 0x654, UR5 ;  /* 0x000006542b057896 */ /* 0x000fd20008000005 */
[----:B---3--:R-:W-:Y:S01]  /*15920*/  SYNCS.ARRIVE.TRANS64.RED.A1T0 RZ, [UR5], RZ ;  /* 0x000000ffffff79a7 */ /* 0x008fe20008100405 */
[----:B------:R-:W-:-:S04]  /*15930*/  USEL UR5, UR51, UR54, UP0 ;  /* 0x0000003633057287 */ /* 0x000fc80008000000 */
[----:B------:R-:W-:-:S04]  /*15940*/  ULOP3.LUT UR5, UR5, 0x1, URZ, 0x3c, !UPT ;  /* 0x0000000105057892 */ /* 0x000fc8000f8e3cff */
[----:B------:R-:W-:Y:S02]  /*15950*/  USEL UR51, UR5, UR51, UP0 ;  /* 0x0000003305337287 */ /* 0x000fe40008000000 */
[----:B------:R-:W-:Y:S02]  /*15960*/  USEL UR54, UR54, UR5, UP0 ;  /* 0x0000000536367287 */ /* 0x000fe40008000000 */
[----:B------:R-:W-:-:S09]  /*15970*/  UISETP.NE.AND UP0, UPT, UR48, URZ, UPT ;  /* 0x000000ff3000728c */ /* 0x000fd2000bf05270 */
[----:B------:R-:W-:Y:S05]  /*15980*/  BRA.U UP0, `(.L_x_275) ;  /* 0x0000000100047547 */ /* 0x000fea000b800000 */
[----:B------:R-:W-:Y:S05]  /*15990*/  BPT.TRAP 0x1 ;  /* 0x000000040000795c */ /* 0x000fea0000300000 */
.L_x_275:
[----:B------:R-:W-:Y:S01]  /*159a0*/  UISETP.NE.AND UP0, UPT, UR56, URZ, UPT ;  /* 0x000000ff3800728c */ /* 0x000fe2000bf05270 */
[----:B------:R-:W-:Y:S01]  /*159b0*/  MOV R0, UR39 ;  /* 0x0000002700007c02 */ /* 0x000fe20008000f00 */
[----:B------:R-:W-:Y:S01]  /*159c0*/  UIADD3 UR6, UPT, UPT, UR4, 0x38078, URZ ;  /* 0x0003807804067890 */ /* 0x000fe2000fffe0ff */
[----:B------:R-:W-:Y:S01]  /*159d0*/  FADD2 R22, R22.F32x2.HI_LO, RZ.F32 ;  /* 0x000000ff1616724b */ /* 0x000fe20000200000 */
[----:B------:R-:W-:Y:S01]  /*159e0*/  FSETP.NEU.AND P0, PT, R17, -INF , PT ;  /* 0xff8000001100780b */ /* 0x000fe20003f0d000 */
[----:B------:R-:W-:Y:S01]  /*159f0*/  FADD2 R124, R124.F32x2.HI_LO, RZ.F32 ;  /* 0x000000ff7c7c724b */ /* 0x000fe20000200000 */
[----:B------:R-:W-:Y:S01]  /*15a00*/  SHF.L.U32 R0, R0, 0x1f, RZ ;  /* 0x0000001f00007819 */ /* 0x000fe200000006ff */
[----:B------:R-:W-:Y:S01]  /*15a10*/  FADD2 R22, R22.F32x2.HI_LO, R130.F32x2.HI_LO ;  /* 0x000000821616724b */ /* 0x000fe20000000000 */
[----:B------:R-:W-:Y:S01]  /*15a20*/  FSEL R3, R17, RZ, P0 ;  /* 0x000000ff11037208 */ /* 0x000fe20000000000 */
[----:B------:R-:W-:Y:S02]  /*15a30*/  FADD2 R126, R126.F32x2.HI_LO, RZ.F32 ;  /* 0x000000ff7e7e724b */ /* 0x000fe40000200000 */
[----:B------:R-:W-:Y:S01]  /*15a40*/  @!UP0 UIADD3 UR6, UPT, UPT, UR4, 0x38088, URZ ;  /* 0x0003808804068890 */ /* 0x000fe2000fffe0ff */
[----:B------:R-:W-:Y:S01]  /*15a50*/  FADD2 R124, R124.F32x2.HI_LO, R132.F32x2.HI_LO ;  /* 0x000000847c7c724b */ /* 0x000fe20000000000 */
[----:B------:R-:W-:Y:S01]  /*15a60*/  FSETP.NEU.AND P0, PT, R156, R3, PT ;  /* 0x000000039c00720b */ /* 0x000fe20003f0d000 */
[----:B------:R-:W-:-:S02]  /*15a70*/  FADD2 R126, R126.F32x2.HI_LO, R134.F32x2.HI_LO ;  /* 0x000000867e7e724b */ /* 0x000fc40000000000 */
[----:B------:R-:W-:Y:S02]  /*15a80*/  FADD2 R22, R22.F32x2.HI_LO, R138.F32x2.HI_LO ;  /* 0x0000008a1616724b */ /* 0x000fe40000000000 */
[----:B------:R-:W-:Y:S02]  /*15a90*/  FADD2 R124, R124.F32x2.HI_LO, R140.F32x2.HI_LO ;  /* 0x0000008c7c7c724b */ /* 0x000fe40000000000 */
[----:B------:R-:W3:Y:S01]  /*15aa0*/  SYNCS.PHASECHK.TRANS64.TRYWAIT P2, [UR6], R0 ;  /* 0x00000000ff0075a7 */ /* 0x000ee20008041106 */
[----:B------:R-:W-:Y:S02]  /*15ab0*/  FADD2 R126, R126.F32x2.HI_LO, R142.F32x2.HI_LO ;  /* 0x0000008e7e7e724b */ /* 0x000fe40000000000 */
[----:B------:R-:W-:Y:S02]  /*15ac0*/  FADD2 R22, R22.F32x2.HI_LO, R146.F32x2.HI_LO ;  /* 0x000000921616724b */ /* 0x000fe40000000000 */
[----:B------:R-:W-:Y:S02]  /*15ad0*/  FADD2 R124, R124.F32x2.HI_LO, R148.F32x2.HI_LO ;  /* 0x000000947c7c724b */ /* 0x000fe40000000000 */
[----:B------:R-:W-:-:S02]  /*15ae0*/  FADD2 R126, R126.F32x2.HI_LO, R92.F32x2.HI_LO ;  /* 0x0000005c7e7e724b */ /* 0x000fc40000000000 */
[----:B------:R-:W-:Y:S02]  /*15af0*/  FADD2 R22, R22.F32x2.HI_LO, R96.F32x2.HI_LO ;  /* 0x000000601616724b */ /* 0x000fe40000000000 */
[----:B------:R-:W-:Y:S02]  /*15b00*/  FADD2 R124, R124.F32x2.HI_LO, R98.F32x2.HI_LO ;  /* 0x000000627c7c724b */ /* 0x000fe40000000000 */
[----:B------:R-:W-:Y:S02]  /*15b10*/  FADD2 R126, R126.F32x2.HI_LO, R100.F32x2.HI_LO ;  /* 0x000000647e7e724b */ /* 0x000fe40000000000 */
[----:B------:R-:W-:Y:S01]  /*15b20*/  FADD2 R22, R22.F32x2.HI_LO, R104.F32x2.HI_LO ;  /* 0x000000681616724b */ /* 0x000fe20000000000 */
[----:B---3--:R-:W-:Y:S06]  /*15b30*/  @!P2 BRA `(.L_x_276) ;  /* 0x000000e00064a947 */ /* 0x008fec0003800000 */
.L_x_476:
[----:B------:R-:W-:Y:S01]  /*15b40*/  BSSY.RECONVERGENT B0, `(.L_x_277) ;  /* 0x000000a000007945 */ /* 0x000fe20003800200 */
[----:B---3--:R-:W-:-:S03]  /*15b50*/  MOV R5, 0x3f000000 ;  /* 0x3f00000000057802 */ /* 0x008fc60000000f00 */
[----:B------:R-:W-:Y:S05]  /*15b60*/  @!P0 BRA `(.L_x_278) ;  /* 0x00000000001c8947 */ /* 0x000fea0003800000 */
[----:B------:R-:W-:-:S04]  /*15b70*/  FADD R0, -R3, R156 ;  /* 0x0000009c03007221 */ /* 0x000fc80000000100 */
[----:B------:R-:W-:-:S05]  /*15b80*/  FMUL R0, R0, UR36 ;  /* 0x0000002400007c20 */ /* 0x000fca0008400000 */
[----:B------:R-:W-:-:S13]  /*15b90*/  FSETP.GEU.AND P0, PT, R0, -126, PT ;  /* 0xc2fc00000000780b */ /* 0x000fda0003f0e000 */
[----:B------:R-:W-:-:S04]  /*15ba0*/  @!P0 FMUL R0, R0, 0.5 ;  /* 0x3f00000000008820 */ /* 0x000fc80000400000 */
[----:B------:R-:W3:Y:S02]  /*15bb0*/  MUFU.EX2 R5, R0 ;  /* 0x0000000000057308 */ /* 0x000ee40000000800 */
[----:B---3--:R-:W-:-:S04]  /*15bc0*/  @!P0 FMUL R5, R5, R5 ;  /* 0x0000000505058220 */ /* 0x008fc80000400000 */
[----:B------:R-:W-:Y:S02]  /*15bd0*/  FMUL R5, R5, 0.5 ;  /* 0x3f00000005057820 */ /* 0x000fe40000400000 */
.L_x_278:
[----:B------:R-:W-:Y:S05]  /*15be0*/  BSYNC.RECONVERGENT B0 ;  /* 0x0000000000007941 */ /* 0x000fea0003800200 */
.L_x_277:
[----:B--2---:R-:W2:Y:S04]  /*15bf0*/  LDL.LU.64 R34, [R1+0x10] ;  /* 0x0000100001227983 */ /* 0x004ea80000300a00 */
[----:B------:R-:W3:Y:S04]  /*15c00*/  LDL.LU.64 R32, [R1+0x18] ;  /* 0x0000180001207983 */ /* 0x000ee80000300a00 */
[----:B------:R-:W4:Y:S04]  /*15c10*/  LDL.LU.64 R30, [R1+0x28] ;  /* 0x00002800011e7983 */ /* 0x000f280000300a00 */
[----:B------:R-:W5:Y:S04]  /*15c20*/  LDL.LU.64 R28, [R1+0x30] ;  /* 0x00003000011c7983 */ /* 0x000f680000300a00 */
[----:B------:R-:W5:Y:S04]  /*15c30*/  LDL.LU.64 R26, [R1+0x38] ;  /* 0x00003800011a7983 */ /* 0x000f680000300a00 */
[----:B-1----:R-:W5:Y:S04]  /*15c40*/  LDL.LU.64 R14, [R1+0x20] ;  /* 0x00002000010e7983 */ /* 0x002f680000300a00 */
[----:B------:R-:W5:Y:S04]  /*15c50*/  LDL.LU.64 R24, [R1+0x48] ;  /* 0x0000480001187983 */ /* 0x000f680000300a00 */
[----:B------:R-:W5:Y:S04]  /*15c60*/  LDL.LU.64 R20, [R1+0x50] ;  /* 0x0000500001147983 */ /* 0x000f680000300a00 */
[----:B------:R-:W5:Y:S04]  /*15c70*/  LDL.LU.64 R12, [R1+0x58] ;  /* 0x00005800010c7983 */ /* 0x000f680000300a00 */
[----:B------:R-:W5:Y:S04]  /*15c80*/  LDL.LU.64 R8, [R1+0x40] ;  /* 0x0000400001087983 */ /* 0x000f680000300a00 */
[----:B------:R-:W5:Y:S04]  /*15c90*/  LDL.LU.64 R10, [R1+0x60] ;  /* 0x00006000010a7983 */ /* 0x000f680000300a00 */
[----:B------:R-:W5:Y:S01]  /*15ca0*/  LDL.LU.64 R6, [R1+0x68] ;  /* 0x0000680001067983 */ /* 0x000f620000300a00 */
[----:B------:R-:W-:-:S04]  /*15cb0*/  FMUL R16, R5, R16 ;  /* 0x0000001005107220 */ /* 0x000fc80000400000 */
[----:B------:R-:W-:-:S04]  /*15cc0*/  FADD2 R18, R16.F32, R18.F32x2.HI_LO ;  /* 0x000000121012724b */ /* 0x000fc80000040000 */
[----:B------:R-:W-:-:S04]  /*15cd0*/  FADD2 R18, R18.F32x2.HI_LO, R128.F32x2.HI_LO ;  /* 0x000000801212724b */ /* 0x000fc80000000000 */
[----:B------:R-:W-:-:S04]  /*15ce0*/  FADD2 R18, R18.F32x2.HI_LO, R136.F32x2.HI_LO ;  /* 0x000000881212724b */ /* 0x000fc80000000000 */
[----:B------:R-:W-:-:S04]  /*15cf0*/  FADD2 R18, R18.F32x2.HI_LO, R144.F32x2.HI_LO ;  /* 0x000000901212724b */ /* 0x000fc80000000000 */
[----:B------:R-:W-:Y:S02]  /*15d00*/  FADD2 R18, R18.F32x2.HI_LO, R94.F32x2.HI_LO ;  /* 0x0000005e1212724b */ /* 0x000fe40000000000 */
[----:B------:R-:W-:Y:S02]  /*15d10*/  FADD2 R124, R124.F32x2.HI_LO, R106.F32x2.HI_LO ;  /* 0x0000006a7c7c724b */ /* 0x000fe40000000000 */
[----:B------:R-:W-:Y:S02]  /*15d20*/  FADD2 R126, R126.F32x2.HI_LO, R108.F32x2.HI_LO ;  /* 0x0000006c7e7e724b */ /* 0x000fe40000000000 */
[----:B------:R-:W-:Y:S02]  /*15d30*/  FADD2 R18, R18.F32x2.HI_LO, R102.F32x2.HI_LO ;  /* 0x000000661212724b */ /* 0x000fe40000000000 */
[----:B------:R-:W-:Y:S02]  /*15d40*/  FADD2 R22, R22.F32x2.HI_LO, R112.F32x2.HI_LO ;  /* 0x000000701616724b */ /* 0x000fe40000000000 */
[----:B------:R-:W-:-:S02]  /*15d50*/  FADD2 R124, R124.F32x2.HI_LO, R114.F32x2.HI_LO ;  /* 0x000000727c7c724b */ /* 0x000fc40000000000 */
        /* <DEDUP_REMOVED lines=23> */
[----:B------:R-:W-:Y:S01]  /*15ed0*/  FADD2 R18, R18.F32x2.HI_LO, R186.F32x2.HI_LO ;  /* 0x000000ba1212724b */ /* 0x000fe20000000000 */
[----:B------:R-:W-:Y:S01]  /*15ee0*/  ULOP3.LUT UP0, URZ, UR37, UR41, URZ, 0xfc, !UPT ;  /* 0x0000002925ff7292 */ /* 0x000fe2000f80fcff */
[----:B--2---:R-:W-:-:S02]  /*15ef0*/  FADD2 R124, R124.F32x2.HI_LO, R34.F32x2.HI_LO ;  /* 0x000000227c7c724b */ /* 0x004fc40000000000 */
[----:B---3--:R-:W-:Y:S02]  /*15f00*/  FADD2 R126, R126.F32x2.HI_LO, R32.F32x2.HI_LO ;  /* 0x000000207e7e724b */ /* 0x008fe40000000000 */
[----:B----4-:R-:W-:Y:S02]  /*15f10*/  FADD2 R22, R22.F32x2.HI_LO, R30.F32x2.HI_LO ;  /* 0x0000001e1616724b */ /* 0x010fe40000000000 */
[----:B-----5:R-:W-:Y:S02]  /*15f20*/  FADD2 R124, R124.F32x2.HI_LO, R28.F32x2.HI_LO ;  /* 0x0000001c7c7c724b */ /* 0x020fe40000000000 */
        /* <DEDUP_REMOVED lines=11> */
[----:B------:R-:W-:-:S04]  /*15fe0*/  FADD2 R18, R18.F32x2.HI_LO, R22.F32x2.HI_LO ;  /* 0x000000161212724b */ /* 0x000fc80000000000 */
[----:B------:R-:W-:-:S04]  /*15ff0*/  FADD2 R18, R18.F32x2.HI_LO, R124.F32x2.HI_LO ;  /* 0x0000007c1212724b */ /* 0x000fc80000000000 */
[----:B------:R-:W-:Y:S01]  /*16000*/  FADD R16, R18, R19 ;  /* 0x0000001312107221 */ /* 0x000fe20000000000 */
[----:B------:R-:W-:Y:S06]  /*16010*/  BRA.U UP0, `(.L_x_279) ;  /* 0x0000000100907547 */ /* 0x000fec000b800000 */
[----:B------:R-:W-:Y:S05]  /*16020*/  @P1 BRA `(.L_x_280) ;  /* 0x0000000000041947 */ /* 0x000fea0003800000 */
[----:B------:R-:W-:Y:S05]  /*16030*/  BPT.TRAP 0x1 ;  /* 0x000000040000795c */ /* 0x000fea0000300000 */
.L_x_280:
[----:B------:R-:W-:Y:S01]  /*16040*/  UISETP.NE.AND UP0, UPT, UR56, URZ, UPT ;  /* 0x000000ff3800728c */ /* 0x000fe2000bf05270 */
[----:B------:R-:W-:Y:S01]  /*16050*/  IMAD.U32 R0, RZ, RZ, UR5 ;  /* 0x00000005ff007e24 */ /* 0x000fe2000f8e00ff */
[----:B------:R-:W-:Y:S01]  /*16060*/  UIADD3 UR6, UPT, UPT, UR4, 0x38060, URZ ;  /* 0x0003806004067890 */ /* 0x000fe2000fffe0ff */
[----:B------:R-:W-:Y:S01]  /*16070*/  IMAD.U32 R2, R2, 0x10000, RZ ;  /* 0x0001000002027824 */ /* 0x000fe200078e00ff */
[----:B------:R-:W-:Y:S02]  /*16080*/  LOP3.LUT R60, R60, 0x3, RZ, 0xc0, !PT ;  /* 0x000000033c3c7812 */ /* 0x000fe400078ec0ff */
[----:B------:R-:W-:Y:S02]  /*16090*/  SHF.L.U32 R0, R0, 0x1f, RZ ;  /* 0x0000001f00007819 */ /* 0x000fe400000006ff */
[----:B------:R-:W-:-:S03]  /*160a0*/  LOP3.LUT R2, R2, 0x600000, RZ, 0xc0, !PT ;  /* 0x0060000002027812 */ /* 0x000fc600078ec0ff */
[----:B------:R-:W-:Y:S01]  /*160b0*/  @UP0 UIADD3 UR6, UPT, UPT, UR4, 0x38050, URZ ;  /* 0x0003805004060890 */ /* 0x000fe2000fffe0ff */
[----:B------:R-:W-:Y:S01]  /*160c0*/  SHF.R.U32.HI R3, RZ, 0x15, R2 ;  /* 0x00000015ff037819 */ /* 0x000fe20000011602 */
[----:B------:R-:W-:-:S03]  /*160d0*/  USEL UR4, URZ, 0x80, UP0 ;  /* 0x00000080ff047887 */ /* 0x000fc60008000000 */
[----:B------:R-:W-:-:S03]  /*160e0*/  ISETP.NE.AND P0, PT, R60, R3, PT ;  /* 0x000000033c00720c */ /* 0x000fc60003f05270 */
[----:B------:R-:W-:Y:S01]  /*160f0*/  LOP3.LUT R2, R2, UR4, RZ, 0xfc, !PT ;  /* 0x0000000402027c12 */ /* 0x000fe2000f8efcff */
[----:B------:R-:W1:Y:S02]  /*16100*/  SYNCS.PHASECHK.TRANS64.TRYWAIT P1, [UR6], R0 ;  /* 0x00000000ff0075a7 */ /* 0x000e640008021106 */
[----:B-1----:R-:W-:Y:S07]  /*16110*/  @!P1 BRA `(.L_x_281) ;  /* 0x000000dc00049947 */ /* 0x002fee0003800000 */
.L_x_478:
[----:B------:R-:W-:Y:S05]  /*16120*/  @!P0 BRA `(.L_x_282) ;  /* 0x0000000000408947 */ /* 0x000fea0003800000 */
        /* <DEDUP_REMOVED lines=16> */
.L_x_282:
[----:B------:R-:W-:Y:S05]  /*16230*/  WARPSYNC.ALL ;  /* 0x0000000000007948 */ /* 0x000fea0003800000 */
[----:B------:R-:W-:-:S13]  /*16240*/  R2UR UR4, R2 ;  /* 0x00000000020472ca */ /* 0x000fda00000e0000 */
[----:B------:R2:W-:Y:S02]  /*16250*/  STTM.x2 tmem[UR4], R16 ;  /* 0x00000010000079ed */ /* 0x0005e400080c0004 */
.L_x_279:
[----:B------:R-:W-:Y:S01]  /*16260*/  UIADD3 UR4, UPT, UPT, UR37, 0x1, URZ ;  /* 0x0000000125047890 */ /* 0x000fe2000fffe0ff */
[----:B------:R-:W-:Y:S01]  /*16270*/  MOV R156, R17 ;  /* 0x00000011009c7202 */ /* 0x000fe20000000f00 */
[----:B------:R-:W-:Y:S02]  /*16280*/  UIADD3 UR49, UPT, UPT, UR41, -UR50, URZ ;  /* 0x8000003229317290 */ /* 0x000fe4000fffe0ff */
[----:B------:R-:W-:Y:S02]  /*16290*/  UISETP.GT.U32.AND UP0, UPT, UR4, 0x1, UPT ;  /* 0x000000010400788c */ /* 0x000fe4000bf04070 */
[----:B------:R-:W-:Y:S02]  /*162a0*/  UIADD3 UR37, UPT, UPT, UR37, -0x1, URZ ;  /* 0xffffffff25257890 */ /* 0x000fe4000fffe0ff */
[----:B------:R-:W-:-:S05]  /*162b0*/  USHF.L.U32 UR49, UR49, 0x7, URZ ;  /* 0x0000000731317899 */ /* 0x000fca00080006ff */
[----:B------:R-:W-:Y:S07]  /*162c0*/  BRA.U UP0, `(.L_x_283) ;  /* 0xffffffb900a87547 */ /* 0x000fee000b83ffff */
.L_x_262:
[----:B------:R-:W-:Y:S01]  /*162d0*/  UISETP.GE.AND UP0, UPT, UR41, 0x1, UPT ;  /* 0x000000012900788c */ /* 0x000fe2000bf06270 */
[----:B------:R-:W3:Y:S01]  /*162e0*/  LDCU UR40, c[0x0][0x904] ;  /* 0x00012080ff2877ac */ /* 0x000ee20008000800 */
[----:B------:R-:W4:Y:S01]  /*162f0*/  LDCU UR39, c[0x0][0x704] ;  /* 0x0000e080ff2777ac */ /* 0x000f220008000800 */
[----:B------:R-:W1:Y:S06]  /*16300*/  LDCU.64 UR36, c[0x0][0x908] ;  /* 0x00012100ff2477ac */ /* 0x000e6c0008000a00 */
[----:B------:R-:W-:Y:S05]  /*16310*/  BRA.U !UP0, `(.L_x_284) ;  /* 0x0000006d08dc7547 */ /* 0x000fea000b800000 */
.L_x_305:
[----:B--2---:R-:W5:Y:S01]  /*16320*/  S2R R18, SR_TID.X ;  /* 0x0000000000127919 */ /* 0x004f620000002100 */
[----:B------:R-:W-:Y:S01]  /*16330*/  UISETP.NE.AND UP0, UPT, UR56, URZ, UPT ;  /* 0x000000ff3800728c */ /* 0x000fe2000bf05270 */
[----:B------:R-:W-:-:S03]  /*16340*/  UMOV UR4, 0x20 ;  /* 0x0000002000047882 */ /* 0x000fc60000000000 */
[----:B------:R-:W-:Y:S02]  /*16350*/  USEL UR4, UR4, 0xa0, UP0 ;  /* 0x000000a004047887 */ /* 0x000fe40008000000 */
[----:B------:R-:W-:Y:S02]  /*16360*/  USEL UR5, UR51, UR54, UP0 ;  /* 0x0000003633057287 */ /* 0x000fe40008000000 */
[----:B------:R-:W-:Y:S01]  /*16370*/  UISETP.GT.U32.AND UP0, UPT, UR47, 0x1, UPT ;  /* 0x000000012f00788c */ /* 0x000fe2000bf04070 */
[----:B-----5:R-:W-:-:S05]  /*16380*/  IMAD.U32 R174, R18, 0x10000, RZ ;  /* 0x0001000012ae7824 */ /* 0x020fca00078e00ff */
[----:B------:R-:W-:-:S05]  /*16390*/  LOP3.LUT R174, R174, 0x600000, RZ, 0xc0, !PT ;  /* 0x00600000aeae7812 */ /* 0x000fca00078ec0ff */
[----:B-1----:R-:W-:-:S06]  /*163a0*/  VIADD R0, R174, UR4 ;  /* 0x00000004ae007c36 */ /* 0x002fcc0008000000 */
[----:B------:R-:W1:Y:S02]  /*163b0*/  SHFL.IDX PT, R0, R0, RZ, 0x1f ;  /* 0x00001fff00007589 */ /* 0x000e6400000e0000 */
[----:B-1----:R-:W-:Y:S01]  /*163c0*/  R2UR UR44, R0 ;  /* 0x00000000002c72ca */ /* 0x002fe200000e0000 */
[----:B------:R-:W-:-:S14]  /*163d0*/  BRA.U UP0, `(.L_x_285) ;  /* 0x0000000100047547 */ /* 0x000fdc000b800000 */
[----:B---34-:R-:W-:Y:S05]  /*163e0*/  BPT.TRAP 0x1 ;  /* 0x000000040000795c */ /* 0x018fea0000300000 */
.L_x_285:
        /* <DEDUP_REMOVED lines=8> */
[----:B------:R-:W-:-:S04]  /*16470*/  LOP3.LUT R175, R2, 0x3, RZ, 0xc0, !PT ;  /* 0x0000000302af7812 */ /* 0x000fc800078ec0ff */
[----:B------:R-:W-:Y:S01]  /*16480*/  ISETP.NE.AND P0, PT, R175, R176, PT ;  /* 0x000000b0af00720c */ /* 0x000fe20003f05270 */
[----:B-1----:R-:W-:-:S04]  /*16490*/  ULEA UR41, UR41, UR4, 0x18 ;  /* 0x0000000429297291 */ /* 0x002fc8000f8ec0ff */
[----:B------:R-:W-:Y:S02]  /*164a0*/  UIADD3 UR4, UPT, UPT, UR41, 0x38060, URZ ;  /* 0x0003806029047890 */ /* 0x000fe4000fffe0ff */
[----:B------:R-:W-:-:S09]  /*164b0*/  @UP0 UIADD3 UR4, UPT, UPT, UR41, 0x38050, URZ ;  /* 0x0003805029040890 */ /* 0x000fd2000fffe0ff */
[----:B------:R-:W1:Y:S02]  /*164c0*/  SYNCS.PHASECHK.TRANS64.TRYWAIT P1, [UR4], R3 ;  /* 0x00000003ff0075a7 */ /* 0x000e640008021104 */
[----:B-1----:R-:W-:Y:S05]  /*164d0*/  @!P1 BRA `(.L_x_286) ;  /* 0x000000d8002c9947 */ /* 0x002fea0003800000 */
.L_x_480:
[----:B------:R-:W-:Y:S01]  /*164e0*/  LOP3.LUT R174, R174, UR42, RZ, 0xfc, !PT ;  /* 0x0000002aaeae7c12 */ /* 0x000fe2000f8efcff */
[----:B------:R-:W-:Y:S06]  /*164f0*/  @!P0 BRA `(.L_x_287) ;  /* 0x0000000000408947 */ /* 0x000fec0003800000 */
[----:B------:R-:W-:Y:S01]  /*16500*/  MOV R14, 0x8 ;  /* 0x00000008000e7802 */ /* 0x000fe20000000f00 */
[----:B------:R-:W1:Y:S01]  /*16510*/  LDCU.64 UR8, c[0x4][0xb0] ;  /* 0x01001600ff0877ac */ /* 0x000e620008000a00 */
[----:B------:R-:W-:Y:S02]  /*16520*/  HFMA2 R12, -RZ, RZ, 0, 5.9604644775390625e-08 ;  /* 0x00000001ff0c7431 */ /* 0x000fe400000001ff */
[----:B------:R-:W-:Y:S01]  /*16530*/  IMAD.MOV.U32 R8, RZ, RZ, 0x192 ;  /* 0x00000192ff087424 */ /* 0x000fe200078e00ff */
[----:B------:R-:W5:Y:S01]  /*16540*/  LDCU.64 UR6, c[0x4][0xb8] ;  /* 0x01001700ff0677ac */ /* 0x000f620008000a00 */
[----:B------:R-:W2:Y:S01]  /*16550*/  LDC.64 R14, c[0x4][R14] ;  /* 0x010000000e0e7b82 */ /* 0x000ea20000000a00 */
[----:B------:R-:W-:Y:S01]  /*16560*/  IMAD.MOV.U32 R13, RZ, RZ, RZ ;  /* 0x000000ffff0d7224 */ /* 0x000fe200078e00ff */
[----:B------:R-:W3:Y:S01]  /*16570*/  LDCU.64 UR4, c[0x4][0x10] ;  /* 0x01000200ff0477ac */ /* 0x000ee20008000a00 */
[----:B-1----:R-:W-:Y:S01]  /*16580*/  IMAD.U32 R4, RZ, RZ, UR8 ;  /* 0x00000008ff047e24 */ /* 0x002fe2000f8e00ff */
[----:B------:R-:W-:Y:S01]  /*16590*/  MOV R5, UR9 ;  /* 0x0000000900057c02 */ /* 0x000fe20008000f00 */
[----:B-----5:R-:W-:Y:S01]  /*165a0*/  IMAD.U32 R6, RZ, RZ, UR6 ;  /* 0x00000006ff067e24 */ /* 0x020fe2000f8e00ff */
[----:B------:R-:W-:Y:S01]  /*165b0*/  MOV R7, UR7 ;  /* 0x0000000700077c02 */ /* 0x000fe20008000f00 */
[----:B---3--:R-:W-:Y:S01]  /*165c0*/  IMAD.U32 R10, RZ, RZ, UR4 ;  /* 0x00000004ff0a7e24 */ /* 0x008fe2000f8e00ff */
[----:B------:R-:W-:-:S02]  /*165d0*/  MOV R11, UR5 ;  /* 0x00000005000b7c02 */ /* 0x000fc40008000f00 */
[----:B------:R-:W-:-:S07]  /*165e0*/  LEPC R20, `(.L_x_287) ;  /* 0x000000001014794e */ /* 0x000fce0000000000 */
[----:B--2-4-:R-:W-:Y:S05]  /*165f0*/  CALL.ABS.NOINC R14 ;  /* 0x000000000e007343 */ /* 0x014fea0003c00000 */
.L_x_287:
[C---:B------:R-:W-:Y:S01]  /*16600*/  VIADD R0, R174.reuse, 0x20 ;  /* 0x00000020ae007836 */ /* 0x040fe20000000000 */
        /* <DEDUP_REMOVED lines=22> */
.L_x_288:
        /* <DEDUP_REMOVED lines=23> */
.L_x_289:
        /* <DEDUP_REMOVED lines=23> */
.L_x_290:
[----:B------:R-:W-:Y:S05]  /*16a50*/  WARPSYNC.ALL ;  /* 0x0000000000007948 */ /* 0x000fea0003800000 */
[----:B------:R-:W-:Y:S01]  /*16a60*/  R2UR UR66, R174 ;  /* 0x00000000ae4272ca */ /* 0x000fe200000e0000 */
[----:B------:R-:W-:Y:S01]  /*16a70*/  UIMAD.WIDE.U32 UR68, UR38, UR36, URZ ;  /* 0x00000024264472a5 */ /* 0x000fe2000f8e00ff */
[----:B------:R-:W1:Y:S01]  /*16a80*/  LDC R3, c[0x0][0x384] ;  /* 0x0000e100ff037b82 */ /* 0x000e620000000800 */
[----:B---3--:R-:W-:Y:S01]  /*16a90*/  UISETP.NE.AND UP0, UPT, UR40, 0x1, UPT ;  /* 0x000000012800788c */ /* 0x008fe2000bf05270 */
[----:B------:R-:W-:Y:S01]  /*16aa0*/  IMAD.U32 R5, RZ, RZ, UR42 ;  /* 0x0000002aff057e24 */ /* 0x000fe2000f8e00ff */
[----:B------:R-:W-:Y:S01]  /*16ab0*/  USHF.R.U32.HI UR67, URZ, UR37, UR69 ;  /* 0x00000025ff437299 */ /* 0x000fe20008011645 */
[----:B----4-:R-:W-:Y:S01]  /*16ac0*/  MOV.SPILL R4, UR39 ;  /* 0x0000002700047c02 */ /* 0x010fe20009000f00 */
[----:B------:R-:W-:-:S02]  /*16ad0*/  UIADD3 UR64, UPT, UPT, UR49, 0x2, URZ ;  /* 0x0000000231407890 */ /* 0x000fc4000fffe0ff */
[----:B------:R-:W-:Y:S01]  /*16ae0*/  USEL UR67, UR38, UR67, !UP0 ;  /* 0x0000004326437287 */ /* 0x000fe2000c000000 */
[----:B------:R-:W-:Y:S01]  /*16af0*/  LOP3.LUT R5, R5, 0x7f, R18, 0xf8, !PT ;  /* 0x0000007f05057812 */ /* 0x000fe200078ef812 */
[----:B------:R-:W-:Y:S02]  /*16b00*/  UIADD3 UR65, UPT, UPT, UR49, 0x7f, URZ ;  /* 0x0000007f31417890 */ /* 0x000fe4000fffe0ff */
[----:B------:R-:W3:Y:S01]  /*16b10*/  LDTM.x32 R120, tmem[UR66+0x60] ;  /* 0x00006042007879ee */ /* 0x000ee200082c0000 */
[----:B------:R-:W-:Y:S02]  /*16b20*/  UIADD3 UR67, UPT, UPT, -UR67, URZ, URZ ;  /* 0x000000ff43437290 */ /* 0x000fe4000fffe1ff */
[----:B------:R-:W-:Y:S02]  /*16b30*/  UIADD3 UR62, UPT, UPT, UR49, 0x5, URZ ;  /* 0x00000005313e7890 */ /* 0x000fe4000fffe0ff */
[----:B------:R-:W-:Y:S02]  /*16b40*/  UIMAD UR66, UR40, UR67, UR38 ;  /* 0x00000043284272a4 */ /* 0x000fe4000f8e0226 */
[----:B------:R-:W-:-:S02]  /*16b50*/  UIADD3 UR63, UPT, UPT, UR49, 0x4, URZ ;  /* 0x00000004313f7890 */ /* 0x000fc4000fffe0ff */
[----:B------:R-:W-:Y:S02]  /*16b60*/  UIADD3 UR60, UPT, UPT, UR49, 0x8, URZ ;  /* 0x00000008313c7890 */ /* 0x000fe4000fffe0ff */
[----:B------:R-:W-:Y:S01]  /*16b70*/  IMAD.U32 R0, RZ, RZ, UR66 ;  /* 0x00000042ff007e24 */ /* 0x000fe2000f8e00ff */
[----:B------:R-:W-:Y:S01]  /*16b80*/  UIADD3 UR61, UPT, UPT, UR49, 0x6, URZ ;  /* 0x00000006313d7890 */ /* 0x000fe2000fffe0ff */
[C---:B-1----:R-:W-:Y:S01]  /*16b90*/  ISETP.LE.AND P3, PT, R3.reuse, UR64, PT ;  /* 0x0000004003007c0c */ /* 0x042fe2000bf63270 */
[----:B------:R-:W-:Y:S01]  /*16ba0*/  UIADD3 UR58, UPT, UPT, UR49, 0xa, URZ ;  /* 0x0000000a313a7890 */ /* 0x000fe2000fffe0ff */
[----:B------:R-:W-:Y:S01]  /*16bb0*/  IMAD R0, R0, 0x100, R5 ;  /* 0x0000010000007824 */ /* 0x000fe200078e0205 */
[C---:B------:R-:W-:Y:S01]  /*16bc0*/  ISETP.LE.AND P0, PT, R3.reuse, UR65, PT ;  /* 0x0000004103007c0c */ /* 0x040fe2000bf03270 */
[----:B------:R-:W-:Y:S01]  /*16bd0*/  UIADD3 UR59, UPT, UPT, UR49, 0x9, URZ ;  /* 0x00000009313b7890 */ /* 0x000fe2000fffe0ff */
[----:B------:R-:W-:Y:S01]  /*16be0*/  ISETP.LE.AND P1, PT, R3, UR62, PT ;  /* 0x0000003e03007c0c */ /* 0x000fe2000bf23270 */
[----:B------:R-:W-:Y:S01]  /*16bf0*/  UIADD3 UR35, UPT, UPT, UR49, 0xd, URZ ;  /* 0x0000000d31237890 */ /* 0x000fe2000fffe0ff */
[----:B------:R-:W-:Y:S01]  /*16c00*/  ISETP.GE.AND P6, PT, R0, UR64, PT ;  /* 0x0000004000007c0c */ /* 0x000fe2000bfc6270 */
[----:B------:R-:W-:Y:S01]  /*16c10*/  UIADD3 UR57, UPT, UPT, UR49, 0xc, URZ ;  /* 0x0000000c31397890 */ /* 0x000fe2000fffe0ff */
[----:B------:R-:W-:Y:S01]  /*16c20*/  FSEL R90, R90, -INF , !P3 ;  /* 0xff8000005a5a7808 */ /* 0x000fe20005800000 */
[----:B------:R-:W-:Y:S01]  /*16c30*/  UIADD3 UR31, UPT, UPT, UR49, 0x10, URZ ;  /* 0x00000010311f7890 */ /* 0x000fe2000fffe0ff */
[----:B---3--:R-:W-:Y:S01]  /*16c40*/  FSEL R19, R151, -INF , !P0 ;  /* 0xff80000097137808 */ /* 0x008fe20004000000 */
[----:B------:R-:W-:Y:S01]  /*16c50*/  UIADD3 UR34, UPT, UPT, UR49, 0xe, URZ ;  /* 0x0000000e31227890 */ /* 0x000fe2000fffe0ff */
[----:B------:R-:W-:Y:S01]  /*16c60*/  ISETP.LE.AND P2, PT, R3, UR63, PT ;  /* 0x0000003f03007c0c */ /* 0x000fe2000bf43270 */
[----:B------:R-:W-:Y:S01]  /*16c70*/  UIADD3 UR23, UPT, UPT, UR49, 0x12, URZ ;  /* 0x0000001231177890 */ /* 0x000fe2000fffe0ff */
[----:B------:R-:W-:Y:S01]  /*16c80*/  ISETP.GE.AND P0, PT, R0, UR62, PT ;  /* 0x0000003e00007c0c */ /* 0x000fe2000bf06270 */
[----:B------:R-:W-:Y:S01]  /*16c90*/  UIADD3 UR27, UPT, UPT, UR49, 0x11, URZ ;  /* 0x00000011311b7890 */ /* 0x000fe2000fffe0ff */
[----:B------:R-:W-:Y:S01]  /*16ca0*/  FSEL R172, R90, -INF , P6 ;  /* 0xff8000005aac7808 */ /* 0x000fe20003000000 */
[----:B------:R-:W-:Y:S01]  /*16cb0*/  UIADD3 UR15, UPT, UPT, UR49, 0x15, URZ ;  /* 0x00000015310f7890 */ /* 0x000fe2000fffe0ff */
[----:B------:R-:W-:Y:S01]  /*16cc0*/  FSEL R93, R93, -INF , !P1 ;  /* 0xff8000005d5d7808 */ /* 0x000fe20004800000 */
[----:B------:R-:W-:Y:S01]  /*16cd0*/  UIADD3 UR19, UPT, UPT, UR49, 0x14, URZ ;  /* 0x0000001431137890 */ /* 0x000fe2000fffe0ff */
[C---:B------:R-:W-:Y:S01]  /*16ce0*/  ISETP.LE.AND P6, PT, R3.reuse, UR60, PT ;  /* 0x0000003c03007c0c */ /* 0x040fe2000bfc3270 */
[----:B------:R-:W-:Y:S01]  /*16cf0*/  UIADD3 UR7, UPT, UPT, UR49, 0x18, URZ ;  /* 0x0000001831077890 */ /* 0x000fe2000fffe0ff */
[----:B------:R-:W-:Y:S01]  /*16d00*/  ISETP.GE.AND P4, PT, R0, UR65, PT ;  /* 0x0000004100007c0c */ /* 0x000fe2000bf86270 */
[----:B------:R-:W-:Y:S01]  /*16d10*/  UIADD3 UR11, UPT, UPT, UR49, 0x16, URZ ;  /* 0x00000016310b7890 */ /* 0x000fe2000fffe0ff */
[----:B------:R-:W-:Y:S01]  /*16d20*/  ISETP.LE.AND P3, PT, R3, UR61, PT ;  /* 0x0000003d03007c0c */ /* 0x000fe2000bf63270 */
[----:B------:R-:W-:Y:S01]  /*16d30*/  UIADD3 UR32, UPT, UPT, UR49, 0x1a, URZ ;  /* 0x0000001a31207890 */ /* 0x000fe2000fffe0ff */
[----:B------:R-:W-:Y:S01]  /*16d40*/  FSEL R92, R92, -INF , !P2 ;  /* 0xff8000005c5c7808 */ /* 0x000fe20005000000 */
[----:B------:R-:W-:Y:S01]  /*16d50*/  UIADD3 UR33, UPT, UPT, UR49, 0x19, URZ ;  /* 0x0000001931217890 */ /* 0x000fe2000fffe0ff */
[----:B------:R-:W-:Y:S01]  /*16d60*/  FSEL R157, R93, -INF , P0 ;  /* 0xff8000005d9d7808 */ /* 0x000fe20000000000 */
        /* <DEDUP_REMOVED lines=11> */
[----:B------:R-:W-:Y:S01]  /*16e20*/  FSEL R94, R94, -INF , !P3 ;  /* 0xff8000005e5e7808 */ /* 0x000fe20005800000 */
[----:B------:R-:W-:Y:S01]  /*16e30*/  UIADD3 UR21, UPT, UPT, UR49, 0x25, URZ ;  /* 0x0000002531157890 */ /* 0x000fe2000fffe0ff */
[C---:B------:R-:W-:Y:S01]  /*16e40*/  ISETP.LE.AND P1, PT, R3.reuse, UR59, PT ;  /* 0x0000003b03007c0c */ /* 0x040fe2000bf23270 */
        /* <DEDUP_REMOVED lines=9> */
[----:B------:R-:W-:Y:S01]  /*16ee0*/  FSEL R170, R94, -INF , P4 ;  /* 0xff8000005eaa7808 */ /* 0x000fe20002000000 */
        /* <DEDUP_REMOVED lines=13> */
[----:B------:R-:W-:Y:S01]  /*16fc0*/  FSEL R100, R100, -INF , !P4 ;  /* 0xff80000064647808 */ /* 0x000fe20006000000 */
        /* <DEDUP_REMOVED lines=11> */
[C---:B------:R-:W-:Y:S01]  /*17080*/  ISETP.LE.AND P2, PT, R3.reuse, UR27, PT ;  /* 0x0000001b03007c0c */ /* 0x040fe2000bf43270 */
        /* <DEDUP_REMOVED lines=43> */
[----:B------:R-:W-:Y:S01]  /*17340*/  ISETP.GE.AND P5, PT, R0, UR63, PT ;  /* 0x0000003f00007c0c */ /* 0x000fe2000bfa6270 */
[----:B------:R-:W-:Y:S01]  /*17350*/  UIADD3 UR63, UPT, UPT, UR49, 0x4c, URZ ;  /* 0x0000004c313f7890 */ /* 0x000fe2000fffe0ff */
[----:B------:R-:W-:-:S02]  /*17360*/  ISETP.LE.AND P4, PT, R3, UR33, PT ;  /* 0x0000002103007c0c */ /* 0x000fc4000bf83270 */
[----:B------:R-:W-:Y:S01]  /*17370*/  ISETP.GE.AND P1, PT, R0, UR32, PT ;  /* 0x0000002000007c0c */ /* 0x000fe2000bf26270 */
[----:B------:R-:W-:Y:S01]  /*17380*/  UIADD3 UR32, UPT, UPT, UR49, 0x62, URZ ;  /* 0x0000006231207890 */ /* 0x000fe2000fffe0ff */
[----:B------:R-:W-:Y:S02]  /*17390*/  FSEL R104, R104, -INF , P3 ;  /* 0xff80000068687808 */ /* 0x000fe40001800000 */
[----:B------:R-:W-:Y:S02]  /*173a0*/  FSEL R114, R114, -INF , !P2 ;  /* 0xff80000072727808 */ /* 0x000fe40005000000 */
[----:B------:R-:W-:Y:S02]  /*173b0*/  ISETP.LE.AND P3, PT, R3, UR29, PT ;  /* 0x0000001d03007c0c */ /* 0x000fe4000bf63270 */
[----:B------:R-:W-:Y:S02]  /*173c0*/  FSEL R153, R105, -INF , P6 ;  /* 0xff80000069997808 */ /* 0x000fe40003000000 */
[----:B------:R-:W-:-:S02]  /*173d0*/  FSEL R156, R92, -INF , P5 ;  /* 0xff8000005c9c7808 */ /* 0x000fc40002800000 */
[----:B------:R-:W-:Y:S02]  /*173e0*/  ISETP.LE.AND P0, PT, R3, UR30, PT ;  /* 0x0000001e03007c0c */ /* 0x000fe4000bf03270 */
[----:B------:R-:W-:Y:S02]  /*173f0*/  FSEL R105, R113, -INF , !P4 ;  /* 0xff80000071697808 */ /* 0x000fe40006000000 */
[----:B------:R-:W-:Y:S02]  /*17400*/  FSEL R160, R114, -INF , P1 ;  /* 0xff80000072a07808 */ /* 0x000fe40000800000 */
[C---:B------:R-:W-:Y:S01]  /*17410*/  ISETP.GE.AND P5, PT, R0.reuse, UR59, PT ;  /* 0x0000003b00007c0c */ /* 0x040fe2000bfa6270 */
[----:B------:R-:W-:Y:S01]  /*17420*/  UIADD3 UR59, UPT, UPT, UR49, 0x51, URZ ;  /* 0x00000051313b7890 */ /* 0x000fe2000fffe0ff */
[----:B------:R-:W-:Y:S01]  /*17430*/  ISETP.GE.AND P4, PT, R0, UR29, PT ;  /* 0x0000001d00007c0c */ /* 0x000fe2000bf86270 */
[----:B------:R-:W-:Y:S01]  /*17440*/  UIADD3 UR29, UPT, UPT, UR49, 0x65, URZ ;  /* 0x00000065311d7890 */ /* 0x000fe2000fffe0ff */
[----:B------:R-:W-:-:S02]  /*17450*/  ISETP.LE.AND P1, PT, R3, UR26, PT ;  /* 0x0000001a03007c0c */ /* 0x000fc4000bf23270 */
[----:B------:R-:W-:Y:S02]  /*17460*/  FSEL R101, R117, -INF , !P3 ;  /* 0xff80000075657808 */ /* 0x000fe40005800000 */
[----:B------:R-:W-:Y:S02]  /*17470*/  FSEL R100, R116, -INF , !P0 ;  /* 0xff80000074647808 */ /* 0x000fe40004000000 */
[----:B------:R-:W-:Y:S02]  /*17480*/  FSEL R159, R97, -INF , P5 ;  /* 0xff800000619f7808 */ /* 0x000fe40002800000 */
[----:B------:R-:W-:Y:S02]  /*17490*/  ISETP.LE.AND P2, PT, R3, UR28, PT ;  /* 0x0000001c03007c0c */ /* 0x000fe4000bf43270 */
[----:B------:R-:W-:Y:S01]  /*174a0*/  ISETP.GE.AND P0, PT, R0, UR26, PT ;  /* 0x0000001a00007c0c */ /* 0x000fe2000bf06270 */
[----:B------:R-:W-:Y:S01]  /*174b0*/  UIADD3 UR26, UPT, UPT, UR49, 0x68, URZ ;  /* 0x00000068311a7890 */ /* 0x000fe2000fffe0ff */
[----:B------:R-:W-:-:S02]  /*174c0*/  FSEL R101, R101, -INF , P4 ;  /* 0xff80000065657808 */ /* 0x000fc40002000000 */
[----:B------:R-:W-:Y:S02]  /*174d0*/  FSEL R56, R56, -INF , !P1 ;  /* 0xff80000038387808 */ /* 0x000fe40004800000 */
[----:B------:R-:W-:Y:S01]  /*174e0*/  ISETP.GE.AND P5, PT, R0, UR34, PT ;  /* 0x0000002200007c0c */ /* 0x000fe2000bfa6270 */
[----:B------:R-:W-:Y:S01]  /*174f0*/  UIADD3 UR34, UPT, UPT, UR49, 0x56, URZ ;  /* 0x0000005631227890 */ /* 0x000fe2000fffe0ff */
[C---:B------:R-:W-:Y:S02]  /*17500*/  ISETP.LE.AND P4, PT, R3.reuse, UR24, PT ;  /* 0x0000001803007c0c */ /* 0x040fe4000bf83270 */
[----:B------:R-:W-:Y:S02]  /*17510*/  ISETP.LE.AND P3, PT, R3, UR25, PT ;  /* 0x0000001903007c0c */ /* 0x000fe4000bf63270 */
[----:B------:R-:W-:Y:S02]  /*17520*/  FSEL R112, R118, -INF , !P2 ;  /* 0xff80000076707808 */ /* 0x000fe40005000000 */
[----:B------:R-:W-:-:S02]  /*17530*/  FSEL R96, R56, -INF , P0 ;  /* 0xff80000038607808 */ /* 0x000fc40000000000 */
[----:B------:R-:W-:Y:S02]  /*17540*/  FSEL R166, R102, -INF , P5 ;  /* 0xff80000066a67808 */ /* 0x000fe40002800000 */
[----:B------:R-:W-:Y:S01]  /*17550*/  ISETP.GE.AND P2, PT, R0, UR24, PT ;  /* 0x0000001800007c0c */ /* 0x000fe2000bf46270 */
[----:B------:R-:W-:Y:S01]  /*17560*/  UIADD3 UR24, UPT, UPT, UR49, 0x6a, URZ ;  /* 0x0000006a31187890 */ /* 0x000fe2000fffe0ff */
[----:B------:R-:W-:Y:S02]  /*17570*/  ISETP.LE.AND P0, PT, R3, UR21, PT ;  /* 0x0000001503007c0c */ /* 0x000fe4000bf03270 */
[----:B------:R-:W-:Y:S02]  /*17580*/  FSEL R58, R58, -INF , !P4 ;  /* 0xff8000003a3a7808 */ /* 0x000fe40006000000 */
[----:B------:R-:W-:Y:S01]  /*17590*/  ISETP.GE.AND P5, PT, R0, UR19, PT ;  /* 0x0000001300007c0c */ /* 0x000fe2000bfa6270 */
[----:B------:R-:W-:Y:S01]  /*175a0*/  UIADD3 UR19, UPT, UPT, UR49, 0x5c, URZ ;  /* 0x0000005c31137890 */ /* 0x000fe2000fffe0ff */
[----:B------:R-:W-:-:S02]  /*175b0*/  FSEL R57, R57, -INF , !P3 ;  /* 0xff80000039397808 */ /* 0x000fc40005800000 */
[----:B------:R-:W-:Y:S02]  /*175c0*/  ISETP.LE.AND P1, PT, R3, UR22, PT ;  /* 0x0000001603007c0c */ /* 0x000fe4000bf23270 */
[----:B------:R-:W-:Y:S01]  /*175d0*/  ISETP.GE.AND P3, PT, R0, UR21, PT ;  /* 0x0000001500007c0c */ /* 0x000fe2000bf66270 */
[----:B------:R-:W-:Y:S01]  /*175e0*/  UIADD3 UR21, UPT, UPT, UR49, 0x6d, URZ ;  /* 0x0000006d31157890 */ /* 0x000fe2000fffe0ff */
[----:B------:R-:W-:Y:S02]  /*175f0*/  FSEL R106, R58, -INF , P2 ;  /* 0xff8000003a6a7808 */ /* 0x000fe40001000000 */
[----:B------:R-:W-:Y:S02]  /*17600*/  FSEL R61, R61, -INF , !P0 ;  /* 0xff8000003d3d7808 */ /* 0x000fe40004000000 */
[----:B------:R-:W-:Y:S02]  /*17610*/  FSEL R108, R108, -INF , P5 ;  /* 0xff8000006c6c7808 */ /* 0x000fe40002800000 */
[----:B------:R-:W-:-:S02]  /*17620*/  ISETP.LE.AND P2, PT, R3, UR18, PT ;  /* 0x0000001203007c0c */ /* 0x000fc4000bf43270 */
[C---:B------:R-:W-:Y:S01]  /*17630*/  ISETP.GE.AND P5, PT, R0.reuse, UR33, PT ;  /* 0x0000002100007c0c */ /* 0x040fe2000bfa6270 */
[----:B------:R-:W-:Y:S01]  /*17640*/  UIADD3 UR33, UPT, UPT, UR49, 0x61, URZ ;  /* 0x0000006131217890 */ /* 0x000fe2000fffe0ff */
[----:B------:R-:W-:Y:S01]  /*17650*/  ISETP.GE.AND P6, PT, R0, UR11, PT ;  /* 0x0000000b00007c0c */ /* 0x000fe2000bfc6270 */
[----:B------:R-:W-:Y:S01]  /*17660*/  UIADD3 UR11, UPT, UPT, UR49, 0x5e, URZ ;  /* 0x0000005e310b7890 */ /* 0x000fe2000fffe0ff */
[----:B------:R-:W-:Y:S02]  /*17670*/  ISETP.LE.AND P4, PT, R3, UR20, PT ;  /* 0x0000001403007c0c */ /* 0x000fe4000bf83270 */
[----:B------:R-:W-:Y:S02]  /*17680*/  FSEL R60, R60, -INF , !P1 ;  /* 0xff8000003c3c7808 */ /* 0x000fe40004800000 */
[----:B------:R-:W-:Y:S02]  /*17690*/  FSEL R93, R61, -INF , P3 ;  /* 0xff8000003d5d7808 */ /* 0x000fe40001800000 */
[----:B------:R-:W-:Y:S01]  /*176a0*/  ISETP.GE.AND P1, PT, R0, UR18, PT ;  /* 0x0000001200007c0c */ /* 0x000fe2000bf26270 */
[----:B------:R-:W-:Y:S01]  /*176b0*/  UIADD3 UR18, UPT, UPT, UR49, 0x70, URZ ;  /* 0x0000007031127890 */ /* 0x000fe2000fffe0ff */
[----:B------:R-:W-:-:S02]  /*176c0*/  ISETP.LE.AND P3, PT, R3, UR16, PT ;  /* 0x0000001003007c0c */ /* 0x000fc4000bf63270 */
[----:B------:R-:W-:Y:S02]  /*176d0*/  FSEL R64, R64, -INF , !P2 ;  /* 0xff80000040407808 */ /* 0x000fe40005000000 */
[----:B------:R-:W-:Y:S02]  /*176e0*/  FSEL R105, R105, -INF , P5 ;  /* 0xff80000069697808 */ /* 0x000fe40002800000 */
[----:B------:R-:W-:Y:S02]  /*176f0*/  FSEL R162, R110, -INF , P6 ;  /* 0xff8000006ea27808 */ /* 0x000fe40003000000 */
[C---:B------:R-:W-:Y:S01]  /*17700*/  ISETP.GE.AND P5, PT, R0.reuse, UR28, PT ;  /* 0x0000001c00007c0c */ /* 0x040fe2000bfa6270 */
[----:B------:R-:W-:Y:S01]  /*17710*/  UIADD3 UR28, UPT, UPT, UR49, 0x66, URZ ;  /* 0x00000066311c7890 */ /* 0x000fe2000fffe0ff */
[----:B------:R-:W-:Y:S01]  /*17720*/  ISETP.GE.AND P6, PT, R0, UR30, PT ;  /* 0x0000001e00007c0c */ /* 0x000fe2000bfc6270 */
[----:B------:R-:W-:Y:S01]  /*17730*/  UIADD3 UR30, UPT, UPT, UR49, 0x64, URZ ;  /* 0x00000064311e7890 */ /* 0x000fe2000fffe0ff */
[----:B------:R-:W-:-:S02]  /*17740*/  FSEL R62, R62, -INF , !P4 ;  /* 0xff8000003e3e7808 */ /* 0x000fc40006000000 */
[C---:B------:R-:W-:Y:S02]  /*17750*/  ISETP.LE.AND P0, PT, R3.reuse, UR17, PT ;  /* 0x0000001103007c0c */ /* 0x040fe4000bf03270 */
[----:B------:R-:W-:Y:S01]  /*17760*/  ISETP.GE.AND P4, PT, R0, UR16, PT ;  /* 0x0000001000007c0c */ /* 0x000fe2000bf86270 */
[----:B------:R-:W-:Y:S01]  /*17770*/  UIADD3 UR16, UPT, UPT, UR49, 0x72, URZ ;  /* 0x0000007231107890 */ /* 0x000fe2000fffe0ff */
[----:B------:R-:W-:Y:S02]  /*17780*/  FSEL R64, R64, -INF , P1 ;  /* 0xff80000040407808 */ /* 0x000fe40000800000 */
[----:B------:R-:W-:Y:S02]  /*17790*/  FSEL R66, R66, -INF , !P3 ;  /* 0xff80000042427808 */ /* 0x000fe40005800000 */
[----:B------:R-:W-:Y:S02]  /*177a0*/  ISETP.LE.AND P1, PT, R3, UR13, PT ;  /* 0x0000000d03007c0c */ /* 0x000fe4000bf23270 */
[----:B------:R-:W-:-:S02]  /*177b0*/  FSEL R112, R112, -INF , P5 ;  /* 0xff80000070707808 */ /* 0x000fc40002800000 */
[----:B------:R-:W-:Y:S02]  /*177c0*/  FSEL R100, R100, -INF , P6 ;  /* 0xff80000064647808 */ /* 0x000fe40003000000 */
[C---:B------:R-:W-:Y:S01]  /*177d0*/  ISETP.GE.AND P5, PT, R0.reuse, UR22, PT ;  /* 0x0000001600007c0c */ /* 0x040fe2000bfa6270 */
[----:B------:R-:W-:Y:S01]  /*177e0*/  UIADD3 UR22, UPT, UPT, UR49, 0x6c, URZ ;  /* 0x0000006c31167890 */ /* 0x000fe2000fffe0ff */
[----:B------:R-:W-:Y:S01]  /*177f0*/  ISETP.GE.AND P6, PT, R0, UR25, PT ;  /* 0x0000001900007c0c */ /* 0x000fe2000bfc6270 */
[----:B------:R-:W-:Y:S01]  /*17800*/  UIADD3 UR25, UPT, UPT, UR49, 0x69, URZ ;  /* 0x0000006931197890 */ /* 0x000fe2000fffe0ff */
[----:B------:R-:W-:Y:S02]  /*17810*/  ISETP.LE.AND P2, PT, R3, UR14, PT ;  /* 0x0000000e03007c0c */ /* 0x000fe4000bf43270 */
[----:B------:R-:W-:Y:S02]  /*17820*/  FSEL R65, R65, -INF , !P0 ;  /* 0xff80000041417808 */ /* 0x000fe40004000000 */
[----:B------:R-:W-:-:S02]  /*17830*/  FSEL R90, R66, -INF , P4 ;  /* 0xff800000425a7808 */ /* 0x000fc40002000000 */
[----:B------:R-:W-:Y:S01]  /*17840*/  ISETP.GE.AND P0, PT, R0, UR13, PT ;  /* 0x0000000d00007c0c */ /* 0x000fe2000bf06270 */
[----:B------:R-:W-:Y:S01]  /*17850*/  UIADD3 UR13, UPT, UPT, UR49, 0x75, URZ ;  /* 0x00000075310d7890 */ /* 0x000fe2000fffe0ff */
[----:B------:R-:W-:Y:S02]  /*17860*/  ISETP.LE.AND P4, PT, R3, UR10, PT ;  /* 0x0000000a03007c0c */ /* 0x000fe4000bf83270 */
[----:B------:R-:W-:Y:S02]  /*17870*/  FSEL R61, R69, -INF , !P1 ;  /* 0xff800000453d7808 */ /* 0x000fe40004800000 */
[----:B------:R-:W-:Y:S02]  /*17880*/  FSEL R92, R60, -INF , P5 ;  /* 0xff8000003c5c7808 */ /* 0x000fe40002800000 */
[----:B------:R-:W-:Y:S02]  /*17890*/  FSEL R97, R57, -INF , P6 ;  /* 0xff80000039617808 */ /* 0x000fe40003000000 */
[----:B------:R-:W-:-:S02]  /*178a0*/  FSEL R60, R68, -INF , !P2 ;  /* 0xff800000443c7808 */ /* 0x000fc40005000000 */
[C---:B------:R-:W-:Y:S01]  /*178b0*/  ISETP.GE.AND P6, PT, R0.reuse, UR20, PT ;  /* 0x0000001400007c0c */ /* 0x040fe2000bfc6270 */
[----:B------:R-:W-:Y:S01]  /*178c0*/  UIADD3 UR20, UPT, UPT, UR49, 0x6e, URZ ;  /* 0x0000006e31147890 */ /* 0x000fe2000fffe0ff */
[----:B------:R-:W-:Y:S02]  /*178d0*/  ISETP.LE.AND P3, PT, R3, UR12, PT ;  /* 0x0000000c03007c0c */ /* 0x000fe4000bf63270 */
[----:B------:R-:W-:Y:S01]  /*178e0*/  ISETP.GE.AND P2, PT, R0, UR10, PT ;  /* 0x0000000a00007c0c */ /* 0x000fe2000bf46270 */
[----:B------:R-:W-:Y:S01]  /*178f0*/  UIADD3 UR10, UPT, UPT, UR49, 0x78, URZ ;  /* 0x00000078310a7890 */ /* 0x000fe2000fffe0ff */
[----:B------:R-:W-:Y:S02]  /*17900*/  FSEL R61, R61, -INF , P0 ;  /* 0xff8000003d3d7808 */ /* 0x000fe40000000000 */
[----:B------:R-:W-:Y:S02]  /*17910*/  FSEL R56, R72, -INF , !P4 ;  /* 0xff80000048387808 */ /* 0x000fe40006000000 */
[----:B------:R-:W-:-:S02]  /*17920*/  ISETP.LE.AND P0, PT, R3, UR8, PT ;  /* 0x0000000803007c0c */ /* 0x000fc4000bf03270 */
[----:B------:R-:W-:Y:S02]  /*17930*/  FSEL R94, R62, -INF , P6 ;  /* 0xff8000003e5e7808 */ /* 0x000fe40003000000 */
[C---:B------:R-:W-:Y:S02]  /*17940*/  ISETP.LE.AND P1, PT, R3.reuse, UR9, PT ;  /* 0x0000000903007c0c */ /* 0x040fe4000bf23270 */
[----:B------:R-:W-:Y:S02]  /*17950*/  FSEL R70, R70, -INF , !P3 ;  /* 0xff80000046467808 */ /* 0x000fe40005800000 */
[----:B------:R-:W-:Y:S02]  /*17960*/  FSEL R56, R56, -INF , P2 ;  /* 0xff80000038387808 */ /* 0x000fe40001000000 */
[----:B------:R-:W-:Y:S01]  /*17970*/  ISETP.GE.AND P3, PT, R0, UR8, PT ;  /* 0x0000000800007c0c */ /* 0x000fe2000bf66270 */
[----:B------:R-:W-:Y:S01]  /*17980*/  UIADD3 UR8, UPT, UPT, UR49, 0x7a, URZ ;  /* 0x0000007a31087890 */ /* 0x000fe2000fffe0ff */
[----:B------:R-:W-:-:S02]  /*17990*/  ISETP.LE.AND P2, PT, R3, UR5, PT ;  /* 0x0000000503007c0c */ /* 0x000fc4000bf43270 */
[----:B------:R-:W-:Y:S02]  /*179a0*/  FSEL R62, R74, -INF , !P0 ;  /* 0xff8000004a3e7808 */ /* 0x000fe40004000000 */
[----:B------:R-:W-:Y:S02]  /*179b0*/  FSEL R57, R73, -INF , !P1 ;  /* 0xff80000049397808 */ /* 0x000fe40004800000 */
[----:B------:R-:W-:Y:S02]  /*179c0*/  ISETP.LE.AND P4, PT, R3, UR6, PT ;  /* 0x0000000603007c0c */ /* 0x000fe4000bf83270 */
[----:B------:R-:W-:Y:S01]  /*179d0*/  ISETP.GE.AND P1, PT, R0, UR5, PT ;  /* 0x0000000500007c0c */ /* 0x000fe2000bf26270 */
[----:B------:R-:W-:Y:S01]  /*179e0*/  UIADD3 UR5, UPT, UPT, UR49, 0x7d, URZ ;  /* 0x0000007d31057890 */ /* 0x000fe2000fffe0ff */
[----:B------:R-:W-:Y:S02]  /*179f0*/  FSEL R62, R62, -INF , P3 ;  /* 0xff8000003e3e7808 */ /* 0x000fe40001800000 */
[----:B------:R-:W-:-:S02]  /*17a00*/  FSEL R23, R77, -INF , !P2 ;  /* 0xff8000004d177808 */ /* 0x000fc40005000000 */
[----:B------:R-:W-:Y:S02]  /*17a10*/  ISETP.LE.AND P3, PT, R3, UR73, PT ;  /* 0x0000004903007c0c */ /* 0x000fe4000bf63270 */
[----:B------:R-:W-:Y:S02]  /*17a20*/  FSEL R22, R76, -INF , !P4 ;  /* 0xff8000004c167808 */ /* 0x000fe40006000000 */
[----:B------:R-:W-:Y:S02]  /*17a30*/  FSEL R23, R23, -INF , P1 ;  /* 0xff80000017177808 */ /* 0x000fe40000800000 */
[----:B------:R-:W-:Y:S01]  /*17a40*/  ISETP.GE.AND P4, PT, R0, UR73, PT ;  /* 0x0000004900007c0c */ /* 0x000fe2000bf86270 */
[----:B------:R-:W-:Y:S01]  /*17a50*/  UIADD3 UR73, UPT, UPT, UR49, 0x1, URZ ;  /* 0x0000000131497890 */ /* 0x000fe2000fffe0ff */
[----:B------:R-:W-:Y:S02]  /*17a60*/  ISETP.LE.AND P1, PT, R3, UR77, PT ;  /* 0x0000004d03007c0c */ /* 0x000fe4000bf23270 */
[----:B------:R-:W-:-:S02]  /*17a70*/  FSEL R68, R80, -INF , !P3 ;  /* 0xff80000050447808 */ /* 0x000fc40005800000 */
[C---:B------:R-:W-:Y:S02]  /*17a80*/  ISETP.LE.AND P3, PT, R3.reuse, UR76, PT ;  /* 0x0000004c03007c0c */ /* 0x040fe4000bf63270 */
[----:B------:R-:W-:Y:S02]  /*17a90*/  FSEL R68, R68, -INF , P4 ;  /* 0xff80000044447808 */ /* 0x000fe40002000000 */
[----:B------:R-:W-:Y:S02]  /*17aa0*/  FSEL R7, R82, -INF , !P1 ;  /* 0xff80000052077808 */ /* 0x000fe40004800000 */
[C---:B------:R-:W-:Y:S02]  /*17ab0*/  ISETP.LE.AND P4, PT, R3.reuse, UR75, PT ;  /* 0x0000004b03007c0c */ /* 0x040fe4000bf83270 */
[----:B------:R-:W-:Y:S02]  /*17ac0*/  ISETP.LE.AND P1, PT, R3, UR74, PT ;  /* 0x0000004a03007c0c */ /* 0x000fe4000bf23270 */
[----:B------:R-:W-:-:S02]  /*17ad0*/  FSEL R110, R84, -INF , !P3 ;  /* 0xff800000546e7808 */ /* 0x000fc40005800000 */
[----:B------:R-:W-:Y:S02]  /*17ae0*/  ISETP.LE.AND P3, PT, R3, UR72, PT ;  /* 0x0000004803007c0c */ /* 0x000fe4000bf63270 */
[----:B------:R-:W-:Y:S02]  /*17af0*/  FSEL R85, R85, -INF , !P4 ;  /* 0xff80000055557808 */ /* 0x000fe40006000000 */
        /* <DEDUP_REMOVED lines=14> */
[C---:B------:R-:W-:Y:S02]  /*17be0*/  ISETP.LE.AND P1, PT, R3.reuse, UR64, PT ;  /* 0x0000004003007c0c */ /* 0x040fe4000bf23270 */
[----:B------:R-:W-:-:S02]  /*17bf0*/  ISETP.LE.AND P0, PT, R3, UR4, PT ;  /* 0x0000000403007c0c */ /* 0x000fc4000bf03270 */
[----:B------:R-:W-:Y:S02]  /*17c00*/  FSEL R84, R32, -INF , !P3 ;  /* 0xff80000020547808 */ /* 0x000fe40005800000 */
[----:B------:R-:W-:Y:S02]  /*17c10*/  ISETP.LE.AND P3, PT, R3, UR63, PT ;  /* 0x0000003f03007c0c */ /* 0x000fe4000bf63270 */
[----:B------:R-:W-:Y:S02]  /*17c20*/  FSEL R33, R33, -INF , !P4 ;  /* 0xff80000021217808 */ /* 0x000fe40006000000 */
[----:B------:R-:W-:Y:S02]  /*17c30*/  FSEL R114, R34, -INF , !P1 ;  /* 0xff80000022727808 */ /* 0x000fe40004800000 */
[C---:B------:R-:W-:Y:S02]  /*17c40*/  ISETP.LE.AND P4, PT, R3.reuse, UR62, PT ;  /* 0x0000003e03007c0c */ /* 0x040fe4000bf83270 */
[----:B------:R-:W-:-:S02]  /*17c50*/  ISETP.LE.AND P1, PT, R3, UR61, PT ;  /* 0x0000003d03007c0c */ /* 0x000fc4000bf23270 */
[----:B------:R-:W-:Y:S02]  /*17c60*/  FSEL R58, R78, -INF , !P0 ;  /* 0xff8000004e3a7808 */ /* 0x000fe40004000000 */
[----:B------:R-:W-:Y:S02]  /*17c70*/  FSEL R78, R36, -INF , !P3 ;  /* 0xff800000244e7808 */ /* 0x000fe40005800000 */
[----:B------:R-:W-:Y:S02]  /*17c80*/  ISETP.LE.AND P3, PT, R3, UR60, PT ;  /* 0x0000003c03007c0c */ /* 0x000fe4000bf63270 */
[----:B------:R-:W-:Y:S02]  /*17c90*/  FSEL R37, R37, -INF , !P4 ;  /* 0xff80000025257808 */ /* 0x000fe40006000000 */
[----:B------:R-:W-:Y:S02]  /*17ca0*/  FSEL R102, R38, -INF , !P1 ;  /* 0xff80000026667808 */ /* 0x000fe40004800000 */
[----:B------:R-:W-:-:S02]  /*17cb0*/  ISETP.LE.AND P4, PT, R3, UR59, PT ;  /* 0x0000003b03007c0c */ /* 0x000fc4000bf83270 */
[C---:B------:R-:W-:Y:S02]  /*17cc0*/  ISETP.LE.AND P1, PT, R3.reuse, UR58, PT ;  /* 0x0000003a03007c0c */ /* 0x040fe4000bf23270 */
[----:B------:R-:W-:Y:S02]  /*17cd0*/  FSEL R82, R40, -INF , !P3 ;  /* 0xff80000028527808 */ /* 0x000fe40005800000 */
[----:B------:R-:W-:Y:S02]  /*17ce0*/  ISETP.LE.AND P3, PT, R3, UR57, PT ;  /* 0x0000003903007c0c */ /* 0x000fe4000bf63270 */
[----:B------:R-:W-:Y:S02]  /*17cf0*/  FSEL R41, R41, -INF , !P4 ;  /* 0xff80000029297808 */ /* 0x000fe40006000000 */
[----:B------:R-:W-:Y:S02]  /*17d00*/  FSEL R98, R42, -INF , !P1 ;  /* 0xff8000002a627808 */ /* 0x000fe40004800000 */
[----:B------:R-:W-:-:S02]  /*17d10*/  ISETP.LE.AND P4, PT, R3, UR35, PT ;  /* 0x0000002303007c0c */ /* 0x000fc4000bf83270 */
[C---:B------:R-:W-:Y:S02]  /*17d20*/  ISETP.LE.AND P1, PT, R3.reuse, UR34, PT ;  /* 0x0000002203007c0c */ /* 0x040fe4000bf23270 */
[----:B------:R-:W-:Y:S01]  /*17d30*/  ISETP.GE.AND P5, PT, R0, UR17, PT ;  /* 0x0000001100007c0c */ /* 0x000fe2000bfa6270 */
[----:B------:R-:W-:Y:S01]  /*17d40*/  UIADD3 UR17, UPT, UPT, UR49, 0x71, URZ ;  /* 0x0000007131117890 */ /* 0x000fe2000fffe0ff */
[----:B------:R-:W-:Y:S02]  /*17d50*/  FSEL R76, R44, -INF , !P3 ;  /* 0xff8000002c4c7808 */ /* 0x000fe40005800000 */
[----:B------:R-:W-:Y:S02]  /*17d60*/  ISETP.LE.AND P3, PT, R3, UR31, PT ;  /* 0x0000001f03007c0c */ /* 0x000fe4000bf63270 */
[----:B------:R-:W-:Y:S02]  /*17d70*/  FSEL R45, R45, -INF , !P4 ;  /* 0xff8000002d2d7808 */ /* 0x000fe40006000000 */
[----:B------:R-:W-:-:S02]  /*17d80*/  FSEL R80, R46, -INF , !P1 ;  /* 0xff8000002e507808 */ /* 0x000fc40004800000 */
[C---:B------:R-:W-:Y:S02]  /*17d90*/  ISETP.LE.AND P4, PT, R3.reuse, UR27, PT ;  /* 0x0000001b03007c0c */ /* 0x040fe4000bf83270 */
[----:B------:R-:W-:Y:S02]  /*17da0*/  ISETP.LE.AND P1, PT, R3, UR23, PT ;  /* 0x0000001703007c0c */ /* 0x000fe4000bf23270 */
[----:B------:R-:W-:Y:S02]  /*17db0*/  FSEL R65, R65, -INF , P5 ;  /* 0xff80000041417808 */ /* 0x000fe40002800000 */
[----:B------:R-:W-:Y:S01]  /*17dc0*/  ISETP.GE.AND P5, PT, R0, UR12, PT ;  /* 0x0000000c00007c0c */ /* 0x000fe2000bfa6270 */
[----:B------:R-:W-:Y:S01]  /*17dd0*/  UIADD3 UR12, UPT, UPT, UR49, 0x76, URZ ;  /* 0x00000076310c7890 */ /* 0x000fe2000fffe0ff */
[----:B------:R-:W-:Y:S02]  /*17de0*/  FSEL R66, R48, -INF , !P3 ;  /* 0xff80000030427808 */ /* 0x000fe40005800000 */
[----:B------:R-:W-:-:S02]  /*17df0*/  ISETP.LE.AND P3, PT, R3, UR19, PT ;  /* 0x0000001303007c0c */ /* 0x000fc4000bf63270 */
[----:B------:R-:W-:Y:S02]  /*17e00*/  FSEL R49, R49, -INF , !P4 ;  /* 0xff80000031317808 */ /* 0x000fe40006000000 */
[----:B------:R-:W-:Y:S02]  /*17e10*/  FSEL R74, R50, -INF , !P1 ;  /* 0xff800000324a7808 */ /* 0x000fe40004800000 */
[C---:B------:R-:W-:Y:S02]  /*17e20*/  ISETP.LE.AND P4, PT, R3.reuse, UR15, PT ;  /* 0x0000000f03007c0c */ /* 0x040fe4000bf83270 */
[----:B------:R-:W-:Y:S02]  /*17e30*/  ISETP.LE.AND P1, PT, R3, UR11, PT ;  /* 0x0000000b03007c0c */ /* 0x000fe4000bf23270 */
[----:B------:R-:W-:Y:S02]  /*17e40*/  FSEL R72, R70, -INF , P5 ;  /* 0xff80000046487808 */ /* 0x000fe40002800000 */
[----:B------:R-:W-:-:S02]  /*17e50*/  FSEL R70, R52, -INF , !P3 ;  /* 0xff80000034467808 */ /* 0x000fc40005800000 */
[----:B------:R-:W-:Y:S02]  /*17e60*/  FSEL R53, R53, -INF , !P4 ;  /* 0xff80000035357808 */ /* 0x000fe40006000000 */
[----:B------:R-:W-:Y:S02]  /*17e70*/  FSEL R52, R54, -INF , !P1 ;  /* 0xff80000036347808 */ /* 0x000fe40004800000 */
[C---:B------:R-:W-:Y:S02]  /*17e80*/  ISETP.LE.AND P4, PT, R3.reuse, UR33, PT ;  /* 0x0000002103007c0c */ /* 0x040fe4000bf83270 */
[C---:B------:R-:W-:Y:S02]  /*17e90*/  ISETP.LE.AND P1, PT, R3.reuse, UR32, PT ;  /* 0x0000002003007c0c */ /* 0x040fe4000bf23270 */
[----:B------:R-:W-:Y:S02]  /*17ea0*/  ISETP.LE.AND P3, PT, R3, UR7, PT ;  /* 0x0000000703007c0c */ /* 0x000fe4000bf63270 */
[----:B------:R-:W-:-:S02]  /*17eb0*/  FSEL R121, R121, -INF , !P4 ;  /* 0xff80000079797808 */ /* 0x000fc40006000000 */
[----:B------:R-:W-:Y:S02]  /*17ec0*/  FSEL R48, R122, -INF , !P1 ;  /* 0xff8000007a307808 */ /* 0x000fe40004800000 */
[C---:B------:R-:W-:Y:S02]  /*17ed0*/  ISETP.LE.AND P4, PT, R3.reuse, UR29, PT ;  /* 0x0000001d03007c0c */ /* 0x040fe4000bf83270 */
[C---:B------:R-:W-:Y:S02]  /*17ee0*/  ISETP.LE.AND P1, PT, R3.reuse, UR28, PT ;  /* 0x0000001c03007c0c */ /* 0x040fe4000bf23270 */
[----:B------:R-:W-:Y:S02]  /*17ef0*/  FSEL R50, R120, -INF , !P3 ;  /* 0xff80000078327808 */ /* 0x000fe40005800000 */
        /* <DEDUP_REMOVED lines=12> */
[----:B------:R-:W-:Y:S01]  /*17fc0*/  ISETP.GE.AND P6, PT, R0, UR14, PT ;  /* 0x0000000e00007c0c */ /* 0x000fe2000bfc6270 */
[----:B------:R-:W-:Y:S01]  /*17fd0*/  UIADD3 UR14, UPT, UPT, UR49, 0x74, URZ ;  /* 0x00000074310e7890 */ /* 0x000fe2000fffe0ff */
[----:B------:R-:W-:-:S02]  /*17fe0*/  ISETP.LE.AND P3, PT, R3, UR22, PT ;  /* 0x0000001603007c0c */ /* 0x000fc4000bf63270 */
[----:B------:R-:W-:Y:S02]  /*17ff0*/  FSEL R133, R133, -INF , !P4 ;  /* 0xff80000085857808 */ /* 0x000fe40006000000 */
[----:B------:R-:W-:Y:S02]  /*18000*/  FSEL R36, R134, -INF , !P1 ;  /* 0xff80000086247808 */ /* 0x000fe40004800000 */
[C---:B------:R-:W-:Y:S02]  /*18010*/  ISETP.LE.AND P4, PT, R3.reuse, UR17, PT ;  /* 0x0000001103007c0c */ /* 0x040fe4000bf83270 */
[----:B------:R-:W-:Y:S02]  /*18020*/  ISETP.LE.AND P1, PT, R3, UR16, PT ;  /* 0x0000001003007c0c */ /* 0x000fe4000bf23270 */
[----:B------:R-:W-:Y:S02]  /*18030*/  FSEL R60, R60, -INF , P6 ;  /* 0xff8000003c3c7808 */ /* 0x000fe40003000000 */
[----:B------:R-:W-:-:S02]  /*18040*/  FSEL R38, R132, -INF , !P3 ;  /* 0xff80000084267808 */ /* 0x000fc40005800000 */
[----:B------:R-:W-:Y:S01]  /*18050*/  ISETP.GE.AND P6, PT, R0, UR9, PT ;  /* 0x0000000900007c0c */ /* 0x000fe2000bfc6270 */
[----:B------:R-:W-:Y:S01]  /*18060*/  UIADD3 UR9, UPT, UPT, UR49, 0x79, URZ ;  /* 0x0000007931097890 */ /* 0x000fe2000fffe0ff */
[----:B------:R-:W-:Y:S02]  /*18070*/  ISETP.LE.AND P3, PT, R3, UR18, PT ;  /* 0x0000001203007c0c */ /* 0x000fe4000bf63270 */
[----:B------:R-:W-:Y:S02]  /*18080*/  FSEL R137, R137, -INF , !P4 ;  /* 0xff80000089897808 */ /* 0x000fe40006000000 */
[----:B------:R-:W-:Y:S02]  /*18090*/  FSEL R32, R138, -INF , !P1 ;  /* 0xff8000008a207808 */ /* 0x000fe40004800000 */
[C---:B------:R-:W-:Y:S02]  /*180a0*/  ISETP.LE.AND P4, PT, R3.reuse, UR13, PT ;  /* 0x0000000d03007c0c */ /* 0x040fe4000bf83270 */
[----:B------:R-:W-:-:S02]  /*180b0*/  ISETP.LE.AND P1, PT, R3, UR12, PT ;  /* 0x0000000c03007c0c */ /* 0x000fc4000bf23270 */
[----:B------:R-:W-:Y:S02]  /*180c0*/  FSEL R57, R57, -INF , P6 ;  /* 0xff80000039397808 */ /* 0x000fe40003000000 */
[----:B------:R-:W-:Y:S02]  /*180d0*/  FSEL R34, R136, -INF , !P3 ;  /* 0xff80000088227808 */ /* 0x000fe40005800000 */
[----:B------:R-:W-:Y:S01]  /*180e0*/  ISETP.GE.AND P6, PT, R0, UR4, PT ;  /* 0x0000000400007c0c */ /* 0x000fe2000bfc6270 */
[----:B------:R-:W-:Y:S01]  /*180f0*/  UIADD3 UR4, UPT, UPT, UR49, 0x7e, URZ ;  /* 0x0000007e31047890 */ /* 0x000fe2000fffe0ff */
[----:B------:R-:W-:Y:S02]  /*18100*/  ISETP.LE.AND P3, PT, R3, UR14, PT ;  /* 0x0000000e03007c0c */ /* 0x000fe4000bf63270 */
[----:B------:R-:W-:Y:S02]  /*18110*/  FSEL R141, R141, -INF , !P4 ;  /* 0xff8000008d8d7808 */ /* 0x000fe40006000000 */
[----:B------:R-:W-:-:S02]  /*18120*/  FSEL R28, R142, -INF , !P1 ;  /* 0xff8000008e1c7808 */ /* 0x000fc40004800000 */
[----:B------:R-:W-:Y:S01]  /*18130*/  ISETP.GE.AND P5, PT, R0, UR6, PT ;  /* 0x0000000600007c0c */ /* 0x000fe2000bfa6270 */
[----:B------:R-:W-:Y:S01]  /*18140*/  UIADD3 UR6, UPT, UPT, UR49, 0x7c, URZ ;  /* 0x0000007c31067890 */ /* 0x000fe2000fffe0ff */
[C---:B------:R-:W-:Y:S02]  /*18150*/  ISETP.LE.AND P4, PT, R3.reuse, UR9, PT ;  /* 0x0000000903007c0c */ /* 0x040fe4000bf83270 */
[C---:B------:R-:W-:Y:S02]  /*18160*/  ISETP.LE.AND P1, PT, R3.reuse, UR8, PT ;  /* 0x0000000803007c0c */ /* 0x040fe4000bf23270 */
[----:B------:R-:W-:Y:S02]  /*18170*/  FSEL R30, R140, -INF , !P3 ;  /* 0xff8000008c1e7808 */ /* 0x000fe40005800000 */
[C---:B------:R-:W-:Y:S02]  /*18180*/  ISETP.LE.AND P2, PT, R3.reuse, UR39, PT ;  /* 0x0000002703007c0c */ /* 0x040fe4000bf43270 */
[----:B------:R-:W-:-:S02]  /*18190*/  ISETP.LE.AND P3, PT, R3, UR10, PT ;  /* 0x0000000a03007c0c */ /* 0x000fc4000bf63270 */
[----:B------:R-:W-:Y:S02]  /*181a0*/  FSEL R22, R22, -INF , P5 ;  /* 0xff80000016167808 */ /* 0x000fe40002800000 */
[----:B------:R-:W-:Y:S02]  /*181b0*/  FSEL R145, R145, -INF , !P4 ;  /* 0xff80000091917808 */ /* 0x000fe40006000000 */
[----:B------:R-:W-:Y:S02]  /*181c0*/  FSEL R24, R146, -INF , !P1 ;  /* 0xff80000092187808 */ /* 0x000fe40004800000 */
[----:B------:R-:W-:Y:S01]  /*181d0*/  ISETP.GE.AND P5, PT, R0, UR39, PT ;  /* 0x0000002700007c0c */ /* 0x000fe2000bfa6270 */
[----:B------:R-:W-:Y:S01]  /*181e0*/  UIADD3 UR39, UPT, UPT, UR49, 0x3, URZ ;  /* 0x0000000331277890 */ /* 0x000fe2000fffe0ff */
[C---:B------:R-:W-:Y:S02]  /*181f0*/  ISETP.LE.AND P4, PT, R3.reuse, UR5, PT ;  /* 0x0000000503007c0c */ /* 0x040fe4000bf83270 */
[----:B------:R-:W-:-:S02]  /*18200*/  ISETP.LE.AND P1, PT, R3, UR4, PT ;  /* 0x0000000403007c0c */ /* 0x000fc4000bf23270 */
[----:B------:R-:W-:Y:S02]  /*18210*/  FSEL R58, R58, -INF , P6 ;  /* 0xff8000003a3a7808 */ /* 0x000fe40003000000 */
[----:B------:R-:W-:Y:S02]  /*18220*/  FSEL R69, R81, -INF , !P2 ;  /* 0xff80000051457808 */ /* 0x000fe40005000000 */
[----:B------:R-:W-:Y:S02]  /*18230*/  FSEL R26, R144, -INF , !P3 ;  /* 0xff800000901a7808 */ /* 0x000fe40005800000 */
[C---:B------:R-:W-:Y:S01]  /*18240*/  ISETP.GE.AND P0, PT, R0.reuse, UR77, PT ;  /* 0x0000004d00007c0c */ /* 0x040fe2000bf06270 */
[----:B------:R-:W-:Y:S01]  /*18250*/  UIADD3 UR77, UPT, UPT, UR49, 0x7, URZ ;  /* 0x00000007314d7890 */ /* 0x000fe2000fffe0ff */
[----:B------:R-:W-:Y:S01]  /*18260*/  ISETP.GE.AND P6, PT, R0, UR76, PT ;  /* 0x0000004c00007c0c */ /* 0x000fe2000bfc6270 */
[----:B------:R-:W-:Y:S01]  /*18270*/  UIADD3 UR76, UPT, UPT, UR49, 0xb, URZ ;  /* 0x0000000b314c7890 */ /* 0x000fe2000fffe0ff */
[----:B------:R-:W-:-:S02]  /*18280*/  ISETP.LE.AND P3, PT, R3, UR6, PT ;  /* 0x0000000603007c0c */ /* 0x000fc4000bf63270 */
[----:B------:R-:W-:Y:S02]  /*18290*/  FSEL R149, R149, -INF , !P4 ;  /* 0xff80000095957808 */ /* 0x000fe40006000000 */
[----:B------:R-:W-:Y:S02]  /*182a0*/  FSEL R18, R150, -INF , !P1 ;  /* 0xff80000096127808 */ /* 0x000fe40004800000 */
[----:B------:R-:W-:Y:S01]  /*182b0*/  ISETP.GE.AND P2, PT, R0, UR75, PT ;  /* 0x0000004b00007c0c */ /* 0x000fe2000bf46270 */
[----:B------:R-:W-:Y:S01]  /*182c0*/  UIADD3 UR75, UPT, UPT, UR49, 0xf, URZ ;  /* 0x0000000f314b7890 */ /* 0x000fe2000fffe0ff */
[C---:B------:R-:W-:Y:S02]  /*182d0*/  ISETP.LE.AND P4, PT, R3.reuse, UR49, PT ;  /* 0x0000003103007c0c */ /* 0x040fe4000bf83270 */
[----:B------:R-:W-:Y:S01]  /*182e0*/  ISETP.LE.AND P1, PT, R3, UR73, PT ;  /* 0x0000004903007c0c */ /* 0x000fe2000bf23270 */
[----:B------:R-:W-:Y:S01]  /*182f0*/  UIADD3 UR73, UPT, UPT, UR49, 0x17, URZ ;  /* 0x0000001731497890 */ /* 0x000fe2000fffe0ff */
[----:B------:R-:W-:-:S02]  /*18300*/  FSEL R69, R69, -INF , P5 ;  /* 0xff80000045457808 */ /* 0x000fc40002800000 */
[----:B------:R-:W-:Y:S02]  /*18310*/  FSEL R54, R148, -INF , !P3 ;  /* 0xff80000094367808 */ /* 0x000fe40005800000 */
[----:B------:R-:W-:Y:S02]  /*18320*/  ISETP.LE.AND P5, PT, R3, UR39, PT ;  /* 0x0000002703007c0c */ /* 0x000fe4000bfa3270 */
[----:B------:R-:W-:Y:S01]  /*18330*/  ISETP.GE.AND P3, PT, R0, UR74, PT ;  /* 0x0000004a00007c0c */ /* 0x000fe2000bf66270 */
[----:B------:R-:W-:Y:S01]  /*18340*/  UIADD3 UR74, UPT, UPT, UR49, 0x13, URZ ;  /* 0x00000013314a7890 */ /* 0x000fe2000fffe0ff */
[----:B------:R-:W-:Y:S02]  /*18350*/  R2UR.FILL UR39, R4 ;  /* 0x00000000042772ca */ /* 0x000fe400004e0000 */
[----:B------:R-:W-:Y:S02]  /*18360*/  FSEL R124, R88, -INF , !P4 ;  /* 0xff800000587c7808 */ /* 0x000fe40006000000 */
[----:B------:R-:W-:-:S02]  /*18370*/  FSEL R4, R89, -INF , !P1 ;  /* 0xff80000059047808 */ /* 0x000fc40004800000 */
[C---:B------:R-:W-:Y:S02]  /*18380*/  ISETP.LE.AND P4, PT, R3.reuse, UR77, PT ;  /* 0x0000004d03007c0c */ /* 0x040fe4000bf83270 */
[----:B------:R-:W-:Y:S02]  /*18390*/  ISETP.LE.AND P1, PT, R3, UR76, PT ;  /* 0x0000004c03007c0c */ /* 0x000fe4000bf23270 */
[----:B------:R-:W-:Y:S02]  /*183a0*/  FSEL R91, R91, -INF , !P5 ;  /* 0xff8000005b5b7808 */ /* 0x000fe40006800000 */
[----:B------:R-:W-:Y:S02]  /*183b0*/  ISETP.LE.AND P5, PT, R3, UR75, PT ;  /* 0x0000004b03007c0c */ /* 0x000fe4000bfa3270 */
[----:B------:R-:W-:Y:S02]  /*183c0*/  FSEL R95, R95, -INF , !P4 ;  /* 0xff8000005f5f7808 */ /* 0x000fe40006000000 */
[----:B------:R-:W-:-:S02]  /*183d0*/  FSEL R99, R99, -INF , !P1 ;  /* 0xff80000063637808 */ /* 0x000fc40004800000 */
[----:B------:R-:W-:Y:S02]  /*183e0*/  ISETP.LE.AND P4, PT, R3, UR74, PT ;  /* 0x0000004a03007c0c */ /* 0x000fe4000bf83270 */
[C---:B------:R-:W-:Y:S01]  /*183f0*/  ISETP.GE.AND P1, PT, R0.reuse, UR72, PT ;  /* 0x0000004800007c0c */ /* 0x040fe2000bf26270 */
[----:B------:R-:W-:Y:S01]  /*18400*/  UIADD3 UR72, UPT, UPT, UR49, 0x1b, URZ ;  /* 0x0000001b31487890 */ /* 0x000fe2000fffe0ff */
[----:B------:R-:W-:Y:S02]  /*18410*/  FSEL R103, R103, -INF , !P5 ;  /* 0xff80000067677808 */ /* 0x000fe40006800000 */
[----:B------:R-:W-:Y:S02]  /*18420*/  ISETP.LE.AND P5, PT, R3, UR73, PT ;  /* 0x0000004903007c0c */ /* 0x000fe4000bfa3270 */
[----:B------:R-:W-:Y:S02]  /*18430*/  FSEL R107, R107, -INF , !P4 ;  /* 0xff8000006b6b7808 */ /* 0x000fe40006000000 */
[----:B------:R-:W-:Y:S01]  /*18440*/  ISETP.GE.AND P4, PT, R0, UR71, PT ;  /* 0x0000004700007c0c */ /* 0x000fe2000bf86270 */
[----:B------:R-:W-:Y:S01]  /*18450*/  UIADD3 UR71, UPT, UPT, UR49, 0x1f, URZ ;  /* 0x0000001f31477890 */ /* 0x000fe2000fffe0ff */
[----:B------:R-:W-:-:S02]  /*18460*/  FSEL R163, R111, -INF , !P5 ;  /* 0xff8000006fa37808 */ /* 0x000fc40006800000 */
[----:B------:R-:W-:Y:S02]  /*18470*/  ISETP.LE.AND P5, PT, R3, UR72, PT ;  /* 0x0000004803007c0c */ /* 0x000fe4000bfa3270 */
[----:B------:R-:W-:Y:S02]  /*18480*/  FSEL R122, R7, -INF , P0 ;  /* 0xff800000077a7808 */ /* 0x000fe40000000000 */
[----:B------:R-:W-:Y:S02]  /*18490*/  FSEL R115, R115, -INF , !P5 ;  /* 0xff80000073737808 */ /* 0x000fe40006800000 */
[----:B------:R-:W-:Y:S02]  /*184a0*/  ISETP.LE.AND P5, PT, R3, UR71, PT ;  /* 0x0000004703007c0c */ /* 0x000fe4000bfa3270 */
[----:B------:R-:W-:Y:S01]  /*184b0*/  ISETP.GE.AND P0, PT, R0, UR70, PT ;  /* 0x0000004600007c0c */ /* 0x000fe2000bf06270 */
[----:B------:R-:W-:Y:S01]  /*184c0*/  UIADD3 UR70, UPT, UPT, UR49, 0x23, URZ ;  /* 0x0000002331467890 */ /* 0x000fe2000fffe0ff */
[----:B------:R-:W-:-:S02]  /*184d0*/  FSEL R113, R119, -INF , !P5 ;  /* 0xff80000077717808 */ /* 0x000fc40006800000 */
[----:B------:R-:W-:Y:S02]  /*184e0*/  FSEL R111, R85, -INF , P2 ;  /* 0xff800000556f7808 */ /* 0x000fe40001000000 */
[C---:B------:R-:W-:Y:S01]  /*184f0*/  ISETP.GE.AND P5, PT, R0.reuse, UR69, PT ;  /* 0x0000004500007c0c */ /* 0x040fe2000bfa6270 */
[----:B------:R-:W-:Y:S01]  /*18500*/  UIADD3 UR69, UPT, UPT, UR49, 0x27, URZ ;  /* 0x0000002731457890 */ /* 0x000fe2000fffe0ff */
[----:B------:R-:W-:Y:S01]  /*18510*/  ISETP.GE.AND P2, PT, R0, UR68, PT ;  /* 0x0000004400007c0c */ /* 0x000fe2000bf46270 */
[----:B------:R-:W-:Y:S01]  /*18520*/  UIADD3 UR68, UPT, UPT, UR49, 0x2b, URZ ;  /* 0x0000002b31447890 */ /* 0x000fe2000fffe0ff */
[----:B------:R-:W-:Y:S02]  /*18530*/  FSEL R120, R6, -INF , P3 ;  /* 0xff80000006787808 */ /* 0x000fe40001800000 */
[----:B------:R-:W-:Y:S01]  /*18540*/  ISETP.GE.AND P3, PT, R0, UR67, PT ;  /* 0x0000004300007c0c */ /* 0x000fe2000bf66270 */
[----:B------:R-:W-:Y:S01]  /*18550*/  UIADD3 UR67, UPT, UPT, UR49, 0x2f, URZ ;  /* 0x0000002f31437890 */ /* 0x000fe2000fffe0ff */
[----:B------:R-:W-:-:S02]  /*18560*/  FSEL R118, R118, -INF , P0 ;  /* 0xff80000076767808 */ /* 0x000fc40000000000 */
[----:B------:R-:W-:Y:S02]  /*18570*/  FSEL R88, R5, -INF , P1 ;  /* 0xff80000005587808 */ /* 0x000fe40000800000 */
[----:B------:R-:W-:Y:S02]  /*18580*/  ISETP.LE.AND P0, PT, R3, UR70, PT ;  /* 0x0000004603007c0c */ /* 0x000fe4000bf03270 */
[----:B------:R-:W-:Y:S01]  /*18590*/  ISETP.GE.AND P1, PT, R0, UR66, PT ;  /* 0x0000004200007c0c */ /* 0x000fe2000bf26270 */
[----:B------:R-:W-:Y:S01]  /*185a0*/  UIADD3 UR66, UPT, UPT, UR49, 0x33, URZ ;  /* 0x0000003331427890 */ /* 0x000fe2000fffe0ff */
[----:B------:R-:W-:Y:S02]  /*185b0*/  FSEL R110, R110, -INF , P6 ;  /* 0xff8000006e6e7808 */ /* 0x000fe40003000000 */
[----:B------:R-:W-:Y:S02]  /*185c0*/  FSEL R89, R25, -INF , P4 ;  /* 0xff80000019597808 */ /* 0x000fe40002000000 */
[----:B------:R-:W-:-:S02]  /*185d0*/  FSEL R86, R86, -INF , P5 ;  /* 0xff80000056567808 */ /* 0x000fc40002800000 */
[----:B------:R-:W-:Y:S01]  /*185e0*/  ISETP.GE.AND P4, PT, R0, UR65, PT ;  /* 0x0000004100007c0c */ /* 0x000fe2000bf86270 */
[----:B------:R-:W-:Y:S01]  /*185f0*/  UIADD3 UR65, UPT, UPT, UR49, 0x37, URZ ;  /* 0x0000003731417890 */ /* 0x000fe2000fffe0ff */
[C---:B------:R-:W-:Y:S02]  /*18600*/  ISETP.LE.AND P6, PT, R3.reuse, UR69, PT ;  /* 0x0000004503007c0c */ /* 0x040fe4000bfc3270 */
[----:B------:R-:W-:Y:S02]  /*18610*/  ISETP.LE.AND P5, PT, R3, UR68, PT ;  /* 0x0000004403007c0c */ /* 0x000fe4000bfa3270 */
[----:B------:R-:W-:Y:S02]  /*18620*/  FSEL R9, R59, -INF , !P0 ;  /* 0xff8000003b097808 */ /* 0x000fe40004000000 */
[----:B------:R-:W-:Y:S02]  /*18630*/  ISETP.LE.AND P0, PT, R3, UR67, PT ;  /* 0x0000004303007c0c */ /* 0x000fe4000bf03270 */
[----:B------:R-:W-:-:S02]  /*18640*/  FSEL R8, R63, -INF , !P6 ;  /* 0xff8000003f087808 */ /* 0x000fc40007000000 */
[----:B------:R-:W-:Y:S02]  /*18650*/  FSEL R7, R67, -INF , !P5 ;  /* 0xff80000043077808 */ /* 0x000fe40006800000 */
[----:B------:R-:W-:Y:S02]  /*18660*/  ISETP.LE.AND P6, PT, R3, UR66, PT ;  /* 0x0000004203007c0c */ /* 0x000fe4000bfc3270 */
[----:B------:R-:W-:Y:S01]  /*18670*/  ISETP.GE.AND P5, PT, R0, UR64, PT ;  /* 0x0000004000007c0c */ /* 0x000fe2000bfa6270 */
[----:B------:R-:W-:Y:S01]  /*18680*/  UIADD3 UR64, UPT, UPT, UR49, 0x3b, URZ ;  /* 0x0000003b31407890 */ /* 0x000fe2000fffe0ff */
[----:B------:R-:W-:Y:S02]  /*18690*/  FSEL R73, R71, -INF , !P0 ;  /* 0xff80000047497808 */ /* 0x000fe40004000000 */
[----:B------:R-:W-:Y:S02]  /*186a0*/  ISETP.LE.AND P0, PT, R3, UR65, PT ;  /* 0x0000004103007c0c */ /* 0x000fe4000bf03270 */
[----:B------:R-:W-:-:S02]  /*186b0*/  FSEL R63, R75, -INF , !P6 ;  /* 0xff8000004b3f7808 */ /* 0x000fc40007000000 */
[----:B------:R-:W-:Y:S01]  /*186c0*/  ISETP.GE.AND P6, PT, R0, UR63, PT ;  /* 0x0000003f00007c0c */ /* 0x000fe2000bfc6270 */
[----:B------:R-:W-:Y:S01]  /*186d0*/  UIADD3 UR63, UPT, UPT, UR49, 0x3f, URZ ;  /* 0x0000003f313f7890 */ /* 0x000fe2000fffe0ff */
[----:B------:R-:W-:Y:S02]  /*186e0*/  FSEL R59, R79, -INF , !P0 ;  /* 0xff8000004f3b7808 */ /* 0x000fe40004000000 */
[----:B------:R-:W-:Y:S02]  /*186f0*/  ISETP.LE.AND P0, PT, R3, UR64, PT ;  /* 0x0000004003007c0c */ /* 0x000fe4000bf03270 */
[----:B------:R-:W-:Y:S02]  /*18700*/  FSEL R84, R84, -INF , P1 ;  /* 0xff80000054547808 */ /* 0x000fe40000800000 */
[----:B------:R-:W-:Y:S02]  /*18710*/  FSEL R6, R83, -INF , !P0 ;  /* 0xff80000053067808 */ /* 0x000fe40004000000 */
[----:B------:R-:W-:-:S02]  /*18720*/  ISETP.LE.AND P0, PT, R3, UR63, PT ;  /* 0x0000003f03007c0c */ /* 0x000fc4000bf03270 */
[C---:B------:R-:W-:Y:S01]  /*18730*/  ISETP.GE.AND P1, PT, R0.reuse, UR60, PT ;  /* 0x0000003c00007c0c */ /* 0x040fe2000bf26270 */
[----:B------:R-:W-:Y:S01]  /*18740*/  UIADD3 UR60, UPT, UPT, UR49, 0x4b, URZ ;  /* 0x0000004b313c7890 */ /* 0x000fe2000fffe0ff */
[----:B------:R-:W-:Y:S02]  /*18750*/  FSEL R5, R87, -INF , !P0 ;  /* 0xff80000057057808 */ /* 0x000fe40004000000 */
[C---:B------:R-:W-:Y:S01]  /*18760*/  ISETP.GE.AND P0, PT, R0.reuse, UR62, PT ;  /* 0x0000003e00007c0c */ /* 0x040fe2000bf06270 */
[----:B------:R-:W-:Y:S01]  /*18770*/  UIADD3 UR62, UPT, UPT, UR49, 0x43, URZ ;  /* 0x00000043313e7890 */ /* 0x000fe2000fffe0ff */
[----:B------:R-:W-:Y:S02]  /*18780*/  FSEL R87, R29, -INF , P2 ;  /* 0xff8000001d577808 */ /* 0x000fe40001000000 */
[----:B------:R-:W-:Y:S01]  /*18790*/  ISETP.GE.AND P2, PT, R0, UR61, PT ;  /* 0x0000003d00007c0c */ /* 0x000fe2000bf46270 */
[----:B------:R-:W-:Y:S01]  /*187a0*/  UIADD3 UR61, UPT, UPT, UR49, 0x47, URZ ;  /* 0x00000047313d7890 */ /* 0x000fe2000fffe0ff */
[----:B------:R-:W-:-:S02]  /*187b0*/  FSEL R116, R116, -INF , P3 ;  /* 0xff80000074747808 */ /* 0x000fc40001800000 */
[C---:B------:R-:W-:Y:S01]  /*187c0*/  ISETP.GE.AND P3, PT, R0.reuse, UR59, PT ;  /* 0x0000003b00007c0c */ /* 0x040fe2000bf66270 */
[----:B------:R-:W-:Y:S01]  /*187d0*/  UIADD3 UR59, UPT, UPT, UR49, 0x4f, URZ ;  /* 0x0000004f313b7890 */ /* 0x000fe2000fffe0ff */
[----:B------:R-:W-:Y:S02]  /*187e0*/  FSEL R79, R37, -INF , P0 ;  /* 0xff800000254f7808 */ /* 0x000fe40000000000 */
[----:B------:R-:W-:Y:S02]  /*187f0*/  FSEL R85, R33, -INF , P4 ;  /* 0xff80000021557808 */ /* 0x000fe40002000000 */
[----:B------:R-:W-:Y:S02]  /*18800*/  ISETP.LE.AND P0, PT, R3, UR62, PT ;  /* 0x0000003e03007c0c */ /* 0x000fe4000bf03270 */
[----:B------:R-:W-:Y:S01]  /*18810*/  ISETP.GE.AND P4, PT, R0, UR58, PT ;  /* 0x0000003a00007c0c */ /* 0x000fe2000bf86270 */
[----:B------:R-:W-:Y:S01]  /*18820*/  UIADD3 UR58, UPT, UPT, UR49, 0x53, URZ ;  /* 0x00000053313a7890 */ /* 0x000fe2000fffe0ff */
[----:B------:R-:W-:-:S02]  /*18830*/  FSEL R114, R114, -INF , P5 ;  /* 0xff80000072727808 */ /* 0x000fc40002800000 */
[----:B------:R-:W-:Y:S02]  /*18840*/  FSEL R78, R78, -INF , P6 ;  /* 0xff8000004e4e7808 */ /* 0x000fe40003000000 */
[----:B------:R-:W-:Y:S02]  /*18850*/  FSEL R102, R102, -INF , P2 ;  /* 0xff80000066667808 */ /* 0x000fe40001000000 */
[----:B------:R-:W-:Y:S01]  /*18860*/  ISETP.GE.AND P5, PT, R0, UR57, PT ;  /* 0x0000003900007c0c */ /* 0x000fe2000bfa6270 */
[----:B------:R-:W-:Y:S01]  /*18870*/  UIADD3 UR57, UPT, UPT, UR49, 0x57, URZ ;  /* 0x0000005731397890 */ /* 0x000fe2000fffe0ff */
[C---:B------:R-:W-:Y:S02]  /*18880*/  ISETP.LE.AND P6, PT, R3.reuse, UR61, PT ;  /* 0x0000003d03007c0c */ /* 0x040fe4000bfc3270 */
[----:B------:R-:W-:Y:S02]  /*18890*/  ISETP.LE.AND P2, PT, R3, UR60, PT ;  /* 0x0000003c03007c0c */ /* 0x000fe4000bf43270 */
[----:B------:R-:W-:-:S02]  /*188a0*/  FSEL R119, R27, -INF , !P0 ;  /* 0xff8000001b777808 */ /* 0x000fc40004000000 */
[----:B------:R-:W-:Y:S02]  /*188b0*/  ISETP.LE.AND P0, PT, R3, UR59, PT ;  /* 0x0000003b03007c0c */ /* 0x000fe4000bf03270 */
[----:B------:R-:W-:Y:S02]  /*188c0*/  FSEL R117, R31, -INF , !P6 ;  /* 0xff8000001f757808 */ /* 0x000fe40007000000 */
[----:B------:R-:W-:Y:S02]  /*188d0*/  FSEL R13, R35, -INF , !P2 ;  /* 0xff800000230d7808 */ /* 0x000fe40005000000 */
[----:B------:R-:W-:Y:S02]  /*188e0*/  ISETP.LE.AND P6, PT, R3, UR58, PT ;  /* 0x0000003a03007c0c */ /* 0x000fe4000bfc3270 */
[----:B------:R-:W-:Y:S01]  /*188f0*/  ISETP.GE.AND P2, PT, R0, UR35, PT ;  /* 0x0000002300007c0c */ /* 0x000fe2000bf46270 */
[----:B------:R-:W-:Y:S01]  /*18900*/  UIADD3 UR35, UPT, UPT, UR49, 0x5b, URZ ;  /* 0x0000005b31237890 */ /* 0x000fe2000fffe0ff */
[----:B------:R-:W-:-:S02]  /*18910*/  FSEL R12, R39, -INF , !P0 ;  /* 0xff800000270c7808 */ /* 0x000fc40004000000 */
[----:B------:R-:W-:Y:S02]  /*18920*/  ISETP.LE.AND P0, PT, R3, UR57, PT ;  /* 0x0000003903007c0c */ /* 0x000fe4000bf03270 */
[----:B------:R-:W-:Y:S02]  /*18930*/  FSEL R11, R43, -INF , !P6 ;  /* 0xff8000002b0b7808 */ /* 0x000fe40007000000 */
[----:B------:R-:W-:Y:S01]  /*18940*/  ISETP.GE.AND P6, PT, R0, UR34, PT ;  /* 0x0000002200007c0c */ /* 0x000fe2000bfc6270 */
[----:B------:R-:W-:Y:S01]  /*18950*/  UIADD3 UR34, UPT, UPT, UR49, 0x5f, URZ ;  /* 0x0000005f31227890 */ /* 0x000fe2000fffe0ff */
[----:B------:R-:W-:Y:S02]  /*18960*/  FSEL R81, R47, -INF , !P0 ;  /* 0xff8000002f517808 */ /* 0x000fe40004000000 */
[----:B------:R-:W-:Y:S02]  /*18970*/  ISETP.LE.AND P0, PT, R3, UR35, PT ;  /* 0x0000002303007c0c */ /* 0x000fe4000bf03270 */
[----:B------:R-:W-:-:S02]  /*18980*/  FSEL R98, R98, -INF , P4 ;  /* 0xff80000062627808 */ /* 0x000fc40002000000 */
[----:B------:R-:W-:Y:S02]  /*18990*/  FSEL R75, R51, -INF , !P0 ;  /* 0xff800000334b7808 */ /* 0x000fe40004000000 */
[----:B------:R-:W-:Y:S02]  /*189a0*/  ISETP.LE.AND P0, PT, R3, UR34, PT ;  /* 0x0000002203007c0c */ /* 0x000fe4000bf03270 */
[----:B------:R-:W-:Y:S02]  /*189b0*/  FSEL R82, R82, -INF , P1 ;  /* 0xff80000052527808 */ /* 0x000fe40000800000 */
[----:B------:R-:W-:Y:S02]  /*189c0*/  FSEL R10, R55, -INF , !P0 ;  /* 0xff800000370a7808 */ /* 0x000fe40004000000 */
[C---:B------:R-:W-:Y:S01]  /*189d0*/  ISETP.GE.AND P0, PT, R0.reuse, UR31, PT ;  /* 0x0000001f00007c0c */ /* 0x040fe2000bf06270 */
[----:B------:R-:W-:Y:S01]  /*189e0*/  UIADD3 UR31, UPT, UPT, UR49, 0x63, URZ ;  /* 0x00000063311f7890 */ /* 0x000fe2000fffe0ff */
[C---:B------:R-:W-:Y:S01]  /*189f0*/  ISETP.GE.AND P4, PT, R0.reuse, UR19, PT ;  /* 0x0000001300007c0c */ /* 0x040fe2000bf86270 */
[----:B------:R-:W-:Y:S01]  /*18a00*/  UIADD3 UR19, UPT, UPT, UR49, 0x6f, URZ ;  /* 0x0000006f31137890 */ /* 0x000fe2000fffe0ff */
[----:B------:R-:W-:Y:S01]  /*18a10*/  ISETP.GE.AND P1, PT, R0, UR27, PT ;  /* 0x0000001b00007c0c */ /* 0x000fe2000bf26270 */
[----:B------:R-:W-:Y:S01]  /*18a20*/  UIADD3 UR27, UPT, UPT, UR49, 0x67, URZ ;  /* 0x00000067311b7890 */ /* 0x000fe2000fffe0ff */
[----:B------:R-:W-:-:S02]  /*18a30*/  FSEL R66, R66, -INF , P0 ;  /* 0xff80000042427808 */ /* 0x000fc40000000000 */
[----:B------:R-:W-:Y:S02]  /*18a40*/  ISETP.LE.AND P0, PT, R3, UR31, PT ;  /* 0x0000001f03007c0c */ /* 0x000fe4000bf03270 */
[----:B------:R-:W-:Y:S02]  /*18a50*/  FSEL R76, R76, -INF , P5 ;  /* 0xff8000004c4c7808 */ /* 0x000fe40002800000 */
[----:B------:R-:W-:Y:S01]  /*18a60*/  ISETP.GE.AND P5, PT, R0, UR11, PT ;  /* 0x0000000b00007c0c */ /* 0x000fe2000bfa6270 */
[----:B------:R-:W-:Y:S01]  /*18a70*/  UIADD3 UR11, UPT, UPT, UR49, 0x77, URZ ;  /* 0x00000077310b7890 */ /* 0x000fe2000fffe0ff */
[----:B------:R-:W-:Y:S02]  /*18a80*/  FSEL R67, R49, -INF , P1 ;  /* 0xff80000031437808 */ /* 0x000fe40000800000 */
[----:B------:R-:W-:Y:S02]  /*18a90*/  FSEL R49, R123, -INF , !P0 ;  /* 0xff8000007b317808 */ /* 0x000fe40004000000 */
[----:B------:R-:W-:-:S02]  /*18aa0*/  ISETP.LE.AND P0, PT, R3, UR19, PT ;  /* 0x0000001303007c0c */ /* 0x000fc4000bf03270 */
[----:B------:R-:W-:Y:S02]  /*18ab0*/  FSEL R83, R41, -INF , P3 ;  /* 0xff80000029537808 */ /* 0x000fe40001800000 */
[----:B------:R-:W-:Y:S02]  /*18ac0*/  FSEL R77, R45, -INF , P2 ;  /* 0xff8000002d4d7808 */ /* 0x000fe40001000000 */
[----:B------:R-:W-:Y:S02]  /*18ad0*/  FSEL R37, R135, -INF , !P0 ;  /* 0xff80000087257808 */ /* 0x000fe40004000000 */
[C---:B------:R-:W-:Y:S01]  /*18ae0*/  ISETP.GE.AND P3, PT, R0.reuse, UR23, PT ;  /* 0x0000001700007c0c */ /* 0x040fe2000bf66270 */
[----:B------:R-:W-:Y:S01]  /*18af0*/  UIADD3 UR23, UPT, UPT, UR49, 0x6b, URZ ;  /* 0x0000006b31177890 */ /* 0x000fe2000fffe0ff */
[----:B------:R-:W-:Y:S01]  /*18b00*/  ISETP.GE.AND P2, PT, R0, UR15, PT ;  /* 0x0000000f00007c0c */ /* 0x000fe2000bf46270 */
[----:B------:R-:W-:Y:S01]  /*18b10*/  UIADD3 UR15, UPT, UPT, UR49, 0x73, URZ ;  /* 0x00000073310f7890 */ /* 0x000fe2000fffe0ff */
[----:B------:R-:W-:-:S02]  /*18b20*/  ISETP.LE.AND P0, PT, R3, UR11, PT ;  /* 0x0000000b03007c0c */ /* 0x000fc4000bf03270 */
[----:B------:R-:W-:Y:S02]  /*18b30*/  FSEL R74, R74, -INF , P3 ;  /* 0xff8000004a4a7808 */ /* 0x000fe40001800000 */
[----:B------:R-:W-:Y:S02]  /*18b40*/  FSEL R29, R143, -INF , !P0 ;  /* 0xff8000008f1d7808 */ /* 0x000fe40004000000 */
[----:B------:R-:W-:Y:S02]  /*18b50*/  FSEL R70, R70, -INF , P4 ;  /* 0xff80000046467808 */ /* 0x000fe40002000000 */
[----:B------:R-:W-:Y:S02]  /*18b60*/  FSEL R71, R53, -INF , P2 ;  /* 0xff80000035477808 */ /* 0x000fe40001000000 */
[----:B------:R-:W-:Y:S02]  /*18b70*/  FSEL R52, R52, -INF , P5 ;  /* 0xff80000034347808 */ /* 0x000fe40002800000 */
[C---:B------:R-:W-:Y:S01]  /*18b80*/  ISETP.GE.AND P0, PT, R0.reuse, UR33, PT ;  /* 0x0000002100007c0c */ /* 0x040fe2000bf06270 */
[----:B------:R-:W-:Y:S01]  /*18b90*/  UIADD3 UR33, UPT, UPT, UR49, 0x3, URZ ;  /* 0x0000000331217890 */ /* 0x000fe2000fffe0ff */
[----:B------:R-:W-:-:S02]  /*18ba0*/  ISETP.GE.AND P3, PT, R0, UR32, PT ;  /* 0x0000002000007c0c */ /* 0x000fc4000bf66270 */
[C---:B------:R-:W-:Y:S02]  /*18bb0*/  ISETP.GE.AND P2, PT, R0.reuse, UR30, PT ;  /* 0x0000001e00007c0c */ /* 0x040fe4000bf46270 */
[C---:B------:R-:W-:Y:S02]  /*18bc0*/  ISETP.GE.AND P4, PT, R0.reuse, UR29, PT ;  /* 0x0000001d00007c0c */ /* 0x040fe4000bf86270 */
[----:B------:R-:W-:Y:S02]  /*18bd0*/  ISETP.GE.AND P5, PT, R0, UR28, PT ;  /* 0x0000001c00007c0c */ /* 0x000fe4000bfa6270 */
[----:B------:R-:W-:Y:S02]  /*18be0*/  FSEL R51, R121, -INF , P0 ;  /* 0xff80000079337808 */ /* 0x000fe40000000000 */
[----:B------:R-:W-:Y:S02]  /*18bf0*/  FSEL R48, R48, -INF , P3 ;  /* 0xff80000030307808 */ /* 0x000fe40001800000 */
[----:B------:R-:W-:-:S02]  /*18c00*/  FSEL R46, R46, -INF , P2 ;  /* 0xff8000002e2e7808 */ /* 0x000fc40001000000 */
[----:B------:R-:W-:Y:S02]  /*18c10*/  FSEL R47, R125, -INF , P4 ;  /* 0xff8000007d2f7808 */ /* 0x000fe40002000000 */
[----:B------:R-:W-:Y:S02]  /*18c20*/  FSEL R44, R44, -INF , P5 ;  /* 0xff8000002c2c7808 */ /* 0x000fe40002800000 */
[C---:B------:R-:W-:Y:S02]  /*18c30*/  ISETP.GE.AND P0, PT, R0.reuse, UR26, PT ;  /* 0x0000001a00007c0c */ /* 0x040fe4000bf06270 */
[C---:B------:R-:W-:Y:S02]  /*18c40*/  ISETP.GE.AND P3, PT, R0.reuse, UR25, PT ;  /* 0x0000001900007c0c */ /* 0x040fe4000bf66270 */
[C---:B------:R-:W-:Y:S02]  /*18c50*/  ISETP.GE.AND P2, PT, R0.reuse, UR24, PT ;  /* 0x0000001800007c0c */ /* 0x040fe4000bf46270 */
[----:B------:R-:W-:-:S02]  /*18c60*/  ISETP.GE.AND P4, PT, R0, UR22, PT ;  /* 0x0000001600007c0c */ /* 0x000fc4000bf86270 */
[----:B------:R-:W-:Y:S02]  /*18c70*/  ISETP.GE.AND P5, PT, R0, UR21, PT ;  /* 0x0000001500007c0c */ /* 0x000fe4000bfa6270 */
[----:B------:R-:W-:Y:S02]  /*18c80*/  FSEL R42, R42, -INF , P0 ;  /* 0xff8000002a2a7808 */ /* 0x000fe40000000000 */
[----:B------:R-:W-:Y:S02]  /*18c90*/  FSEL R43, R129, -INF , P3 ;  /* 0xff800000812b7808 */ /* 0x000fe40001800000 */
[----:B------:R-:W-:Y:S02]  /*18ca0*/  FSEL R40, R40, -INF , P2 ;  /* 0xff80000028287808 */ /* 0x000fe40001000000 */
[----:B------:R-:W-:Y:S02]  /*18cb0*/  FSEL R38, R38, -INF , P4 ;  /* 0xff80000026267808 */ /* 0x000fe40002000000 */
[----:B------:R-:W-:-:S02]  /*18cc0*/  FSEL R39, R133, -INF , P5 ;  /* 0xff80000085277808 */ /* 0x000fc40002800000 */
[C---:B------:R-:W-:Y:S02]  /*18cd0*/  ISETP.GE.AND P0, PT, R0.reuse, UR20, PT ;  /* 0x0000001400007c0c */ /* 0x040fe4000bf06270 */
[C---:B------:R-:W-:Y:S02]  /*18ce0*/  ISETP.GE.AND P3, PT, R0.reuse, UR18, PT ;  /* 0x0000001200007c0c */ /* 0x040fe4000bf66270 */
[C---:B------:R-:W-:Y:S02]  /*18cf0*/  ISETP.GE.AND P2, PT, R0.reuse, UR17, PT ;  /* 0x0000001100007c0c */ /* 0x040fe4000bf46270 */
[C---:B------:R-:W-:Y:S02]  /*18d00*/  ISETP.GE.AND P4, PT, R0.reuse, UR16, PT ;  /* 0x0000001000007c0c */ /* 0x040fe4000bf86270 */
[----:B------:R-:W-:Y:S02]  /*18d10*/  ISETP.GE.AND P5, PT, R0, UR14, PT ;  /* 0x0000000e00007c0c */ /* 0x000fe4000bfa6270 */
[----:B------:R-:W-:-:S02]  /*18d20*/  FSEL R36, R36, -INF , P0 ;  /* 0xff80000024247808 */ /* 0x000fc40000000000 */
[----:B------:R-:W-:Y:S02]  /*18d30*/  FSEL R34, R34, -INF , P3 ;  /* 0xff80000022227808 */ /* 0x000fe40001800000 */
[----:B------:R-:W-:Y:S02]  /*18d40*/  FSEL R35, R137, -INF , P2 ;  /* 0xff80000089237808 */ /* 0x000fe40001000000 */
[----:B------:R-:W-:Y:S02]  /*18d50*/  FSEL R32, R32, -INF , P4 ;  /* 0xff80000020207808 */ /* 0x000fe40002000000 */
[----:B------:R-:W-:Y:S02]  /*18d60*/  FSEL R30, R30, -INF , P5 ;  /* 0xff8000001e1e7808 */ /* 0x000fe40002800000 */
[C---:B------:R-:W-:Y:S02]  /*18d70*/  ISETP.GE.AND P0, PT, R0.reuse, UR13, PT ;  /* 0x0000000d00007c0c */ /* 0x040fe4000bf06270 */
        /* <DEDUP_REMOVED lines=13> */
[----:B------:R-:W-:Y:S02]  /*18e50*/  ISETP.GT.AND P5, PT, R0, UR49, PT ;  /* 0x0000003100007c0c */ /* 0x000fe4000bfa4270 */
        /* <DEDUP_REMOVED lines=21> */
[----:B------:R-:W-:Y:S02]  /*18fb0*/  ISETP.LE.AND P6, PT, R3, UR27, PT ;  /* 0x0000001b03007c0c */ /* 0x000fe4000bfc3270 */
        /* <DEDUP_REMOVED lines=9> */
[C---:B------:R-:W-:Y:S02]  /*19050*/  ISETP.GE.AND P5, PT, R0.reuse, UR64, PT ;  /* 0x0000004000007c0c */ /* 0x040fe4000bfa6270 */
[----:B------:R-:W-:Y:S02]  /*19060*/  ISETP.LE.AND P1, PT, R3, UR23, PT ;  /* 0x0000001703007c0c */ /* 0x000fe4000bf23270 */
[----:B------:R-:W-:Y:S02]  /*19070*/  FSEL R45, R127, -INF , !P6 ;  /* 0xff8000007f2d7808 */ /* 0x000fe40007000000 */
[----:B------:R-:W-:Y:S01]  /*19080*/  ISETP.GE.AND P6, PT, R0, UR7, PT ;  /* 0x0000000700007c0c */ /* 0x000fe2000bfc6270 */
[----:B------:R-:W-:Y:S01]  /*19090*/  UIADD3 UR7, UPT, UPT, UR49, 0x7b, URZ ;  /* 0x0000007b31077890 */ /* 0x000fe2000fffe0ff */
[----:B------:R-:W-:-:S02]  /*190a0*/  FSEL R91, R7, -INF , P0 ;  /* 0xff800000075b7808 */ /* 0x000fc40000000000 */
[----:B------:R-:W-:Y:S02]  /*190b0*/  FSEL R73, R73, -INF , P3 ;  /* 0xff80000049497808 */ /* 0x000fe40001800000 */
[----:B------:R-:W-:Y:S02]  /*190c0*/  FSEL R63, R63, -INF , P2 ;  /* 0xff8000003f3f7808 */ /* 0x000fe40001000000 */
[----:B------:R-:W-:Y:S02]  /*190d0*/  FSEL R59, R59, -INF , P4 ;  /* 0xff8000003b3b7808 */ /* 0x000fe40002000000 */
[----:B------:R-:W-:Y:S02]  /*190e0*/  FSEL R123, R6, -INF , P5 ;  /* 0xff800000067b7808 */ /* 0x000fe40002800000 */
[----:B------:R-:W-:Y:S02]  /*190f0*/  FSEL R41, R131, -INF , !P1 ;  /* 0xff80000083297808 */ /* 0x000fe40004800000 */
[----:B------:R-:W-:-:S02]  /*19100*/  ISETP.GE.AND P0, PT, R0, UR63, PT ;  /* 0x0000003f00007c0c */ /* 0x000fc4000bf06270 */
[C---:B------:R-:W-:Y:S02]  /*19110*/  ISETP.GE.AND P3, PT, R0.reuse, UR62, PT ;  /* 0x0000003e00007c0c */ /* 0x040fe4000bf66270 */
[C---:B------:R-:W-:Y:S02]  /*19120*/  ISETP.GE.AND P2, PT, R0.reuse, UR61, PT ;  /* 0x0000003d00007c0c */ /* 0x040fe4000bf46270 */
[C---:B------:R-:W-:Y:S02]  /*19130*/  ISETP.GE.AND P4, PT, R0.reuse, UR60, PT ;  /* 0x0000003c00007c0c */ /* 0x040fe4000bf86270 */
[----:B------:R-:W-:Y:S02]  /*19140*/  ISETP.GE.AND P5, PT, R0, UR59, PT ;  /* 0x0000003b00007c0c */ /* 0x000fe4000bfa6270 */
[----:B------:R-:W-:Y:S02]  /*19150*/  ISETP.LE.AND P1, PT, R3, UR15, PT ;  /* 0x0000000f03007c0c */ /* 0x000fe4000bf23270 */
        /* <DEDUP_REMOVED lines=12> */
[----:B------:R-:W-:-:S02]  /*19220*/  FMNMX3 R5, R17, R124, R156, !PT ;  /* 0x0000007c11057276 */ /* 0x000fc4000780009c */
[C---:B------:R-:W-:Y:S02]  /*19230*/  FMNMX3 R4, R17.reuse, R125, R157, !PT ;  /* 0x0000007d11047276 */ /* 0x040fe4000780009d */
[----:B------:R-:W-:Y:S02]  /*19240*/  FMNMX3 R3, R17, R172, R170, !PT ;  /* 0x000000ac11037276 */ /* 0x000fe400078000aa */
[----:B------:R-:W-:Y:S02]  /*19250*/  FSEL R50, R50, -INF , P6 ;  /* 0xff80000032327808 */ /* 0x000fe40003000000 */
        /* <DEDUP_REMOVED lines=9> */
[C---:B------:R-:W-:Y:S02]  /*192f0*/  ISETP.GE.AND P6, PT, R0.reuse, UR11, PT ;  /* 0x0000000b00007c0c */ /* 0x040fe4000bfc6270 */
[----:B------:R-:W-:Y:S02]  /*19300*/  ISETP.GE.AND P5, PT, R0, UR7, PT ;  /* 0x0000000700007c0c */ /* 0x000fe4000bfa6270 */
        /* <DEDUP_REMOVED lines=44> */
[----:B------:R-:W-:Y:S02]  /*195d0*/  FSEL R45, R45, -INF , P0 ;  /* 0xff8000002d2d7808 */ /* 0x000fe40000000000 */
[----:B------:R-:W-:-:S02]  /*195e0*/  FMNMX3 R0, R0, R75, R53, !PT ;  /* 0x0000004b00007276 */ /* 0x000fc40007800035 */
[----:B------:R-:W-:Y:S02]  /*195f0*/  FMNMX3 R5, R5, R50, R46, !PT ;  /* 0x0000003205057276 */ /* 0x000fe4000780002e */
[----:B------:R-:W-:Y:S02]  /*19600*/  FMNMX3 R4, R4, R51, R47, !PT ;  /* 0x0000003304047276 */ /* 0x000fe4000780002f */
[----:B------:R-:W-:Y:S02]  /*19610*/  FMNMX3 R3, R3, R48, R44, !PT ;  /* 0x0000003003037276 */ /* 0x000fe4000780002c */
[----:B------:R-:W-:Y:S02]  /*19620*/  FSEL R41, R41, -INF , P3 ;  /* 0xff80000029297808 */ /* 0x000fe40001800000 */
[----:B------:R-:W-:Y:S02]  /*19630*/  FSEL R37, R37, -INF , P2 ;  /* 0xff80000025257808 */ /* 0x000fe40001000000 */
[----:B------:R-:W-:-:S02]  /*19640*/  FMNMX3 R0, R0, R49, R45, !PT ;  /* 0x0000003100007276 */ /* 0x000fc4000780002d */
[----:B------:R-:W-:Y:S02]  /*19650*/  FMNMX3 R5, R5, R42, R38, !PT ;  /* 0x0000002a05057276 */ /* 0x000fe40007800026 */
[----:B------:R-:W-:Y:S02]  /*19660*/  FMNMX3 R4, R4, R43, R39, !PT ;  /* 0x0000002b04047276 */ /* 0x000fe40007800027 */
[----:B------:R-:W-:Y:S02]  /*19670*/  FMNMX3 R3, R3, R40, R36, !PT ;  /* 0x0000002803037276 */ /* 0x000fe40007800024 */
[----:B------:R-:W-:Y:S02]  /*19680*/  FSEL R25, R147, -INF , !P1 ;  /* 0xff80000093197808 */ /* 0x000fe40004800000 */
[----:B------:R-:W-:Y:S02]  /*19690*/  FSEL R33, R33, -INF , P4 ;  /* 0xff80000021217808 */ /* 0x000fe40002000000 */
[----:B------:R-:W-:-:S02]  /*196a0*/  FSEL R29, R29, -INF , P6 ;  /* 0xff8000001d1d7808 */ /* 0x000fc40003000000 */
        /* <DEDUP_REMOVED lines=9> */
[----:B------:R-:W-:Y:S02]  /*19740*/  FMNMX3 R0, R0, R25, R19, !PT ;  /* 0x0000001900007276 */ /* 0x000fe40007800013 */
[----:B------:R-:W-:Y:S02]  /*19750*/  FMNMX3 R3, R5, R4, R3, !PT ;  /* 0x0000000405037276 */ /* 0x000fe40007800003 */
[----:B------:R-:W-:-:S02]  /*19760*/  ISETP.NE.AND P0, PT, R175, R176, PT ;  /* 0x000000b0af00720c */ /* 0x000fc40003f05270 */
[----:B------:R-:W-:-:S04]  /*19770*/  FMNMX R177, R0, R3, !PT ;  /* 0x0000000300b17209 */ /* 0x000fc80007800000 */
[C---:B------:R-:W-:Y:S01]  /*19780*/  FSETP.NEU.AND P1, PT, R177.reuse, -INF , PT ;  /* 0xff800000b100780b */ /* 0x040fe20003f2d000 */
[----:B------:R1:W-:Y:S03]  /*19790*/  STL [R1+0x64], R177 ;  /* 0x000064b101007387 */ /* 0x0003e60000100800 */
[----:B------:R-:W-:-:S03]  /*197a0*/  FSEL R127, R177, RZ, P1 ;  /* 0x000000ffb17f7208 */ /* 0x000fc60000800000 */
[----:B------:R-:W-:Y:S06]  /*197b0*/  @!P0 BRA `(.L_x_291) ;  /* 0x0000000000408947 */ /* 0x000fec0003800000 */
        /* <DEDUP_REMOVED lines=16> */
.L_x_291:
[----:B------:R-:W-:Y:S05]  /*198c0*/  WARPSYNC.ALL ;  /* 0x0000000000007948 */ /* 0x000fea0003800000 */
[----:B------:R-:W-:Y:S01]  /*198d0*/  R2UR UR4, R174 ;  /* 0x00000000ae0472ca */ /* 0x000fe200000e0000 */
[----:B------:R-:W-:Y:S01]  /*198e0*/  IMAD.MOV.U32 R126, RZ, RZ, R17 ;  /* 0x000000ffff7e7224 */ /* 0x000fe200078e0011 */
[----:B------:R-:W-:-:S11]  /*198f0*/  ISETP.NE.AND P0, PT, RZ, UR48, PT ;  /* 0x00000030ff007c0c */ /* 0x000fd6000bf05270 */
[----:B------:R3:W-:Y:S02]  /*19900*/  STTM.x2 tmem[UR4], R126 ;  /* 0x0000007e000079ed */ /* 0x0007e400080c0004 */
[----:B------:R-:W-:Y:S05]  /*19910*/  @P0 BRA `(.L_x_292) ;  /* 0x0000000000040947 */ /* 0x000fea0003800000 */
[----:B------:R-:W-:Y:S05]  /*19920*/  BPT.TRAP 0x1 ;  /* 0x000000040000795c */ /* 0x000fea0000300000 */
.L_x_292:
[----:B------:R-:W-:Y:S01]  /*19930*/  UISETP.NE.AND UP0, UPT, UR56, URZ, UPT ;  /* 0x000000ff3800728c */ /* 0x000fe2000bf05270 */
[C---:B------:R-:W-:Y:S01]  /*19940*/  FSETP.NEU.AND P0, PT, R177.reuse, -INF , PT ;  /* 0xff800000b100780b */ /* 0x040fe20003f0d000 */
[----:B------:R-:W-:Y:S01]  /*19950*/  UIADD3 UR4, UPT, UPT, UR41, 0x38080, URZ ;  /* 0x0003808029047890 */ /* 0x000fe2000fffe0ff */
[----:B------:R-:W-:Y:S02]  /*19960*/  MOV R3, UR55 ;  /* 0x0000003700037c02 */ /* 0x000fe40008000f00 */
[----:B------:R-:W-:Y:S02]  /*19970*/  FSEL R0, R177, RZ, P0 ;  /* 0x000000ffb1007208 */ /* 0x000fe40000000000 */
[----:B------:R-:W-:-:S03]  /*19980*/  SHF.L.U32 R3, R3, 0x1f, RZ ;  /* 0x0000001f03037819 */ /* 0x000fc600000006ff */
[----:B------:R-:W-:Y:S01]  /*19990*/  FMUL R0, R0, -UR39 ;  /* 0x8000002700007c20 */ /* 0x000fe20008400000 */
[----:B------:R-:W-:Y:S02]  /*199a0*/  @UP0 UIADD3 UR4, UPT, UPT, UR41, 0x38070, URZ ;  /* 0x0003807029040890 */ /* 0x000fe4000fffe0ff */
[----:B------:R-:W-:Y:S01]  /*199b0*/  USEL UR41, UR52, UR53, UP0 ;  /* 0x0000003534297287 */ /* 0x000fe20008000000 */
[--C-:B------:R-:W-:Y:S02]  /*199c0*/  FFMA2 R124, R124.F32x2.HI_LO, UR39.F32, R0.reuse.F32 ;  /* 0x000000277c7c7c49 */ /* 0x100fe40009200000 */
[--C-:B------:R-:W-:Y:S01]  /*199d0*/  FFMA2 R172, R172.F32x2.HI_LO, UR39.F32, R0.reuse.F32 ;  /* 0x00000027acac7c49 */ /* 0x100fe20009200000 */
[----:B------:R-:W-:Y:S01]  /*199e0*/  ULOP3.LUT UR41, UR41, 0x1, URZ, 0x3c, !UPT ;  /* 0x0000000129297892 */ /* 0x000fe2000f8e3cff */
[--C-:B------:R-:W-:Y:S01]  /*199f0*/  FFMA2 R156, R156.F32x2.HI_LO, UR39.F32, R0.reuse.F32 ;  /* 0x000000279c9c7c49 */ /* 0x100fe20009200000 */
[----:B------:R-:W-:Y:S01]  /*19a00*/  FSETP.GEU.AND P4, PT, R124, -126, PT ;  /* 0xc2fc00007c00780b */ /* 0x000fe20003f8e000 */
[----:B------:R-:W-:Y:S01]  /*19a10*/  SYNCS.ARRIVE.TRANS64.A1T0 RZ, [UR4], RZ ;  /* 0x000000ffffff79a7 */ /* 0x000fe20008100004 */
[----:B------:R-:W-:Y:S01]  /*19a20*/  FSETP.GEU.AND P2, PT, R172, -126, PT ;  /* 0xc2fc0000ac00780b */ /* 0x000fe20003f4e000 */
[----:B------:R-:W-:Y:S01]  /*19a30*/  FFMA2 R170, R170.F32x2.HI_LO, UR39.F32, R0.F32 ;  /* 0x00000027aaaa7c49 */ /* 0x000fe20009200000 */
[----:B------:R-:W-:-:S02]  /*19a40*/  FSETP.GEU.AND P3, PT, R125, -126, PT ;  /* 0xc2fc00007d00780b */ /* 0x000fc40003f6e000 */
[----:B------:R-:W-:Y:S02]  /*19a50*/  FSETP.GEU.AND P1, PT, R173, -126, PT ;  /* 0xc2fc0000ad00780b */ /* 0x000fe40003f2e000 */
[----:B------:R-:W-:Y:S01]  /*19a60*/  FSETP.GEU.AND P0, PT, R156, -126, PT ;  /* 0xc2fc00009c00780b */ /* 0x000fe20003f0e000 */
[----:B------:R-:W4:Y:S01]  /*19a70*/  SYNCS.PHASECHK.TRANS64.TRYWAIT P5, [UR46], R3 ;  /* 0x00000003ff0075a7 */ /* 0x000f2200080a112e */
[----:B------:R-:W-:-:S03]  /*19a80*/  FSETP.GEU.AND P6, PT, R157, -126, PT ;  /* 0xc2fc00009d00780b */ /* 0x000fc60003fce000 */
[----:B------:R-:W-:Y:S02]  /*19a90*/  @!P4 FMUL R124, R124, 0.5 ;  /* 0x3f0000007c7cc820 */ /* 0x000fe40000400000 */
[----:B------:R-:W-:Y:S02]  /*19aa0*/  @!P2 FMUL R172, R172, 0.5 ;  /* 0x3f000000acaca820 */ /* 0x000fe40000400000 */
[----:B------:R-:W5:Y:S01]  /*19ab0*/  MUFU.EX2 R4, R124 ;  /* 0x0000007c00047308 */ /* 0x000f620000000800 */
[----:B------:R-:W-:Y:S01]  /*19ac0*/  @!P3 FMUL R125, R125, 0.5 ;  /* 0x3f0000007d7db820 */ /* 0x000fe20000400000 */
[----:B------:R-:W-:-:S06]  /*19ad0*/  @!P1 FMUL R173, R173, 0.5 ;  /* 0x3f000000adad9820 */ /* 0x000fcc0000400000 */
[----:B------:R-:W1:Y:S01]  /*19ae0*/  MUFU.EX2 R5, R125 ;  /* 0x0000007d00057308 */ /* 0x000e620000000800 */
[----:B-----5:R5:W-:Y:S04]  /*19af0*/  STL [R1+0x58], R4 ;  /* 0x0000580401007387 */ /* 0x020be80000100800 */
[----:B-1----:R-:W-:Y:S03]  /*19b00*/  STL [R1+0x5c], R5 ;  /* 0x00005c0501007387 */ /* 0x002fe60000100800 */
[----:B-----5:R-:W1:Y:S02]  /*19b10*/  MUFU.EX2 R4, R172 ;  /* 0x000000ac00047308 */ /* 0x020e640000000800 */
[----:B-1----:R1:W-:Y:S06]  /*19b20*/  STL [R1+0x50], R4 ;  /* 0x0000500401007387 */ /* 0x0023ec0000100800 */
[----:B-1----:R-:W1:Y:S02]  /*19b30*/  MUFU.EX2 R4, R173 ;  /* 0x000000ad00047308 */ /* 0x002e640000000800 */
[----:B-1----:R1:W-:Y:S01]  /*19b40*/  STL [R1+0x54], R4 ;  /* 0x0000540401007387 */ /* 0x0023e20000100800 */
[----:B----4-:R-:W-:Y:S05]  /*19b50*/  @!P5 BRA `(.L_x_293) ;  /* 0x000000a000a4d947 */ /* 0x010fea0003800000 */
.L_x_481:
[----:B---3--:R-:W3:Y:S04]  /*19b60*/  LDL R126, [R1+0x54] ;  /* 0x00005400017e7983 */ /* 0x008ee80000100800 */
[----:B------:R-:W4:Y:S04]  /*19b70*/  LDL R127, [R1+0x50] ;  /* 0x00005000017f7983 */ /* 0x000f280000100800 */
[----:B------:R-:W5:Y:S04]  /*19b80*/  LDL R125, [R1+0x58] ;  /* 0x00005800017d7983 */ /* 0x000f680000100800 */
[----:B------:R-:W2:Y:S01]  /*19b90*/  LDL R124, [R1+0x5c] ;  /* 0x00005c00017c7983 */ /* 0x000ea20000100800 */
[----:B------:R-:W-:Y:S01]  /*19ba0*/  @!P0 FMUL R156, R156, 0.5 ;  /* 0x3f0000009c9c8820 */ /* 0x000fe20000400000 */
[----:B------:R-:W-:-:S02]  /*19bb0*/  FFMA2 R168, R168.F32x2.HI_LO, UR39.F32, R0.F32 ;  /* 0x00000027a8a87c49 */ /* 0x000fc40009200000 */
[--C-:B------:R-:W-:Y:S01]  /*19bc0*/  FFMA2 R158, R158.F32x2.HI_LO, UR39.F32, R0.reuse.F32 ;  /* 0x000000279e9e7c49 */ /* 0x100fe20009200000 */
[----:B------:R-:W1:Y:S01]  /*19bd0*/  MUFU.EX2 R128, R156 ;  /* 0x0000009c00807308 */ /* 0x000e620000000800 */
[----:B------:R-:W-:Y:S01]  /*19be0*/  FSETP.GEU.AND P5, PT, R170, -126, PT ;  /* 0xc2fc0000aa00780b */ /* 0x000fe20003fae000 */
[----:B------:R-:W-:Y:S01]  /*19bf0*/  @!P6 FMUL R157, R157, 0.5 ;  /* 0x3f0000009d9de820 */ /* 0x000fe20000400000 */
[--C-:B------:R-:W-:Y:S02]  /*19c00*/  FFMA2 R154, R154.F32x2.HI_LO, UR39.F32, R0.reuse.F32 ;  /* 0x000000279a9a7c49 */ /* 0x100fe40009200000 */
[--C-:B------:R-:W-:Y:S02]  /*19c10*/  FFMA2 R152, R152.F32x2.HI_LO, UR39.F32, R0.reuse.F32 ;  /* 0x0000002798987c49 */ /* 0x100fe40009200000 */
[--C-:B------:R-:W-:Y:S01]  /*19c20*/  FFMA2 R164, R164.F32x2.HI_LO, UR39.F32, R0.reuse.F32 ;  /* 0x00000027a4a47c49 */ /* 0x100fe20009200000 */
[----:B-1----:R-:W1:Y:S01]  /*19c30*/  MUFU.EX2 R3, R157 ;  /* 0x0000009d00037308 */ /* 0x002e620000000800 */
[----:B------:R-:W-:-:S02]  /*19c40*/  FFMA2 R166, R166.F32x2.HI_LO, UR39.F32, R0.F32 ;  /* 0x00000027a6a67c49 */ /* 0x000fc40009200000 */
[--C-:B------:R-:W-:Y:S02]  /*19c50*/  FFMA2 R104, R104.F32x2.HI_LO, UR39.F32, R0.reuse.F32 ;  /* 0x0000002768687c49 */ /* 0x100fe40009200000 */
[--C-:B------:R-:W-:Y:S02]  /*19c60*/  FFMA2 R108, R108.F32x2.HI_LO, UR39.F32, R0.reuse.F32 ;  /* 0x000000276c6c7c49 */ /* 0x100fe40009200000 */
[--C-:B------:R-:W-:Y:S02]  /*19c70*/  FFMA2 R162, R162.F32x2.HI_LO, UR39.F32, R0.reuse.F32 ;  /* 0x00000027a2a27c49 */ /* 0x100fe40009200000 */
[--C-:B------:R-:W-:Y:S02]  /*19c80*/  FFMA2 R160, R160.F32x2.HI_LO, UR39.F32, R0.reuse.F32 ;  /* 0x00000027a0a07c49 */ /* 0x100fe40009200000 */
[--C-:B------:R-:W-:Y:S02]  /*19c90*/  FFMA2 R112, R112.F32x2.HI_LO, UR39.F32, R0.reuse.F32 ;  /* 0x0000002770707c49 */ /* 0x100fe40009200000 */
        /* <DEDUP_REMOVED lines=45> */
[----:B------:R-:W-:Y:S01]  /*19f70*/  FFMA2 R26, R26.F32x2.HI_LO, UR39.F32, R0.F32 ;  /* 0x000000271a1a7c49 */ /* 0x000fe20009200000 */
[----:B------:R-:W-:Y:S01]  /*19f80*/  USHF.R.U32.HI UR4, URZ, 0x15, UR44 ;  /* 0x00000015ff047899 */ /* 0x000fe2000801162c */
[----:B------:R-:W-:Y:S01]  /*19f90*/  @!P0 FMUL R128, R128, R128 ;  /* 0x0000008080808220 */ /* 0x000fe20000400000 */
[C---:B------:R-:W-:Y:S01]  /*19fa0*/  FSETP.GEU.AND P0, PT, R169.reuse, -126, PT ;  /* 0xc2fc0000a900780b */ /* 0x040fe20003f0e000 */
[----:B------:R-:W-:Y:S01]  /*19fb0*/  @!P5 FMUL R170, R170, 0.5 ;  /* 0x3f000000aaaad820 */ /* 0x000fe20000400000 */
[----:B------:R-:W-:Y:S01]  /*19fc0*/  UISETP.NE.AND UP0, UPT, UR56, URZ, UPT ;  /* 0x000000ff3800728c */ /* 0x000fe2000bf05270 */
[----:B------:R-:W-:Y:S02]  /*19fd0*/  SYNCS.ARRIVE.TRANS64.A1T0 RZ, [UR45], RZ ;  /* 0x000000ffffff79a7 */ /* 0x000fe4000810002d */
[----:B------:R-:W1:Y:S08]  /*19fe0*/  MUFU.EX2 R20, R170 ;  /* 0x000000aa00147308 */ /* 0x000e700000000800 */
[----:B------:R-:W-:-:S04]  /*19ff0*/  @!P0 FMUL R169, R169, 0.5 ;  /* 0x3f000000a9a98820 */ /* 0x000fc80000400000 */
[----:B------:R-:W1:Y:S02]  /*1a000*/  MUFU.EX2 R13, R169 ;  /* 0x000000a9000d7308 */ /* 0x000e640000000800 */
[----:B-1----:R-:W-:Y:S01]  /*1a010*/  @!P6 FMUL R3, R3, R3 ;  /* 0x000000030303e220 */ /* 0x002fe20000400000 */
[----:B------:R-:W-:Y:S01]  /*1a020*/  FSETP.GEU.AND P6, PT, R154, -126, PT ;  /* 0xc2fc00009a00780b */ /* 0x000fe20003fce000 */
[----:B------:R-:W-:Y:S01]  /*1a030*/  @!P5 FMUL R20, R20, R20 ;  /* 0x000000141414d220 */ /* 0x000fe20000400000 */
[----:B------:R-:W-:Y:S01]  /*1a040*/  FSETP.GEU.AND P5, PT, R155, -126, PT ;  /* 0xc2fc00009b00780b */ /* 0x000fe20003fae000 */
[----:B------:R-:W-:Y:S01]  /*1a050*/  @!P0 FMUL R13, R13, R13 ;  /* 0x0000000d0d0d8220 */ /* 0x000fe20000400000 */
[----:B------:R-:W-:-:S09]  /*1a060*/  FSETP.GEU.AND P0, PT, R164, -126, PT ;  /* 0xc2fc0000a400780b */ /* 0x000fd20003f0e000 */
[----:B------:R-:W-:-:S04]  /*1a070*/  @!P6 FMUL R154, R154, 0.5 ;  /* 0x3f0000009a9ae820 */ /* 0x000fc80000400000 */
[----:B------:R-:W1:Y:S01]  /*1a080*/  MUFU.EX2 R10, R154 ;  /* 0x0000009a000a7308 */ /* 0x000e620000000800 */
[----:B------:R-:W-:Y:S01]  /*1a090*/  @!P5 FMUL R155, R155, 0.5 ;  /* 0x3f0000009b9bd820 */ /* 0x000fe20000400000 */
[----:B------:R-:W-:-:S06]  /*1a0a0*/  @!P0 FMUL R164, R164, 0.5 ;  /* 0x3f000000a4a48820 */ /* 0x000fcc0000400000 */
[----:B------:R-:W1:Y:S08]  /*1a0b0*/  MUFU.EX2 R11, R155 ;  /* 0x0000009b000b7308 */ /* 0x000e700000000800 */
        /* <DEDUP_REMOVED lines=8> */
[----:B------:R-:W-:Y:S01]  /*1a140*/  MUFU.EX2 R5, R165 ;  /* 0x000000a500057308 */ /* 0x000fe20000000800 */
[----:B---3--:R-:W-:Y:S01]  /*1a150*/  @!P1 FMUL R126, R126, R126 ;  /* 0x0000007e7e7e9220 */ /* 0x008fe20000400000 */
[----:B----4-:R-:W-:-:S04]  /*1a160*/  @!P2 FMUL R127, R127, R127 ;  /* 0x0000007f7f7fa220 */ /* 0x010fc80000400000 */
[----:B------:R-:W-:Y:S01]  /*1a170*/  @!P1 STL [R1+0x54], R126 ;  /* 0x0000547e01009387 */ /* 0x000fe20000100800 */
[----:B-----5:R-:W-:Y:S01]  /*1a180*/  @!P4 FMUL R125, R125, R125 ;  /* 0x0000007d7d7dc220 */ /* 0x020fe20000400000 */
[----:B--2---:R-:W-:Y:S01]  /*1a190*/  @!P3 FMUL R124, R124, R124 ;  /* 0x0000007c7c7cb220 */ /* 0x004fe20000400000 */
[----:B------:R-:W-:-:S03]  /*1a1a0*/  FSETP.GEU.AND P1, PT, R168, -126, PT ;  /* 0xc2fc0000a800780b */ /* 0x000fc60003f2e000 */
[----:B------:R-:W-:Y:S01]  /*1a1b0*/  @!P4 STL [R1+0x58], R125 ;  /* 0x0000587d0100c387 */ /* 0x000fe20000100800 */
[----:B------:R-:W-:-:S03]  /*1a1c0*/  FSETP.GEU.AND P4, PT, R171, -126, PT ;  /* 0xc2fc0000ab00780b */ /* 0x000fc60003f8e000 */
[----:B------:R-:W-:Y:S01]  /*1a1d0*/  @!P3 STL [R1+0x5c], R124 ;  /* 0x00005c7c0100b387 */ /* 0x000fe20000100800 */
[----:B------:R-:W-:-:S03]  /*1a1e0*/  FSETP.GEU.AND P3, PT, R158, -126, PT ;  /* 0xc2fc00009e00780b */ /* 0x000fc60003f6e000 */
[----:B------:R-:W-:Y:S01]  /*1a1f0*/  @!P2 STL [R1+0x50], R127 ;  /* 0x0000507f0100a387 */ /* 0x000fe20000100800 */
[----:B------:R-:W-:Y:S01]  /*1a200*/  FSETP.GEU.AND P2, PT, R159, -126, PT ;  /* 0xc2fc00009f00780b */ /* 0x000fe20003f4e000 */
[----:B------:R-:W-:-:S04]  /*1a210*/  @!P1 FMUL R168, R168, 0.5 ;  /* 0x3f000000a8a89820 */ /* 0x000fc80000400000 */
[----:B------:R-:W-:Y:S01]  /*1a220*/  @!P4 FMUL R171, R171, 0.5 ;  /* 0x3f000000ababc820 */ /* 0x000fe20000400000 */
[----:B------:R-:W1:Y:S03]  /*1a230*/  MUFU.EX2 R12, R168 ;  /* 0x000000a8000c7308 */ /* 0x000e660000000800 */
[----:B------:R-:W-:-:S04]  /*1a240*/  @!P3 FMUL R158, R158, 0.5 ;  /* 0x3f0000009e9eb820 */ /* 0x000fc80000400000 */
[----:B------:R-:W-:Y:S01]  /*1a250*/  @!P2 FMUL R159, R159, 0.5 ;  /* 0x3f0000009f9fa820 */ /* 0x000fe20000400000 */
[----:B------:R-:W2:Y:S08]  /*1a260*/  MUFU.EX2 R21, R171 ;  /* 0x000000ab00157308 */ /* 0x000eb00000000800 */
[----:B------:R-:W3:Y:S08]  /*1a270*/  MUFU.EX2 R14, R158 ;  /* 0x0000009e000e7308 */ /* 0x000ef00000000800 */
[----:B------:R-:W4:Y:S01]  /*1a280*/  MUFU.EX2 R15, R159 ;  /* 0x0000009f000f7308 */ /* 0x000f220000000800 */
[----:B-1----:R-:W-:Y:S01]  /*1a290*/  @!P1 FMUL R12, R12, R12 ;  /* 0x0000000c0c0c9220 */ /* 0x002fe20000400000 */
[----:B------:R-:W-:Y:S01]  /*1a2a0*/  FSETP.GEU.AND P1, PT, R153, -126, PT ;  /* 0xc2fc00009900780b */ /* 0x000fe20003f2e000 */
[----:B--2---:R-:W-:Y:S01]  /*1a2b0*/  @!P4 FMUL R21, R21, R21 ;  /* 0x000000151515c220 */ /* 0x004fe20000400000 */
[----:B------:R-:W-:Y:S01]  /*1a2c0*/  FSETP.GEU.AND P4, PT, R166, -126, PT ;  /* 0xc2fc0000a600780b */ /* 0x000fe20003f8e000 */
[----:B---3--:R-:W-:Y:S01]  /*1a2d0*/  @!P3 FMUL R14, R14, R14 ;  /* 0x0000000e0e0eb220 */ /* 0x008fe20000400000 */
[----:B------:R-:W-:Y:S01]  /*1a2e0*/  FSETP.GEU.AND P3, PT, R167, -126, PT ;  /* 0xc2fc0000a700780b */ /* 0x000fe20003f6e000 */
[----:B----4-:R-:W-:Y:S01]  /*1a2f0*/  @!P2 FMUL R15, R15, R15 ;  /* 0x0000000f0f0fa220 */ /* 0x010fe20000400000 */
[----:B------:R-:W-:-:S07]  /*1a300*/  FSETP.GEU.AND P2, PT, R152, -126, PT ;  /* 0xc2fc00009800780b */ /* 0x000fce0003f4e000 */
[----:B------:R-:W-:Y:S02]  /*1a310*/  @!P1 FMUL R153, R153, 0.5 ;  /* 0x3f00000099999820 */ /* 0x000fe40000400000 */
[----:B------:R-:W-:Y:S02]  /*1a320*/  @!P4 FMUL R166, R166, 0.5 ;  /* 0x3f000000a6a6c820 */ /* 0x000fe40000400000 */
[----:B------:R-:W-:Y:S01]  /*1a330*/  @!P3 FMUL R167, R167, 0.5 ;  /* 0x3f000000a7a7b820 */ /* 0x000fe20000400000 */
[----:B------:R-:W1:Y:S01]  /*1a340*/  MUFU.EX2 R7, R153 ;  /* 0x0000009900077308 */ /* 0x000e620000000800 */
[----:B------:R-:W-:-:S07]  /*1a350*/  @!P2 FMUL R152, R152, 0.5 ;  /* 0x3f0000009898a820 */ /* 0x000fce0000400000 */
        /* <DEDUP_REMOVED lines=11> */
[----:B------:R-:W-:Y:S01]  /*1a410*/  @!P1 FMUL R104, R104, 0.5 ;  /* 0x3f00000068689820 */ /* 0x000fe20000400000 */
[----:B------:R-:W-:Y:S01]  /*1a420*/  @!P0 FMUL R105, R105, 0.5 ;  /* 0x3f00000069698820 */ /* 0x000fe20000400000 */
[----:B------:R-:W-:Y:S01]  /*1a430*/  @!P5 FMUL R108, R108, 0.5 ;  /* 0x3f0000006c6cd820 */ /* 0x000fe20000400000 */
[----:B------:R-:W-:Y:S01]  /*1a440*/  @!P4 FMUL R109, R109, 0.5 ;  /* 0x3f0000006d6dc820 */ /* 0x000fe20000400000 */
[----:B------:R-:W-:Y:S01]  /*1a450*/  @!P3 FMUL R162, R162, 0.5 ;  /* 0x3f000000a2a2b820 */ /* 0x000fe20000400000 */
[----:B------:R-:W1:Y:S01]  /*1a460*/  MUFU.EX2 R184, R104 ;  /* 0x0000006800b87308 */ /* 0x000e620000000800 */
[----:B------:R-:W-:-:S07]  /*1a470*/  @!P2 FMUL R163, R163, 0.5 ;  /* 0x3f000000a3a3a820 */ /* 0x000fce0000400000 */
[----:B------:R-:W2:Y:S01]  /*1a480*/  MUFU.EX2 R185, R105 ;  /* 0x0000006900b97308 */ /* 0x000ea20000000800 */
[----:B------:R-:W-:-:S07]  /*1a490*/  @!P6 FMUL R5, R5, R5 ;  /* 0x000000050505e220 */ /* 0x000fce0000400000 */
[----:B------:R-:W3:Y:S01]  /*1a4a0*/  MUFU.EX2 R188, R108 ;  /* 0x0000006c00bc7308 */ /* 0x000ee20000000800 */
[----:B------:R-:W-:-:S07]  /*1a4b0*/  FSETP.GEU.AND P6, PT, R160, -126, PT ;  /* 0xc2fc0000a000780b */ /* 0x000fce0003fce000 */
[----:B------:R-:W4:Y:S08]  /*1a4c0*/  MUFU.EX2 R189, R109 ;  /* 0x0000006d00bd7308 */ /* 0x000f300000000800 */
[----:B------:R-:W5:Y:S08]  /*1a4d0*/  MUFU.EX2 R186, R162 ;  /* 0x000000a200ba7308 */ /* 0x000f700000000800 */
[----:B------:R-:W5:Y:S01]  /*1a4e0*/  MUFU.EX2 R187, R163 ;  /* 0x000000a300bb7308 */ /* 0x000f620000000800 */
[----:B-1----:R-:W-:Y:S01]  /*1a4f0*/  @!P1 FMUL R184, R184, R184 ;  /* 0x000000b8b8b89220 */ /* 0x002fe20000400000 */
[----:B--2---:R-:W-:Y:S01]  /*1a500*/  @!P0 FMUL R185, R185, R185 ;  /* 0x000000b9b9b98220 */ /* 0x004fe20000400000 */
[----:B------:R-:W-:Y:S01]  /*1a510*/  FSETP.GEU.AND P1, PT, R113, -126, PT ;  /* 0xc2fc00007100780b */ /* 0x000fe20003f2e000 */
[----:B---3--:R-:W-:Y:S01]  /*1a520*/  @!P5 FMUL R188, R188, R188 ;  /* 0x000000bcbcbcd220 */ /* 0x008fe20000400000 */
[----:B------:R-:W-:Y:S01]  /*1a530*/  FSETP.GEU.AND P0, PT, R96, -126, PT ;  /* 0xc2fc00006000780b */ /* 0x000fe20003f0e000 */
[----:B----4-:R-:W-:Y:S01]  /*1a540*/  @!P4 FMUL R189, R189, R189 ;  /* 0x000000bdbdbdc220 */ /* 0x010fe20000400000 */
[----:B------:R-:W-:Y:S01]  /*1a550*/  FSETP.GEU.AND P5, PT, R161, -126, PT ;  /* 0xc2fc0000a100780b */ /* 0x000fe20003fae000 */
[----:B-----5:R-:W-:Y:S01]  /*1a560*/  @!P3 FMUL R186, R186, R186 ;  /* 0x000000bababab220 */ /* 0x020fe20000400000 */
[----:B------:R-:W-:-:S02]  /*1a570*/  FSETP.GEU.AND P4, PT, R100, -126, PT ;  /* 0xc2fc00006400780b */ /* 0x000fc40003f8e000 */
[----:B------:R-:W-:Y:S01]  /*1a580*/  FSETP.GEU.AND P3, PT, R101, -126, PT ;  /* 0xc2fc00006500780b */ /* 0x000fe20003f6e000 */
[----:B------:R-:W-:Y:S01]  /*1a590*/  @!P6 FMUL R160, R160, 0.5 ;  /* 0x3f000000a0a0e820 */ /* 0x000fe20000400000 */
[----:B------:R-:W-:Y:S01]  /*1a5a0*/  @!P2 FMUL R187, R187, R187 ;  /* 0x000000bbbbbba220 */ /* 0x000fe20000400000 */
[----:B------:R-:W-:Y:S02]  /*1a5b0*/  FSETP.GEU.AND P2, PT, R112, -126, PT ;  /* 0xc2fc00007000780b */ /* 0x000fe40003f4e000 */
[----:B------:R-:W1:Y:S01]  /*1a5c0*/  MUFU.EX2 R182, R160 ;  /* 0x000000a000b67308 */ /* 0x000e620000000800 */
[----:B------:R-:W-:Y:S01]  /*1a5d0*/  @!P1 FMUL R113, R113, 0.5 ;  /* 0x3f00000071719820 */ /* 0x000fe20000400000 */
[----:B------:R-:W-:Y:S02]  /*1a5e0*/  @!P0 FMUL R96, R96, 0.5 ;  /* 0x3f00000060608820 */ /* 0x000fe40000400000 */
[----:B------:R-:W-:Y:S02]  /*1a5f0*/  @!P5 FMUL R161, R161, 0.5 ;  /* 0x3f000000a1a1d820 */ /* 0x000fe40000400000 */
[----:B------:R-:W-:-:S02]  /*1a600*/  @!P4 FMUL R100, R100, 0.5 ;  /* 0x3f0000006464c820 */ /* 0x000fc40000400000 */
[----:B------:R-:W-:Y:S01]  /*1a610*/  @!P3 FMUL R101, R101, 0.5 ;  /* 0x3f0000006565b820 */ /* 0x000fe20000400000 */
[----:B------:R-:W2:Y:S02]  /*1a620*/  MUFU.EX2 R179, R113 ;  /* 0x0000007100b37308 */ /* 0x000ea40000000800 */
[----:B------:R-:W-:-:S06]  /*1a630*/  @!P2 FMUL R112, R112, 0.5 ;  /* 0x3f0000007070a820 */ /* 0x000fcc0000400000 */
[----:B------:R-:W3:Y:S01]  /*1a640*/  MUFU.EX2 R176, R96 ;  /* 0x0000006000b07308 */ /* 0x000ee20000000800 */
[----:B-1----:R-:W-:-:S07]  /*1a650*/  @!P6 FMUL R182, R182, R182 ;  /* 0x000000b6b6b6e220 */ /* 0x002fce0000400000 */
[----:B------:R-:W1:Y:S01]  /*1a660*/  MUFU.EX2 R183, R161 ;  /* 0x000000a100b77308 */ /* 0x000e620000000800 */
[----:B------:R-:W-:-:S07]  /*1a670*/  FSETP.GEU.AND P6, PT, R97, -126, PT ;  /* 0xc2fc00006100780b */ /* 0x000fce0003fce000 */
[----:B------:R-:W4:Y:S08]  /*1a680*/  MUFU.EX2 R180, R100 ;  /* 0x0000006400b47308 */ /* 0x000f300000000800 */
[----:B------:R-:W5:Y:S08]  /*1a690*/  MUFU.EX2 R181, R101 ;  /* 0x0000006500b57308 */ /* 0x000f700000000800 */
[----:B------:R-:W5:Y:S01]  /*1a6a0*/  MUFU.EX2 R178, R112 ;  /* 0x0000007000b27308 */ /* 0x000f620000000800 */
[----:B--2---:R-:W-:Y:S01]  /*1a6b0*/  @!P1 FMUL R179, R179, R179 ;  /* 0x000000b3b3b39220 */ /* 0x004fe20000400000 */
[----:B---3--:R-:W-:Y:S01]  /*1a6c0*/  @!P0 FMUL R176, R176, R176 ;  /* 0x000000b0b0b08220 */ /* 0x008fe20000400000 */
[----:B------:R-:W-:Y:S01]  /*1a6d0*/  FSETP.GEU.AND P1, PT, R94, -126, PT ;  /* 0xc2fc00005e00780b */ /* 0x000fe20003f2e000 */
[----:B-1----:R-:W-:Y:S01]  /*1a6e0*/  @!P5 FMUL R183, R183, R183 ;  /* 0x000000b7b7b7d220 */ /* 0x002fe20000400000 */
        /* <DEDUP_REMOVED lines=181> */
[----:B------:R-:W-:Y:S01]  /*1b240*/  @!P4 FMUL R79, R79, 0.5 ;  /* 0x3f0000004f4fc820 */ /* 0x000fe20000400000 */
[----:B------:R2:W-:Y:S01]  /*1b250*/  STL [R1+0x48], R128 ;  /* 0x0000488001007387 */ /* 0x0005e20000100800 */
[----:B------:R-:W-:Y:S01]  /*1b260*/  @!P3 FMUL R102, R102, 0.5 ;  /* 0x3f0000006666b820 */ /* 0x000fe20000400000 */
[----:B------:R-:W-:Y:S01]  /*1b270*/  MOV R64, R128 ;  /* 0x0000008000407202 */ /* 0x000fe20000000f00 */
[----:B------:R-:W-:Y:S01]  /*1b280*/  MUFU.EX2 R129, R83 ;  /* 0x0000005300817308 */ /* 0x000fe20000000800 */
[----:B------:R-:W-:-:S07]  /*1b290*/  @!P2 FMUL R103, R103, 0.5 ;  /* 0x3f0000006767a820 */ /* 0x000fce0000400000 */
[----:B------:R-:W-:Y:S01]  /*1b2a0*/  MUFU.EX2 R132, R78 ;  /* 0x0000004e00847308 */ /* 0x000fe20000000800 */
[----:B-1----:R-:W-:-:S07]  /*1b2b0*/  @!P6 FMUL R135, R135, R135 ;  /* 0x000000878787e220 */ /* 0x002fce0000400000 */
[----:B------:R-:W-:Y:S08]  /*1b2c0*/  MUFU.EX2 R133, R79 ;  /* 0x0000004f00857308 */ /* 0x000ff00000000800 */
[----:B--2---:R-:W1:Y:S01]  /*1b2d0*/  MUFU.EX2 R128, R82 ;  /* 0x0000005200807308 */ /* 0x004e620000000800 */
[----:B------:R-:W-:-:S07]  /*1b2e0*/  FSETP.GEU.AND P6, PT, R98, -126, PT ;  /* 0xc2fc00006200780b */ /* 0x000fce0003fce000 */
[----:B------:R-:W2:Y:S08]  /*1b2f0*/  MUFU.EX2 R130, R102 ;  /* 0x0000006600827308 */ /* 0x000eb00000000800 */
[----:B------:R-:W3:Y:S01]  /*1b300*/  MUFU.EX2 R131, R103 ;  /* 0x0000006700837308 */ /* 0x000ee20000000800 */
[----:B-1----:R-:W-:Y:S01]  /*1b310*/  @!P1 FMUL R128, R128, R128 ;  /* 0x0000008080809220 */ /* 0x002fe20000400000 */
[----:B------:R-:W-:Y:S01]  /*1b320*/  @!P0 FMUL R129, R129, R129 ;  /* 0x0000008181818220 */ /* 0x000fe20000400000 */
[----:B------:R-:W-:Y:S01]  /*1b330*/  FSETP.GEU.AND P1, PT, R81, -126, PT ;  /* 0xc2fc00005100780b */ /* 0x000fe20003f2e000 */
[----:B------:R-:W-:Y:S01]  /*1b340*/  @!P5 FMUL R132, R132, R132 ;  /* 0x000000848484d220 */ /* 0x000fe20000400000 */
[----:B------:R-:W-:Y:S01]  /*1b350*/  FSETP.GEU.AND P0, PT, R66, -126, PT ;  /* 0xc2fc00004200780b */ /* 0x000fe20003f0e000 */
[----:B------:R-:W-:Y:S01]  /*1b360*/  @!P4 FMUL R133, R133, R133 ;  /* 0x000000858585c220 */ /* 0x000fe20000400000 */
[----:B------:R-:W-:Y:S01]  /*1b370*/  FSETP.GEU.AND P5, PT, R99, -126, PT ;  /* 0xc2fc00006300780b */ /* 0x000fe20003fae000 */
[----:B--2---:R-:W-:Y:S01]  /*1b380*/  @!P3 FMUL R130, R130, R130 ;  /* 0x000000828282b220 */ /* 0x004fe20000400000 */
[----:B------:R-:W-:-:S02]  /*1b390*/  FSETP.GEU.AND P4, PT, R76, -126, PT ;  /* 0xc2fc00004c00780b */ /* 0x000fc40003f8e000 */
[----:B------:R-:W-:Y:S01]  /*1b3a0*/  FSETP.GEU.AND P3, PT, R77, -126, PT ;  /* 0xc2fc00004d00780b */ /* 0x000fe20003f6e000 */
[----:B------:R-:W-:Y:S01]  /*1b3b0*/  @!P6 FMUL R98, R98, 0.5 ;  /* 0x3f0000006262e820 */ /* 0x000fe20000400000 */
[----:B---3--:R-:W-:Y:S01]  /*1b3c0*/  @!P2 FMUL R131, R131, R131 ;  /* 0x000000838383a220 */ /* 0x008fe20000400000 */
[----:B------:R-:W-:Y:S02]  /*1b3d0*/  FSETP.GEU.AND P2, PT, R80, -126, PT ;  /* 0xc2fc00005000780b */ /* 0x000fe40003f4e000 */
[----:B------:R-:W-:Y:S02]  /*1b3e0*/  MOV R61, R126 ;  /* 0x0000007e003d7202 */ /* 0x000fe40000000f00 */
[----:B------:R-:W1:Y:S01]  /*1b3f0*/  MUFU.EX2 R126, R98 ;  /* 0x00000062007e7308 */ /* 0x000e620000000800 */
[----:B------:R-:W-:Y:S01]  /*1b400*/  @!P1 FMUL R81, R81, 0.5 ;  /* 0x3f00000051519820 */ /* 0x000fe20000400000 */
[----:B------:R-:W-:Y:S01]  /*1b410*/  @!P0 FMUL R66, R66, 0.5 ;  /* 0x3f00000042428820 */ /* 0x000fe20000400000 */
[----:B------:R-:W-:Y:S01]  /*1b420*/  @!P5 FMUL R99, R99, 0.5 ;  /* 0x3f0000006363d820 */ /* 0x000fe20000400000 */
[----:B------:R-:W-:-:S02]  /*1b430*/  @!P4 FMUL R76, R76, 0.5 ;  /* 0x3f0000004c4cc820 */ /* 0x000fc40000400000 */
[----:B------:R-:W-:Y:S01]  /*1b440*/  @!P3 FMUL R77, R77, 0.5 ;  /* 0x3f0000004d4db820 */ /* 0x000fe20000400000 */
[----:B------:R-:W-:Y:S02]  /*1b450*/  MOV R60, R127 ;  /* 0x0000007f003c7202 */ /* 0x000fe40000000f00 */
[----:B------:R-:W-:Y:S01]  /*1b460*/  @!P2 FMUL R80, R80, 0.5 ;  /* 0x3f0000005050a820 */ /* 0x000fe20000400000 */
[----:B------:R-:W2:Y:S01]  /*1b470*/  MUFU.EX2 R123, R81 ;  /* 0x00000051007b7308 */ /* 0x000ea20000000800 */
[----:B------:R-:W-:Y:S02]  /*1b480*/  MOV R72, R125 ;  /* 0x0000007d00487202 */ /* 0x000fe40000000f00 */
[----:B------:R-:W-:-:S05]  /*1b490*/  MOV R73, R124 ;  /* 0x0000007c00497202 */ /* 0x000fca0000000f00 */
        /* <DEDUP_REMOVED lines=119> */
[----:B------:R-:W-:-:S02]  /*1bc10*/  FFMA2 R22, R24.F32x2.HI_LO, UR39.F32, R0.F32 ;  /* 0x0000002718167c49 */ /* 0x000fc40009200000 */
[----:B--2---:R-:W-:Y:S01]  /*1bc20*/  @!P1 FMUL R95, R95, R95 ;  /* 0x0000005f5f5f9220 */ /* 0x004fe20000400000 */
[----:B---3--:R-:W-:Y:S01]  /*1bc30*/  @!P0 FMUL R92, R92, R92 ;  /* 0x0000005c5c5c8220 */ /* 0x008fe20000400000 */
[----:B-1----:R-:W-:Y:S01]  /*1bc40*/  @!P5 FMUL R99, R99, R99 ;  /* 0x000000636363d220 */ /* 0x002fe20000400000 */
[----:B------:R-:W-:Y:S01]  /*1bc50*/  FSETP.GEU.AND P1, PT, R22, -126, PT ;  /* 0xc2fc00001600780b */ /* 0x000fe20003f2e000 */
[----:B----4-:R-:W-:Y:S01]  /*1bc60*/  @!P4 FMUL R96, R96, R96 ;  /* 0x000000606060c220 */ /* 0x010fe20000400000 */
[----:B------:R-:W-:Y:S01]  /*1bc70*/  FSETP.GEU.AND P0, PT, R23, -126, PT ;  /* 0xc2fc00001700780b */ /* 0x000fe20003f0e000 */
[----:B-----5:R-:W-:Y:S01]  /*1bc80*/  @!P3 FMUL R97, R97, R97 ;  /* 0x000000616161b220 */ /* 0x020fe20000400000 */
[----:B------:R-:W-:Y:S02]  /*1bc90*/  FSETP.GEU.AND P5, PT, R28, -126, PT ;  /* 0xc2fc00001c00780b */ /* 0x000fe40003fae000 */
[----:B------:R-:W-:Y:S02]  /*1bca0*/  FSETP.GEU.AND P4, PT, R29, -126, PT ;  /* 0xc2fc00001d00780b */ /* 0x000fe40003f8e000 */
[----:B------:R-:W-:Y:S01]  /*1bcb0*/  FSETP.GEU.AND P3, PT, R26, -126, PT ;  /* 0xc2fc00001a00780b */ /* 0x000fe20003f6e000 */
[----:B------:R-:W-:Y:S01]  /*1bcc0*/  @!P2 FMUL R94, R94, R94 ;  /* 0x0000005e5e5ea220 */ /* 0x000fe20000400000 */
[----:B------:R-:W-:Y:S01]  /*1bcd0*/  FSETP.GEU.AND P2, PT, R27, -126, PT ;  /* 0xc2fc00001b00780b */ /* 0x000fe20003f4e000 */
[----:B------:R-:W-:-:S04]  /*1bce0*/  @!P6 FMUL R31, R31, 0.5 ;  /* 0x3f0000001f1fe820 */ /* 0x000fc80000400000 */
[----:B------:R-:W1:Y:S01]  /*1bcf0*/  MUFU.EX2 R93, R31 ;  /* 0x0000001f005d7308 */ /* 0x000e620000000800 */
[----:B------:R-:W-:Y:S01]  /*1bd00*/  @!P1 FMUL R22, R22, 0.5 ;  /* 0x3f00000016169820 */ /* 0x000fe20000400000 */
[----:B------:R-:W-:Y:S01]  /*1bd10*/  @!P0 FMUL R23, R23, 0.5 ;  /* 0x3f00000017178820 */ /* 0x000fe20000400000 */
[----:B------:R-:W-:Y:S01]  /*1bd20*/  @!P5 FMUL R28, R28, 0.5 ;  /* 0x3f0000001c1cd820 */ /* 0x000fe20000400000 */
[----:B------:R-:W-:Y:S02]  /*1bd30*/  @!P4 FMUL R29, R29, 0.5 ;  /* 0x3f0000001d1dc820 */ /* 0x000fe40000400000 */
[----:B------:R-:W-:Y:S02]  /*1bd40*/  @!P3 FMUL R26, R26, 0.5 ;  /* 0x3f0000001a1ab820 */ /* 0x000fe40000400000 */
[----:B------:R-:W-:Y:S01]  /*1bd50*/  @!P2 FMUL R27, R27, 0.5 ;  /* 0x3f0000001b1ba820 */ /* 0x000fe20000400000 */
[----:B------:R-:W2:Y:S01]  /*1bd60*/  MUFU.EX2 R90, R28 ;  /* 0x0000001c005a7308 */ /* 0x000ea20000000800 */
[----:B------:R3:W-:Y:S01]  /*1bd70*/  STL [R1+0x4c], R3 ;  /* 0x00004c0301007387 */ /* 0x0007e20000100800 */
[----:B------:R-:W-:-:S03]  /*1bd80*/  MOV R65, R3 ;  /* 0x0000000300417202 */ /* 0x000fc60000000f00 */
[----:B------:R4:W-:Y:S03]  /*1bd90*/  STL [R1+0x40], R20 ;  /* 0x0000401401007387 */ /* 0x0009e60000100800 */
[----:B------:R-:W5:Y:S01]  /*1bda0*/  MUFU.EX2 R91, R29 ;  /* 0x0000001d005b7308 */ /* 0x000f620000000800 */
[----:B------:R4:W-:Y:S04]  /*1bdb0*/  STL [R1+0x44], R21 ;  /* 0x0000441501007387 */ /* 0x0009e80000100800 */
[----:B------:R4:W-:Y:S03]  /*1bdc0*/  STL [R1+0x38], R14 ;  /* 0x0000380e01007387 */ /* 0x0009e60000100800 */
[----:B------:R-:W5:Y:S01]  /*1bdd0*/  MUFU.EX2 R88, R26 ;  /* 0x0000001a00587308 */ /* 0x000f620000000800 */
[----:B------:R4:W-:Y:S04]  /*1bde0*/  STL [R1+0x3c], R15 ;  /* 0x00003c0f01007387 */ /* 0x0009e80000100800 */
[----:B------:R4:W-:Y:S03]  /*1bdf0*/  STL [R1+0x30], R12 ;  /* 0x0000300c01007387 */ /* 0x0009e60000100800 */
[----:B------:R-:W5:Y:S01]  /*1be00*/  MUFU.EX2 R89, R27 ;  /* 0x0000001b00597308 */ /* 0x000f620000000800 */
[----:B------:R4:W-:Y:S01]  /*1be10*/  STL [R1+0x34], R13 ;  /* 0x0000340d01007387 */ /* 0x0009e20000100800 */
[----:B---3--:R-:W-:-:S03]  /*1be20*/  MOV R3, UR4 ;  /* 0x0000000400037c02 */ /* 0x008fc60008000f00 */
[----:B------:R4:W-:Y:S03]  /*1be30*/  STL [R1+0x28], R10 ;  /* 0x0000280a01007387 */ /* 0x0009e60000100800 */
[----:B------:R-:W3:Y:S01]  /*1be40*/  MUFU.EX2 R22, R22 ;  /* 0x0000001600167308 */ /* 0x000ee20000000800 */
[----:B------:R4:W-:Y:S04]  /*1be50*/  STL [R1+0x2c], R11 ;  /* 0x00002c0b01007387 */ /* 0x0009e80000100800 */
[----:B------:R4:W-:Y:S03]  /*1be60*/  STL [R1+0x20], R8 ;  /* 0x0000200801007387 */ /* 0x0009e60000100800 */
[----:B------:R-:W3:Y:S01]  /*1be70*/  MUFU.EX2 R23, R23 ;  /* 0x0000001700177308 */ /* 0x000ee20000000800 */
[----:B------:R4:W-:Y:S04]  /*1be80*/  STL [R1+0x24], R9 ;  /* 0x0000240901007387 */ /* 0x0009e80000100800 */
[----:B------:R4:W-:Y:S04]  /*1be90*/  STL [R1+0x18], R6 ;  /* 0x0000180601007387 */ /* 0x0009e80000100800 */
[----:B------:R4:W-:Y:S04]  /*1bea0*/  STL [R1+0x1c], R7 ;  /* 0x00001c0701007387 */ /* 0x0009e80000100800 */
[----:B------:R4:W-:Y:S04]  /*1beb0*/  STL [R1+0x10], R4 ;  /* 0x0000100401007387 */ /* 0x0009e80000100800 */
[----:B------:R4:W-:Y:S01]  /*1bec0*/  STL [R1+0x14], R5 ;  /* 0x0000140501007387 */ /* 0x0009e20000100800 */
[----:B-1----:R-:W-:Y:S01]  /*1bed0*/  @!P6 FMUL R93, R93, R93 ;  /* 0x0000005d5d5de220 */ /* 0x002fe20000400000 */
[----:B------:R-:W-:Y:S01]  /*1bee0*/  LOP3.LUT P6, RZ, R3, 0x3, R2, 0x48, !PT ;  /* 0x0000000303ff7812 */ /* 0x000fe200078c4802 */
[----:B--2---:R-:W-:Y:S01]  /*1bef0*/  @!P5 FMUL R90, R90, R90 ;  /* 0x0000005a5a5ad220 */ /* 0x004fe20000400000 */
[----:B-----5:R-:W-:Y:S01]  /*1bf00*/  @!P4 FMUL R91, R91, R91 ;  /* 0x0000005b5b5bc220 */ /* 0x020fe20000400000 */
[----:B------:R-:W-:Y:S01]  /*1bf10*/  @!P3 FMUL R88, R88, R88 ;  /* 0x000000585858b220 */ /* 0x000fe20000400000 */
[----:B------:R-:W-:Y:S01]  /*1bf20*/  @!P2 FMUL R89, R89, R89 ;  /* 0x000000595959a220 */ /* 0x000fe20000400000 */
[----:B---3--:R-:W-:Y:S01]  /*1bf30*/  @!P1 FMUL R22, R22, R22 ;  /* 0x0000001616169220 */ /* 0x008fe20000400000 */
[----:B------:R-:W-:Y:S01]  /*1bf40*/  @!P0 FMUL R23, R23, R23 ;  /* 0x0000001717178220 */ /* 0x000fe20000400000 */
[----:B------:R-:W-:-:S02]  /*1bf50*/  ULOP3.LUT UR55, UR55, 0x1, URZ, 0x3c, !UPT ;  /* 0x0000000137377892 */ /* 0x000fc4000f8e3cff */
[----:B------:R-:W-:Y:S02]  /*1bf60*/  USEL UR52, UR41, UR52, UP0 ;  /* 0x0000003429347287 */ /* 0x000fe40008000000 */
[----:B------:R-:W-:Y:S01]  /*1bf70*/  USEL UR53, UR53, UR41, UP0 ;  /* 0x0000002935357287 */ /* 0x000fe20008000000 */
[----:B------:R-:W-:Y:S02]  /*1bf80*/  F2FP.F16.F32.PACK_AB R56, R73, R72 ;  /* 0x000000484938723e */ /* 0x000fe400000000ff */
[----:B------:R-:W-:Y:S02]  /*1bf90*/  F2FP.F16.F32.PACK_AB R57, R61, R60 ;  /* 0x0000003c3d39723e */ /* 0x000fe400000000ff */
[----:B------:R-:W-:Y:S02]  /*1bfa0*/  F2FP.F16.F32.PACK_AB R58, R65, R64 ;  /* 0x00000040413a723e */ /* 0x000fe400000000ff */
[----:B------:R-:W-:Y:S02]  /*1bfb0*/  F2FP.F16.F32.PACK_AB R59, R21, R20 ;  /* 0x00000014153b723e */ /* 0x000fe400000000ff */
[----:B------:R-:W-:-:S02]  /*1bfc0*/  F2FP.F16.F32.PACK_AB R60, R15, R14 ;  /* 0x0000000e0f3c723e */ /* 0x000fc400000000ff */
[----:B------:R-:W-:Y:S02]  /*1bfd0*/  F2FP.F16.F32.PACK_AB R61, R13, R12 ;  /* 0x0000000c0d3d723e */ /* 0x000fe400000000ff */
        /* <DEDUP_REMOVED lines=55> */
[----:B------:R-:W-:Y:S01]  /*1c350*/  F2FP.F16.F32.PACK_AB R53, R23, R22 ;  /* 0x000000161735723e */ /* 0x000fe200000000ff */
[----:B----4-:R-:W-:Y:S06]  /*1c360*/  @!P6 BRA `(.L_x_294) ;  /* 0x000000000040e947 */ /* 0x010fec0003800000 */
[----:B------:R-:W-:Y:S01]  /*1c370*/  MOV R2, 0x8 ;  /* 0x0000000800027802 */ /* 0x000fe20000000f00 */
        /* <DEDUP_REMOVED lines=15> */
.L_x_294:
[----:B------:R-:W-:Y:S05]  /*1c470*/  WARPSYNC.ALL ;  /* 0x0000000000007948 */ /* 0x000fea0003800000 */
[----:B------:R1:W-:Y:S02]  /*1c480*/  STTM.x32 tmem[UR44], R56 ;  /* 0x00000038000079ed */ /* 0x0003e400082c002c */
[----:B-1----:R-:W2:Y:S01]  /*1c490*/  LDL R87, [R1+0x64] ;  /* 0x0000640001577983 */ /* 0x002ea20000100800 */
[----:B------:R-:W-:Y:S01]  /*1c4a0*/  UIADD3 UR4, UPT, UPT, UR44, 0x20, URZ ;  /* 0x000000202c047890 */ /* 0x000fe2000fffe0ff */
[----:B------:R-:W1:Y:S03]  /*1c4b0*/  S2R R58, SR_TID.X ;  /* 0x00000000003a7919 */ /* 0x000e660000002100 */
[----:B------:R-:W-:-:S06]  /*1c4c0*/  USHF.R.U32.HI UR4, URZ, 0x15, UR4 ;  /* 0x00000015ff047899 */ /* 0x000fcc0008011604 */
[----:B------:R-:W-:Y:S02]  /*1c4d0*/  MOV R0, UR4 ;  /* 0x0000000400007c02 */ /* 0x000fe40008000f00 */
[----:B-1----:R-:W-:Y:S02]  /*1c4e0*/  SHF.R.U32.HI R59, RZ, 0x5, R58 ;  /* 0x00000005ff3b7819 */ /* 0x002fe4000001163a */
[----:B--2---:R-:W-:-:S04]  /*1c4f0*/  FSETP.NEU.AND P0, PT, R87, -INF , PT ;  /* 0xff8000005700780b */ /* 0x004fc80003f0d000 */
[----:B------:R-:W-:Y:S02]  /*1c500*/  FSEL R2, R87, RZ, P0 ;  /* 0x000000ff57027208 */ /* 0x000fe40000000000 */
[----:B------:R-:W-:-:S03]  /*1c510*/  LOP3.LUT P0, RZ, R0, 0x3, R59, 0x48, !PT ;  /* 0x0000000300ff7812 */ /* 0x000fc6000780483b */
[----:B------:R-:W-:-:S04]  /*1c520*/  FMUL R2, R2, -UR39 ;  /* 0x8000002702027c20 */ /* 0x000fc80008400000 */
[--C-:B------:R-:W-:Y:S02]  /*1c530*/  FFMA2 R54, R54.F32x2.HI_LO, UR39.F32, R2.reuse.F32 ;  /* 0x0000002736367c49 */ /* 0x100fe40009200002 */
[----:B------:R-:W-:-:S03]  /*1c540*/  FFMA2 R2, R18.F32x2.HI_LO, UR39.F32, R2.F32 ;  /* 0x0000002712027c49 */ /* 0x000fc60009200002 */
[----:B------:R-:W-:Y:S02]  /*1c550*/  FSETP.GEU.AND P4, PT, R54, -126, PT ;  /* 0xc2fc00003600780b */ /* 0x000fe40003f8e000 */
[----:B------:R-:W-:Y:S02]  /*1c560*/  FSETP.GEU.AND P3, PT, R55, -126, PT ;  /* 0xc2fc00003700780b */ /* 0x000fe40003f6e000 */
[----:B------:R-:W-:Y:S02]  /*1c570*/  FSETP.GEU.AND P2, PT, R2, -126, PT ;  /* 0xc2fc00000200780b */ /* 0x000fe40003f4e000 */
[----:B------:R-:W-:-:S07]  /*1c580*/  FSETP.GEU.AND P1, PT, R3, -126, PT ;  /* 0xc2fc00000300780b */ /* 0x000fce0003f2e000 */
[----:B------:R-:W-:Y:S02]  /*1c590*/  @!P4 FMUL R54, R54, 0.5 ;  /* 0x3f0000003636c820 */ /* 0x000fe40000400000 */
[----:B------:R-:W-:Y:S02]  /*1c5a0*/  @!P3 FMUL R55, R55, 0.5 ;  /* 0x3f0000003737b820 */ /* 0x000fe40000400000 */
[----:B------:R-:W-:Y:S01]  /*1c5b0*/  @!P2 FMUL R2, R2, 0.5 ;  /* 0x3f0000000202a820 */ /* 0x000fe20000400000 */
[----:B------:R-:W1:Y:S01]  /*1c5c0*/  MUFU.EX2 R56, R54 ;  /* 0x0000003600387308 */ /* 0x000e620000000800 */
[----:B------:R-:W-:-:S07]  /*1c5d0*/  @!P1 FMUL R3, R3, 0.5 ;  /* 0x3f00000003039820 */ /* 0x000fce0000400000 */
[----:B------:R-:W2:Y:S08]  /*1c5e0*/  MUFU.EX2 R57, R55 ;  /* 0x0000003700397308 */ /* 0x000eb00000000800 */
[----:B------:R-:W3:Y:S01]  /*1c5f0*/  MUFU.EX2 R18, R2 ;  /* 0x0000000200127308 */ /* 0x000ee20000000800 */
[----:B-1----:R-:W-:-:S07]  /*1c600*/  @!P4 FMUL R56, R56, R56 ;  /* 0x000000383838c220 */ /* 0x002fce0000400000 */
[----:B------:R-:W1:Y:S01]  /*1c610*/  MUFU.EX2 R19, R3 ;  /* 0x0000000300137308 */ /* 0x000e620000000800 */
[----:B--2---:R-:W-:-:S05]  /*1c620*/  @!P3 FMUL R57, R57, R57 ;  /* 0x000000393939b220 */ /* 0x004fca0000400000 */
[----:B------:R-:W-:Y:S01]  /*1c630*/  F2FP.F16.F32.PACK_AB R54, R57, R56 ;  /* 0x000000383936723e */ /* 0x000fe200000000ff */
[----:B---3--:R-:W-:Y:S01]  /*1c640*/  @!P2 FMUL R18, R18, R18 ;  /* 0x000000121212a220 */ /* 0x008fe20000400000 */
[----:B-1----:R-:W-:-:S05]  /*1c650*/  @!P1 FMUL R19, R19, R19 ;  /* 0x0000001313139220 */ /* 0x002fca0000400000 */
[----:B------:R-:W-:Y:S01]  /*1c660*/  F2FP.F16.F32.PACK_AB R55, R19, R18 ;  /* 0x000000121337723e */ /* 0x000fe200000000ff */
[----:B------:R-:W-:Y:S06]  /*1c670*/  @!P0 BRA `(.L_x_295) ;  /* 0x0000000000408947 */ /* 0x000fec0003800000 */
        /* <DEDUP_REMOVED lines=16> */
.L_x_295:
[----:B------:R-:W-:Y:S01]  /*1c780*/  MOV R0, UR47 ;  /* 0x0000002f00007c02 */ /* 0x000fe20008000f00 */
[----:B------:R-:W-:Y:S05]  /*1c790*/  WARPSYNC.ALL ;  /* 0x0000000000007948 */ /* 0x000fea0003800000 */
[----:B------:R-:W-:Y:S01]  /*1c7a0*/  ISETP.GT.U32.AND P1, PT, R0, 0x1, PT ;  /* 0x000000010000780c */ /* 0x000fe20003f24070 */
[----:B------:R1:W-:Y:S01]  /*1c7b0*/  STTM.x32 tmem[UR44+0x20], R24 ;  /* 0x00002018000079ed */ /* 0x0003e200082c002c */
[----:B------:R-:W2:Y:S11]  /*1c7c0*/  FENCE.VIEW.ASYNC.T ;  /* 0x00000000000073c6 */ /* 0x000eb60000000200 */
[----:B------:R-:W-:Y:S05]  /*1c7d0*/  @P1 BRA `(.L_x_296) ;  /* 0x0000000000081947 */ /* 0x000fea0003800000 */
[----:B------:R-:W-:Y:S05]  /*1c7e0*/  BPT.TRAP 0x1 ;  /* 0x000000040000795c */ /* 0x000fea0000300000 */
[----:B------:R-:W-:Y:S05]  /*1c7f0*/  BPT.TRAP 0x1 ;  /* 0x000000040000795c */ /* 0x000fea0000300000 */
.L_x_296:
[----:B------:R-:W3:Y:S01]  /*1c800*/  S2UR UR4, SR_CgaCtaId ;  /* 0x00000000000479c3 */ /* 0x000ee20000008800 */
[----:B------:R-:W-:Y:S01]  /*1c810*/  UISETP.NE.AND UP0, UPT, UR56, URZ, UPT ;  /* 0x000000ff3800728c */ /* 0x000fe2000bf05270 */
[----:B------:R-:W-:Y:S02]  /*1c820*/  UMOV UR5, 0x400 ;  /* 0x0000040000057882 */ /* 0x000fe40000000000 */
[----:B---3--:R-:W-:-:S04]  /*1c830*/  ULEA UR4, UR4, UR5, 0x18 ;  /* 0x0000000504047291 */ /* 0x008fc8000f8ec0ff */
[----:B------:R-:W-:-:S04]  /*1c840*/  UIADD3 UR5, UPT, UPT, UR4, 0x38068, URZ ;  /* 0x0003806804057890 */ /* 0x000fc8000fffe0ff */
[----:B------:R-:W-:-:S04]  /*1c850*/  @UP0 UIADD3 UR5, UPT, UPT, UR4, 0x38058, URZ ;  /* 0x0003805804050890 */ /* 0x000fc8000fffe0ff */
[----:B------:R-:W-:-:S09]  /*1c860*/  UPRMT UR5, UR43, 0x654, UR5 ;  /* 0x000006542b057896 */ /* 0x000fd20008000005 */
[----:B--2---:R-:W-:Y:S01]  /*1c870*/  SYNCS.ARRIVE.TRANS64.RED.A1T0 RZ, [UR5], RZ ;  /* 0x000000ffffff79a7 */ /* 0x004fe20008100405 */
[----:B------:R-:W-:-:S04]  /*1c880*/  USEL UR5, UR51, UR54, UP0 ;  /* 0x0000003633057287 */ /* 0x000fc80008000000 */
[----:B------:R-:W-:-:S04]  /*1c890*/  ULOP3.LUT UR5, UR5, 0x1, URZ, 0x3c, !UPT ;  /* 0x0000000105057892 */ /* 0x000fc8000f8e3cff */
[----:B------:R-:W-:Y:S02]  /*1c8a0*/  USEL UR51, UR5, UR51, UP0 ;  /* 0x0000003305337287 */ /* 0x000fe40008000000 */
[----:B------:R-:W-:Y:S02]  /*1c8b0*/  USEL UR54, UR54, UR5, UP0 ;  /* 0x0000000536367287 */ /* 0x000fe40008000000 */
[----:B------:R-:W-:-:S09]  /*1c8c0*/  UISETP.NE.AND UP0, UPT, UR48, URZ, UPT ;  /* 0x000000ff3000728c */ /* 0x000fd2000bf05270 */
[----:B------:R-:W-:Y:S05]  /*1c8d0*/  BRA.U UP0, `(.L_x_297) ;  /* 0x0000000100047547 */ /* 0x000fea000b800000 */
[----:B------:R-:W-:Y:S05]  /*1c8e0*/  BPT.TRAP 0x1 ;  /* 0x000000040000795c */ /* 0x000fea0000300000 */
.L_x_297:
[----:B------:R-:W2:Y:S04]  /*1c8f0*/  LDL.LU R2, [R1+0x50] ;  /* 0x0000500001027983 */ /* 0x000ea80000300800 */
[----:B------:R-:W2:Y:S04]  /*1c900*/  LDL.LU R3, [R1+0x54] ;  /* 0x0000540001037983 */ /* 0x000ea80000300800 */
[----:B------:R-:W3:Y:S04]  /*1c910*/  LDL.LU R4, [R1+0x48] ;  /* 0x0000480001047983 */ /* 0x000ee80000300800 */
[----:B------:R-:W3:Y:S04]  /*1c920*/  LDL.LU R5, [R1+0x4c] ;  /* 0x00004c0001057983 */ /* 0x000ee80000300800 */
[----:B------:R-:W4:Y:S04]  /*1c930*/  LDL.LU R14, [R1+0x30] ;  /* 0x00003000010e7983 */ /* 0x000f280000300800 */
[----:B------:R-:W4:Y:S04]  /*1c940*/  LDL.LU R15, [R1+0x34] ;  /* 0x00003400010f7983 */ /* 0x000f280000300800 */
[----:B------:R-:W5:Y:S04]  /*1c950*/  LDL.LU R6, [R1+0x40] ;  /* 0x0000400001067983 */ /* 0x000f680000300800 */
[----:B------:R-:W5:Y:S04]  /*1c960*/  LDL.LU R7, [R1+0x44] ;  /* 0x0000440001077983 */ /* 0x000f680000300800 */
[----:B------:R-:W5:Y:S04]  /*1c970*/  LDL.LU R12, [R1+0x28] ;  /* 0x00002800010c7983 */ /* 0x000f680000300800 */
[----:B------:R-:W5:Y:S04]  /*1c980*/  LDL.LU R13, [R1+0x2c] ;  /* 0x00002c00010d7983 */ /* 0x000f680000300800 */
[----:B------:R-:W5:Y:S04]  /*1c990*/  LDL.LU R10, [R1+0x20] ;  /* 0x00002000010a7983 */ /* 0x000f680000300800 */
[----:B------:R-:W5:Y:S04]  /*1c9a0*/  LDL.LU R11, [R1+0x24] ;  /* 0x00002400010b7983 */ /* 0x000f680000300800 */
[----:B------:R-:W5:Y:S04]  /*1c9b0*/  LDL.LU R8, [R1+0x10] ;  /* 0x0000100001087983 */ /* 0x000f680000300800 */
[----:B------:R-:W5:Y:S01]  /*1c9c0*/  LDL.LU R9, [R1+0x14] ;  /* 0x0000140001097983 */ /* 0x000f620000300800 */
[----:B------:R-:W-:Y:S01]  /*1c9d0*/  UISETP.NE.AND UP0, UPT, UR56, URZ, UPT ;  /* 0x000000ff3800728c */ /* 0x000fe2000bf05270 */
[----:B------:R-:W-:Y:S01]  /*1c9e0*/  MOV R0, UR41 ;  /* 0x0000002900007c02 */ /* 0x000fe20008000f00 */
[----:B------:R-:W-:Y:S01]  /*1c9f0*/  UIADD3 UR6, UPT, UPT, UR4, 0x38078, URZ ;  /* 0x0003807804067890 */ /* 0x000fe2000fffe0ff */
[----:B------:R-:W-:-:S02]  /*1ca00*/  FSETP.NEU.AND P0, PT, R87, -INF , PT ;  /* 0xff8000005700780b */ /* 0x000fc40003f0d000 */
[----:B------:R-:W-:-:S06]  /*1ca10*/  SHF.L.U32 R0, R0, 0x1f, RZ ;  /* 0x0000001f00007819 */ /* 0x000fcc00000006ff */
[----:B------:R-:W-:-:S09]  /*1ca20*/  @!UP0 UIADD3 UR6, UPT, UPT, UR4, 0x38088, URZ ;  /* 0x0003808804068890 */ /* 0x000fd2000fffe0ff */
[----:B------:R-:W1:Y:S01]  /*1ca30*/  SYNCS.PHASECHK.TRANS64.TRYWAIT P2, [UR6], R0 ;  /* 0x00000000ff0075a7 */ /* 0x000e620008041106 */
[----:B--2---:R-:W-:Y:S02]  /*1ca40*/  FADD2 R2, R2.F32x2.HI_LO, RZ.F32 ;  /* 0x000000ff0202724b */ /* 0x004fe40000200000 */
[----:B---3--:R-:W-:Y:S02]  /*1ca50*/  FADD2 R4, R4.F32x2.HI_LO, RZ.F32 ;  /* 0x000000ff0404724b */ /* 0x008fe40000200000 */
[----:B----4-:R-:W-:Y:S02]  /*1ca60*/  FADD2 R2, R2.F32x2.HI_LO, R14.F32x2.HI_LO ;  /* 0x0000000e0202724b */ /* 0x010fe40000000000 */
[----:B-----5:R-:W-:Y:S02]  /*1ca70*/  FADD2 R6, R6.F32x2.HI_LO, RZ.F32 ;  /* 0x000000ff0606724b */ /* 0x020fe40000200000 */
[----:B------:R-:W-:-:S04]  /*1ca80*/  FADD2 R4, R4.F32x2.HI_LO, R12.F32x2.HI_LO ;  /* 0x0000000c0404724b */ /* 0x000fc80000000000 */
[----:B------:R-:W-:Y:S02]  /*1ca90*/  FADD2 R4, R4.F32x2.HI_LO, R188.F32x2.HI_LO ;  /* 0x000000bc0404724b */ /* 0x000fe40000000000 */
[----:B------:R-:W-:Y:S02]  /*1caa0*/  FADD2 R6, R6.F32x2.HI_LO, R10.F32x2.HI_LO ;  /* 0x0000000a0606724b */ /* 0x000fe40000000000 */
[----:B------:R-:W-:Y:S02]  /*1cab0*/  FADD2 R4, R4.F32x2.HI_LO, R180.F32x2.HI_LO ;  /* 0x000000b40404724b */ /* 0x000fe40000000000 */
[----:B------:R-:W-:Y:S02]  /*1cac0*/  FADD2 R6, R6.F32x2.HI_LO, R186.F32x2.HI_LO ;  /* 0x000000ba0606724b */ /* 0x000fe40000000000 */
[----:B------:R-:W-:Y:S02]  /*1cad0*/  FADD2 R4, R4.F32x2.HI_LO, R172.F32x2.HI_LO ;  /* 0x000000ac0404724b */ /* 0x000fe40000000000 */
[----:B------:R-:W-:Y:S01]  /*1cae0*/  FADD2 R2, R2.F32x2.HI_LO, R8.F32x2.HI_LO ;  /* 0x000000080202724b */ /* 0x000fe20000000000 */
[----:B------:R-:W-:Y:S01]  /*1caf0*/  FSEL R8, R87, RZ, P0 ;  /* 0x000000ff57087208 */ /* 0x000fe20000000000 */
[----:B------:R-:W-:-:S02]  /*1cb00*/  FADD2 R6, R6.F32x2.HI_LO, R178.F32x2.HI_LO ;  /* 0x000000b20606724b */ /* 0x000fc40000000000 */
[----:B------:R-:W-:Y:S01]  /*1cb10*/  FADD2 R2, R2.F32x2.HI_LO, R182.F32x2.HI_LO ;  /* 0x000000b60202724b */ /* 0x000fe20000000000 */
[----:B------:R-:W-:Y:S01]  /*1cb20*/  FSETP.NEU.AND P0, PT, R17, R8, PT ;  /* 0x000000081100720b */ /* 0x000fe20003f0d000 */
[----:B------:R-:W-:Y:S02]  /*1cb30*/  FADD2 R6, R6.F32x2.HI_LO, R170.F32x2.HI_LO ;  /* 0x000000aa0606724b */ /* 0x000fe40000000000 */
[----:B------:R-:W-:-:S04]  /*1cb40*/  FADD2 R2, R2.F32x2.HI_LO, R174.F32x2.HI_LO ;  /* 0x000000ae0202724b */ /* 0x000fc80000000000 */
[----:B------:R-:W-:Y:S01]  /*1cb50*/  FADD2 R2, R2.F32x2.HI_LO, R166.F32x2.HI_LO ;  /* 0x000000a60202724b */ /* 0x000fe20000000000 */
[----:B-1----:R-:W-:Y:S06]  /*1cb60*/  @!P2 BRA `(.L_x_298) ;  /* 0x0000007000b8a947 */ /* 0x002fec0003800000 */
.L_x_483:
[----:B------:R-:W-:Y:S01]  /*1cb70*/  BSSY.RECONVERGENT B0, `(.L_x_299) ;  /* 0x000000a000007945 */ /* 0x000fe20003800200 */
[----:B-1----:R-:W-:-:S03]  /*1cb80*/  MOV R9, 0x3f000000 ;  /* 0x3f00000000097802 */ /* 0x002fc60000000f00 */
[----:B------:R-:W-:Y:S05]  /*1cb90*/  @!P0 BRA `(.L_x_300) ;  /* 0x00000000001c8947 */ /* 0x000fea0003800000 */
[----:B------:R-:W-:-:S04]  /*1cba0*/  FADD R0, -R8, R17 ;  /* 0x0000001108007221 */ /* 0x000fc80000000100 */
[----:B------:R-:W-:-:S05]  /*1cbb0*/  FMUL R0, R0, UR39 ;  /* 0x0000002700007c20 */ /* 0x000fca0008400000 */
[----:B------:R-:W-:-:S13]  /*1cbc0*/  FSETP.GEU.AND P0, PT, R0, -126, PT ;  /* 0xc2fc00000000780b */ /* 0x000fda0003f0e000 */
[----:B------:R-:W-:-:S04]  /*1cbd0*/  @!P0 FMUL R0, R0, 0.5 ;  /* 0x3f00000000008820 */ /* 0x000fc80000400000 */
[----:B------:R-:W1:Y:S02]  /*1cbe0*/  MUFU.EX2 R9, R0 ;  /* 0x0000000000097308 */ /* 0x000e640000000800 */
[----:B-1----:R-:W-:-:S04]  /*1cbf0*/  @!P0 FMUL R9, R9, R9 ;  /* 0x0000000909098220 */ /* 0x002fc80000400000 */
[----:B------:R-:W-:Y:S02]  /*1cc00*/  FMUL R9, R9, 0.5 ;  /* 0x3f00000009097820 */ /* 0x000fe40000400000 */
.L_x_300:
[----:B------:R-:W-:Y:S05]  /*1cc10*/  BSYNC.RECONVERGENT B0 ;  /* 0x0000000000007941 */ /* 0x000fea0003800200 */
.L_x_299:
[----:B------:R-:W2:Y:S04]  /*1cc20*/  LDL.LU.64 R14, [R1+0x58] ;  /* 0x00005800010e7983 */ /* 0x000ea80000300a00 */
[----:B------:R-:W3:Y:S04]  /*1cc30*/  LDL.LU.64 R12, [R1+0x38] ;  /* 0x00003800010c7983 */ /* 0x000ee80000300a00 */
[----:B------:R-:W4:Y:S01]  /*1cc40*/  LDL.LU.64 R10, [R1+0x18] ;  /* 0x00001800010a7983 */ /* 0x000f220000300a00 */
[----:B------:R-:W-:Y:S01]  /*1cc50*/  FMUL R8, R9, R16 ;  /* 0x0000001009087220 */ /* 0x000fe20000400000 */
[----:B------:R-:W-:Y:S01]  /*1cc60*/  FADD2 R4, R4.F32x2.HI_LO, R164.F32x2.HI_LO ;  /* 0x000000a40404724b */ /* 0x000fe20000000000 */
[----:B------:R-:W-:Y:S01]  /*1cc70*/  UISETP.NE.AND UP0, UPT, UR50, 0x1, UPT ;  /* 0x000000013200788c */ /* 0x000fe2000bf05270 */
        /* <DEDUP_REMOVED lines=30> */
[----:B------:R-:W-:-:S04]  /*1ce60*/  FADD2 R6, R6.F32x2.HI_LO, R18.F32x2.HI_LO ;  /* 0x000000120606724b */ /* 0x000fc80000000000 */
[----:B------:R-:W-:Y:S02]  /*1ce70*/  FADD2 R4, R4.F32x2.HI_LO, R6.F32x2.HI_LO ;  /* 0x000000060404724b */ /* 0x000fe40000000000 */
[----:B--2---:R-:W-:-:S04]  /*1ce80*/  FADD2 R8, R8.F32, R14.F32x2.HI_LO ;  /* 0x0000000e0808724b */ /* 0x004fc80000040000 */
[----:B---3--:R-:W-:-:S04]  /*1ce90*/  FADD2 R8, R8.F32x2.HI_LO, R12.F32x2.HI_LO ;  /* 0x0000000c0808724b */ /* 0x008fc80000000000 */
[----:B----4-:R-:W-:-:S04]  /*1cea0*/  FADD2 R8, R8.F32x2.HI_LO, R10.F32x2.HI_LO ;  /* 0x0000000a0808724b */ /* 0x010fc80000000000 */
[----:B------:R-:W-:-:S04]  /*1ceb0*/  FADD2 R8, R8.F32x2.HI_LO, R184.F32x2.HI_LO ;  /* 0x000000b80808724b */ /* 0x000fc80000000000 */
        /* <DEDUP_REMOVED lines=14> */
[----:B------:R-:W-:Y:S01]  /*1cfa0*/  FADD R16, R2, R3 ;  /* 0x0000000302107221 */ /* 0x000fe20000000000 */
[----:B------:R-:W-:Y:S06]  /*1cfb0*/  BRA.U UP0, `(.L_x_301) ;  /* 0x0000000100987547 */ /* 0x000fec000b800000 */
[----:B------:R-:W-:Y:S05]  /*1cfc0*/  @P1 BRA `(.L_x_302) ;  /* 0x0000000000041947 */ /* 0x000fea0003800000 */
[----:B------:R-:W-:Y:S05]  /*1cfd0*/  BPT.TRAP 0x1 ;  /* 0x000000040000795c */ /* 0x000fea0000300000 */
.L_x_302:
        /* <DEDUP_REMOVED lines=14> */
.L_x_485:
        /* <DEDUP_REMOVED lines=17> */
.L_x_304:
[----:B------:R-:W2:Y:S01]  /*1d1d0*/  LDL R19, [R1+0x64] ;  /* 0x0000640001137983 */ /* 0x000ea20000100800 */
[----:B------:R-:W-:Y:S05]  /*1d1e0*/  WARPSYNC.ALL ;  /* 0x0000000000007948 */ /* 0x000fea0003800000 */
[----:B------:R-:W-:Y:S02]  /*1d1f0*/  R2UR UR4, R2 ;  /* 0x00000000020472ca */ /* 0x000fe400000e0000 */
[----:B------:R-:W-:-:S11]  /*1d200*/  MOV R18, R16 ;  /* 0x0000001000127202 */ /* 0x000fd60000000f00 */
[----:B--2---:R2:W-:Y:S02]  /*1d210*/  STTM.x2 tmem[UR4], R18 ;  /* 0x00000012000079ed */ /* 0x0045e400080c0004 */
.L_x_301:
[----:B-1----:R-:W3:Y:S01]  /*1d220*/  LDL.LU R0, [R1+0x64] ;  /* 0x0000640001007983 */ /* 0x002ee20000300800 */
[----:B------:R-:W-:Y:S02]  /*1d230*/  UISETP.GT.AND UP0, UPT, UR50, 0x1, UPT ;  /* 0x000000013200788c */ /* 0x000fe4000bf04270 */
[----:B------:R-:W-:Y:S02]  /*1d240*/  UIADD3 UR4, UPT, UPT, UR50, -0x1, URZ ;  /* 0xffffffff32047890 */ /* 0x000fe4000fffe0ff */
[----:B------:R-:W-:-:S05]  /*1d250*/  UIADD3 UR49, UPT, UPT, UR49, 0x80, URZ ;  /* 0x0000008031317890 */ /* 0x000fca000fffe0ff */
[----:B------:R-:W-:Y:S01]  /*1d260*/  UMOV UR50, UR4 ;  /* 0x0000000400327c82 */ /* 0x000fe20008000000 */
[----:B---3--:R-:W-:Y:S01]  /*1d270*/  MOV R17, R0 ;  /* 0x0000000000117202 */ /* 0x008fe20000000f00 */
[----:B------:R-:W-:Y:S06]  /*1d280*/  BRA.U UP0, `(.L_x_305) ;  /* 0xffffff9100247547 */ /* 0x000fec000b83ffff */
.L_x_284:
[----:B------:R-:W-:-:S09]  /*1d290*/  UISETP.NE.AND UP0, UPT, UR48, URZ, UPT ;  /* 0x000000ff3000728c */ /* 0x000fd2000bf05270 */
[----:B------:R-:W-:Y:S05]  /*1d2a0*/  BRA.U UP0, `(.L_x_306) ;  /* 0x0000000100047547 */ /* 0x000fea000b800000 */
[----:B-1-34-:R-:W-:Y:S05]  /*1d2b0*/  BPT.TRAP 0x1 ;  /* 0x000000040000795c */ /* 0x01afea0000300000 */
.L_x_306:
[----:B------:R-:W5:Y:S01]  /*1d2c0*/  S2UR UR5, SR_CgaCtaId ;  /* 0x00000000000579c3 */ /* 0x000f620000008800 */
[----:B------:R-:W-:Y:S01]  /*1d2d0*/  UISETP.NE.AND UP1, UPT, UR56, URZ, UPT ;  /* 0x000000ff3800728c */ /* 0x000fe2000bf25270 */
[----:B------:R-:W-:-:S03]  /*1d2e0*/  UMOV UR4, 0x400 ;  /* 0x0000040000047882 */ /* 0x000fc60000000000 */
[----:B------:R-:W-:-:S04]  /*1d2f0*/  USEL UR6, UR52, UR53, UP1 ;  /* 0x0000003534067287 */ /* 0x000fc80008800000 */
[----:B------:R-:W-:Y:S02]  /*1d300*/  ULOP3.LUT UR6, UR6, 0x1, URZ, 0x3c, !UPT ;  /* 0x0000000106067892 */ /* 0x000fe4000f8e3cff */
[----:B-----5:R-:W-:-:S04]  /*1d310*/  ULEA UR5, UR5, UR4, 0x18 ;  /* 0x0000000405057291 */ /* 0x020fc8000f8ec0ff */
[----:B------:R-:W-:Y:S02]  /*1d320*/  UIADD3 UR4, UPT, UPT, UR5, 0x38080, URZ ;  /* 0x0003808005047890 */ /* 0x000fe4000fffe0ff */
[----:B------:R-:W-:-:S09]  /*1d330*/  @UP1 UIADD3 UR4, UPT, UPT, UR5, 0x38070, URZ ;  /* 0x0003807005041890 */ /* 0x000fd2000fffe0ff */
[----:B------:R-:W-:Y:S01]  /*1d340*/  SYNCS.ARRIVE.TRANS64.A1T0 RZ, [UR4], RZ ;  /* 0x000000ffffff79a7 */ /* 0x000fe20008100004 */
[----:B------:R-:W-:Y:S05]  /*1d350*/  BRA.U UP0, `(.L_x_307) ;  /* 0x0000000100047547 */ /* 0x000fea000b800000 */
[----:B-1-34-:R-:W-:Y:S05]  /*1d360*/  BPT.TRAP 0x1 ;  /* 0x000000040000795c */ /* 0x01afea0000300000 */
.L_x_307:
[----:B------:R-:W-:Y:S01]  /*1d370*/  UISETP.NE.AND UP0, UPT, UR56, URZ, UPT ;  /* 0x000000ff3800728c */ /* 0x000fe2000bf05270 */
[----:B-1----:R-:W-:Y:S01]  /*1d380*/  MOV R3, UR6 ;  /* 0x0000000600037c02 */ /* 0x002fe20008000f00 */
[----:B------:R-:W-:-:S03]  /*1d390*/  UIADD3 UR4, UPT, UPT, UR5, 0x38078, URZ ;  /* 0x0003807805047890 */ /* 0x000fc6000fffe0ff */
[----:B------:R-:W-:-:S06]  /*1d3a0*/  SHF.L.U32 R3, R3, 0x1f, RZ ;  /* 0x0000001f03037819 */ /* 0x000fcc00000006ff */
[----:B------:R-:W-:Y:S02]  /*1d3b0*/  @!UP0 UIADD3 UR4, UPT, UPT, UR5, 0x38088, URZ ;  /* 0x0003808805048890 */ /* 0x000fe4000fffe0ff */
[----:B------:R-:W-:-:S07]  /*1d3c0*/  UISETP.GT.U32.AND UP0, UPT, UR47, 0x1, UPT ;  /* 0x000000012f00788c */ /* 0x000fce000bf04070 */
[----:B------:R-:W1:Y:S02]  /*1d3d0*/  SYNCS.PHASECHK.TRANS64.TRYWAIT P0, [UR4], R3 ;  /* 0x00000003ff0075a7 */ /* 0x000e640008001104 */
[----:B-1----:R-:W-:Y:S05]  /*1d3e0*/  @!P0 BRA `(.L_x_308) ;  /* 0x0000006800c88947 */ /* 0x002fea0003800000 */
.L_x_487:
[----:B------:R-:W-:Y:S05]  /*1d3f0*/  BRA.U UP0, `(.L_x_309) ;  /* 0x0000000100087547 */ /* 0x000fea000b800000 */
[----:B---34-:R-:W-:Y:S05]  /*1d400*/  BPT.TRAP 0x1 ;  /* 0x000000040000795c */ /* 0x018fea0000300000 */
[----:B------:R-:W-:Y:S05]  /*1d410*/  BPT.TRAP 0x1 ;  /* 0x000000040000795c */ /* 0x000fea0000300000 */
.L_x_309:
[----:B------:R-:W-:Y:S02]  /*1d420*/  UISETP.NE.AND UP0, UPT, UR56, URZ, UPT ;  /* 0x000000ff3800728c */ /* 0x000fe4000bf05270 */
[----:B------:R-:W-:Y:S02]  /*1d430*/  UIADD3 UR4, UPT, UPT, UR5, 0x38068, URZ ;  /* 0x0003806805047890 */ /* 0x000fe4000fffe0ff */
[----:B------:R-:W-:Y:S02]  /*1d440*/  USEL UR53, UR53, UR6, UP0 ;  /* 0x0000000635357287 */ /* 0x000fe40008000000 */
[----:B------:R-:W-:-:S05]  /*1d450*/  USEL UR52, UR6, UR52, UP0 ;  /* 0x0000003406347287 */ /* 0x000fca0008000000 */
[----:B------:R-:W-:-:S04]  /*1d460*/  @UP0 UIADD3 UR4, UPT, UPT, UR5, 0x38058, URZ ;  /* 0x0003805805040890 */ /* 0x000fc8000fffe0ff */
[----:B------:R-:W-:-:S09]  /*1d470*/  UPRMT UR4, UR43, 0x654, UR4 ;  /* 0x000006542b047896 */ /* 0x000fd20008000004 */
[----:B------:R-:W-:Y:S01]  /*1d480*/  SYNCS.ARRIVE.TRANS64.RED.A1T0 RZ, [UR4], RZ ;  /* 0x000000ffffff79a7 */ /* 0x000fe20008100404 */
[----:B------:R-:W-:-:S04]  /*1d490*/  USEL UR4, UR51, UR54, UP0 ;  /* 0x0000003633047287 */ /* 0x000fc80008000000 */
[----:B------:R-:W-:-:S04]  /*1d4a0*/  ULOP3.LUT UR4, UR4, 0x1, URZ, 0x3c, !UPT ;  /* 0x0000000104047892 */ /* 0x000fc8000f8e3cff */
[----:B------:R-:W-:Y:S02]  /*1d4b0*/  USEL UR51, UR4, UR51, UP0 ;  /* 0x0000003304337287 */ /* 0x000fe40008000000 */
[----:B------:R-:W-:-:S12]  /*1d4c0*/  USEL UR54, UR54, UR4, UP0 ;  /* 0x0000000436367287 */ /* 0x000fd80008000000 */
.L_x_259:
[----:B------:R-:W1:Y:S01]  /*1d4d0*/  LDCU UR5, c[0x0][0x370] ;  /* 0x00006e00ff0577ac */ /* 0x000e620008000800 */
[----:B------:R-:W5:Y:S01]  /*1d4e0*/  LDCU UR4, c[0x0][0x900] ;  /* 0x00012000ff0477ac */ /* 0x000f620008000800 */
[----:B-1----:R-:W-:-:S04]  /*1d4f0*/  UIADD3 UR38, UPT, UPT, UR5, UR38, URZ ;  /* 0x0000002605267290 */ /* 0x002fc8000fffe0ff */
[----:B-----5:R-:W-:-:S09]  /*1d500*/  UISETP.GE.AND UP0, UPT, UR38, UR4, UPT ;  /* 0x000000042600728c */ /* 0x020fd2000bf06270 */
[----:B------:R-:W-:Y:S05]  /*1d510*/  BRA.U !UP0, `(.L_x_310) ;  /* 0xffffff4508487547 */ /* 0x000fea000b83ffff */
[----:B---34-:R-:W-:Y:S05]  /*1d520*/  EXIT ;  /* 0x000000000000794d */ /* 0x018fea0003800000 */
.L_x_26:
[----:B------:R-:W-:-:S05]  /*1d530*/  IMAD.MOV.U32 R3, RZ, RZ, -0x4 ;  /* 0xfffffffcff037424 */ /* 0x000fca00078e00ff */
[----:B------:R-:W-:-:S05]  /*1d540*/  VIADDMNMX.U32 R0, R2, R3, 0x2, PT ;  /* 0x0000000202007446 */ /* 0x000fca0003800003 */
[----:B------:R-:W-:-:S04]  /*1d550*/  IMAD.SHL.U32 R0, R0, 0x4, RZ ;  /* 0x0000000400007824 */ /* 0x000fc800078e00ff */
[----:B------:R-:W1:Y:S02]  /*1d560*/  LDC R2, c[0x2][R0] ;  /* 0x0080000000027b82 */ /* 0x000e640000000800 */
[----:B-1----:R-:W-:-:S04]  /*1d570*/  SHF.R.S32.HI R3, RZ, 0x1f, R2 ;  /* 0x0000001fff037819 */ /* 0x002fc80000011402 */
.L_x_540:
[----:B------:R-:W-:Y:S05]  /*1d580*/  BRX R2 -0x1d590                                                                                                                                                                                                                                                                                                                                                                                                                                                                                                                                                                            (*"BRANCH_TARGETS .L_x_541,.L_x_542,.L_x_543"*) ;  /* 0xfffffe28029c7949 */ /* 0x000fea000383ffff */
.L_x_543:
[----:B------:R-:W-:-:S08]  /*1d590*/  NOP ;  /* 0x0000000000007918 */ /* 0x000fd00000000000 */
[----:B------:R-:W-:-:S00]  /*1d5a0*/  USETMAXREG.DEALLOC.CTAPOOL 0x18 ;  /* 0x00000018000079c8 */ /* 0x000fc000080e0500 */
[----:B------:R-:W-:Y:S05]  /*1d5b0*/  EXIT ;  /* 0x000000000000794d */ /* 0x000fea0003800000 */
.L_x_541:
[----:B------:R-:W-:-:S08]  /*1d5c0*/  NOP ;  /* 0x0000000000007918 */ /* 0x000fd00000000000 */
[----:B------:R-:W1:-:S00]  /*1d5d0*/  USETMAXREG.DEALLOC.CTAPOOL 0x20 ;  /* 0x00000020000079c8 */ /* 0x000e4000080e0500 */
[----:B-1----:R-:W1:Y:S02]  /*1d5e0*/  LDC R0, c[0x0][0x900] ;  /* 0x00024000ff007b82 */ /* 0x002e640000000800 */
[----:B-1----:R-:W-:-:S13]  /*1d5f0*/  ISETP.LE.AND P1, PT, R0, UR38, PT ;  /* 0x0000002600007c0c */ /* 0x002fda000bf23270 */
[----:B------:R-:W-:Y:S05]  /*1d600*/  @P1 EXIT ;  /* 0x000000000000194d */ /* 0x000fea0003800000 */
[----:B------:R-:W-:Y:S01]  /*1d610*/  HFMA2 R4, -RZ, RZ, 0, 5.9604644775390625e-08 ;  /* 0x00000001ff047431 */ /* 0x000fe200000001ff */
[----:B------:R-:W-:Y:S01]  /*1d620*/  PLOP3.LUT P5, PT, P5, P6, PT, 0xf8, 0x8f ;  /* 0x00000000008f781c */ /* 0x000fe20002fadf70 */
[----:B------:R-:W1:Y:S01]  /*1d630*/  LDCU.64 UR4, c[0x0][0x348] ;  /* 0x00006900ff0477ac */ /* 0x000e620008000a00 */
[----:B------:R-:W-:Y:S01]  /*1d640*/  UPLOP3.LUT UP1, UPT, UP2, UP3, UPT, 0xf8, 0x8f ;  /* 0x00000000008f789c */ /* 0x000fe20001727f70 */
[----:B------:R-:W-:Y:S01]  /*1d650*/  UMOV UR23, 0x1 ;  /* 0x0000000100177882 */ /* 0x000fe20000000000 */
[----:B------:R-:W-:-:S09]  /*1d660*/  UMOV UR15, URZ ;  /* 0x000000ff000f7c82 */ /* 0x000fd20008000000 */
.L_x_408:
[----:B--2---:R-:W2:Y:S01]  /*1d670*/  LDCU.64 UR8, c[0x0][0x908] ;  /* 0x00012100ff0877ac */ /* 0x004ea20008000a00 */
[----:B------:R-:W3:Y:S01]  /*1d680*/  LDCU UR11, c[0x0][0x904] ;  /* 0x00012080ff0b77ac */ /* 0x000ee20008000800 */
[----:B------:R-:W4:Y:S01]  /*1d690*/  LDCU.64 UR6, c[0x0][0x920] ;  /* 0x00012400ff0677ac */ /* 0x000f220008000a00 */
[----:B------:R-:W5:Y:S01]  /*1d6a0*/  LDCU UR14, c[0x0][0x91c] ;  /* 0x00012380ff0e77ac */ /* 0x000f620008000800 */
[----:B--2---:R-:W-:-:S04]  /*1d6b0*/  UIMAD.WIDE.U32 UR12, UR38, UR8, URZ ;  /* 0x00000008260c72a5 */ /* 0x004fc8000f8e00ff */
[----:B------:R-:W-:Y:S02]  /*1d6c0*/  USHF.R.U32.HI UR12, URZ, UR9, UR13 ;  /* 0x00000009ff0c7299 */ /* 0x000fe4000801160d */
[----:B---3--:R-:W-:Y:S01]  /*1d6d0*/  UISETP.NE.AND UP2, UPT, UR11, 0x1, UPT ;  /* 0x000000010b00788c */ /* 0x008fe2000bf45270 */
[----:B------:R-:W2:Y:S03]  /*1d6e0*/  LDCU.64 UR8, c[0x0][0x380] ;  /* 0x00007000ff0877ac */ /* 0x000ea60008000a00 */
[----:B------:R-:W-:Y:S02]  /*1d6f0*/  USEL UR12, UR38, UR12, !UP2 ;  /* 0x0000000c260c7287 */ /* 0x000fe4000d000000 */
[----:B-----5:R-:W-:Y:S02]  /*1d700*/  UISETP.NE.AND UP2, UPT, UR14, 0x1, UPT ;  /* 0x000000010e00788c */ /* 0x020fe4000bf45270 */
[----:B----4-:R-:W-:-:S02]  /*1d710*/  UIMAD.WIDE.U32 UR16, UR12, UR6, URZ ;  /* 0x000000060c1072a5 */ /* 0x010fc4000f8e00ff */
[----:B------:R-:W-:-:S04]  /*1d720*/  UIADD3 UR6, UPT, UPT, -UR12, URZ, URZ ;  /* 0x000000ff0c067290 */ /* 0x000fc8000fffe1ff */
[----:B------:R-:W-:Y:S01]  /*1d730*/  UIMAD UR11, UR11, UR6, UR38 ;  /* 0x000000060b0b72a4 */ /* 0x000fe2000f8e0226 */
[----:B------:R-:W-:Y:S02]  /*1d740*/  UMOV UR13, UR17 ;  /* 0x00000011000d7c82 */ /* 0x000fe40008000000 */
[----:B------:R-:W-:Y:S02]  /*1d750*/  USHF.R.U32.HI UR7, URZ, UR7, UR13 ;  /* 0x00000007ff077299 */ /* 0x000fe4000801160d */
[----:B------:R-:W-:Y:S02]  /*1d760*/  USHF.L.U32 UR11, UR11, 0x8, URZ ;  /* 0x000000080b0b7899 */ /* 0x000fe400080006ff */
[----:B------:R-:W-:Y:S02]  /*1d770*/  USEL UR10, UR12, UR7, !UP2 ;  /* 0x000000070c0a7287 */ /* 0x000fe4000d000000 */
[----:B--2---:R-:W-:Y:S02]  /*1d780*/  UISETP.NE.AND UP2, UPT, UR9, URZ, UPT ;  /* 0x000000ff0900728c */ /* 0x004fe4000bf45270 */
[----:B------:R-:W-:-:S02]  /*1d790*/  UIADD3 UR6, UPT, UPT, -UR10, URZ, URZ ;  /* 0x000000ff0a067290 */ /* 0x000fc4000fffe1ff */
[----:B------:R-:W-:Y:S02]  /*1d7a0*/  UISETP.GE.OR UP2, UPT, UR11, UR8, !UP2 ;  /* 0x000000080b00728c */ /* 0x000fe4000d746670 */
[----:B------:R-:W-:-:S07]  /*1d7b0*/  UIMAD UR14, UR14, UR6, UR12 ;  /* 0x000000060e0e72a4 */ /* 0x000fce000f8e020c */
[----:B-1----:R-:W-:Y:S05]  /*1d7c0*/  BRA.U UP2, `(.L_x_311) ;  /* 0x00000031021c7547 */ /* 0x002fea000b800000 */
[----:B------:R-:W2:Y:S01]  /*1d7d0*/  LDCU UR12, c[0x0][0x38c] ;  /* 0x00007180ff0c77ac */ /* 0x000ea20008000800 */
[----:B------:R-:W-:Y:S01]  /*1d7e0*/  BSSY.RECONVERGENT B0, `(.L_x_312) ;  /* 0x0000033000007945 */ /* 0x000fe20003800200 */
[----:B------:R-:W3:Y:S01]  /*1d7f0*/  LDCU.64 UR6, c[0x0][0x910] ;  /* 0x00012200ff0677ac */ /* 0x000ee20008000a00 */
[----:B------:R-:W4:Y:S01]  /*1d800*/  LDCU UR8, c[0x0][0x918] ;  /* 0x00012300ff0877ac */ /* 0x000f220008000800 */
[----:B------:R-:W-:Y:S01]  /*1d810*/  UIADD3 UR9, UPT, UPT, UR9, 0x7f, URZ ;  /* 0x0000007f09097890 */ /* 0x000fe2000fffe0ff */
[----:B--2---:R-:W-:Y:S01]  /*1d820*/  IMAD.U32 R3, RZ, RZ, UR12 ;  /* 0x0000000cff037e24 */ /* 0x004fe2000f8e00ff */
[----:B---3--:R-:W-:-:S04]  /*1d830*/  UIMAD.WIDE.U32 UR16, UR10, UR7, URZ ;  /* 0x000000070a1072a5 */ /* 0x008fc8000f8e00ff */
[----:B------:R-:W-:Y:S01]  /*1d840*/  IABS R3, R3 ;  /* 0x0000000300037213 */ /* 0x000fe20000000000 */
[----:B------:R-:W-:-:S03]  /*1d850*/  UISETP.NE.AND UP2, UPT, UR6, 0x1, UPT ;  /* 0x000000010600788c */ /* 0x000fc6000bf45270 */
[----:B------:R-:W2:Y:S01]  /*1d860*/  I2F.RP R0, R3 ;  /* 0x0000000300007306 */ /* 0x000ea20000209400 */
[----:B------:R-:W-:Y:S02]  /*1d870*/  UMOV UR7, UR17 ;  /* 0x0000001100077c82 */ /* 0x000fe40008000000 */
[----:B----4-:R-:W-:Y:S02]  /*1d880*/  USHF.R.U32.HI UR7, URZ, UR8, UR7 ;  /* 0x00000008ff077299 */ /* 0x010fe40008011607 */
[----:B------:R-:W-:Y:S02]  /*1d890*/  UIADD3 UR8, UPT, UPT, UR11, 0x100, URZ ;  /* 0x000001000b087890 */ /* 0x000fe4000fffe0ff */
[----:B------:R-:W-:Y:S02]  /*1d8a0*/  USEL UR7, UR10, UR7, !UP2 ;  /* 0x000000070a077287 */ /* 0x000fe4000d000000 */
[----:B------:R-:W-:Y:S02]  /*1d8b0*/  UISETP.NE.AND UP2, UPT, UR12, URZ, UPT ;  /* 0x000000ff0c00728c */ /* 0x000fe4000bf45270 */
[----:B------:R-:W-:Y:S01]  /*1d8c0*/  UIADD3 UR7, UPT, UPT, -UR7, URZ, URZ ;  /* 0x000000ff07077290 */ /* 0x000fe2000fffe1ff */
[----:B--2---:R-:W2:Y:S03]  /*1d8d0*/  MUFU.RCP R6, R0 ;  /* 0x0000000000067308 */ /* 0x004ea60000001000 */
[----:B------:R-:W-:-:S02]  /*1d8e0*/  UIMAD UR10, UR6, UR7, UR10 ;  /* 0x00000007060a72a4 */ /* 0x000fc4000f8e020a */
[----:B------:R-:W-:Y:S02]  /*1d8f0*/  USHF.R.S32.HI UR6, URZ, 0x1f, UR9 ;  /* 0x0000001fff067899 */ /* 0x000fe40008011409 */
[----:B------:R-:W-:Y:S02]  /*1d900*/  ULOP3.LUT UR7, UR10, UR12, URZ, 0x3c, !UPT ;  /* 0x0000000c0a077292 */ /* 0x000fe4000f8e3cff */
[----:B------:R-:W-:Y:S02]  /*1d910*/  ULEA.HI UR6, UR6, UR9, URZ, 0x7 ;  /* 0x0000000906067291 */ /* 0x000fe4000f8f38ff */
[----:B------:R-:W-:Y:S02]  /*1d920*/  UISETP.GE.AND UP3, UPT, UR7, URZ, UPT ;  /* 0x000000ff0700728c */ /* 0x000fe4000bf66270 */
[----:B------:R-:W-:Y:S02]  /*1d930*/  USHF.R.S32.HI UR7, URZ, 0x1f, UR8 ;  /* 0x0000001fff077899 */ /* 0x000fe40008011408 */
[----:B------:R-:W-:-:S02]  /*1d940*/  USHF.R.S32.HI UR6, URZ, 0x7, UR6 ;  /* 0x00000007ff067899 */ /* 0x000fc40008011406 */
[----:B------:R-:W-:Y:S01]  /*1d950*/  ULEA.HI UR7, UR7, UR8, URZ, 0x7 ;  /* 0x0000000807077291 */ /* 0x000fe2000f8f38ff */
[----:B--2---:R-:W-:Y:S02]  /*1d960*/  IADD3 R6, PT, PT, R6, 0xffffffe, RZ ;  /* 0x0ffffffe06067810 */ /* 0x004fe40007ffe0ff */
[----:B------:R-:W-:Y:S01]  /*1d970*/  MOV R0, UR10 ;  /* 0x0000000a00007c02 */ /* 0x000fe20008000f00 */
[----:B------:R-:W-:Y:S01]  /*1d980*/  UIADD3 UR7, UPT, UPT, UR7, 0x7f, URZ ;  /* 0x0000007f07077890 */ /* 0x000fe2000fffe0ff */
[----:B------:R-:W2:Y:S02]  /*1d990*/  F2I.FTZ.U32.TRUNC.NTZ R7, R6 ;  /* 0x0000000600077305 */ /* 0x000ea4000021f000 */
[----:B------:R-:W-:Y:S01]  /*1d9a0*/  IABS R0, R0 ;  /* 0x0000000000007213 */ /* 0x000fe20000000000 */
[----:B------:R-:W-:Y:S01]  /*1d9b0*/  USHF.R.S32.HI UR8, URZ, 0x7, UR7 ;  /* 0x00000007ff087899 */ /* 0x000fe20008011407 */
[----:B--2---:R-:W-:Y:S02]  /*1d9c0*/  IMAD.MOV R2, RZ, RZ, -R7 ;  /* 0x000000ffff027224 */ /* 0x004fe400078e0a07 */
[----:B------:R-:W-:-:S02]  /*1d9d0*/  IMAD.MOV.U32 R6, RZ, RZ, RZ ;  /* 0x000000ffff067224 */ /* 0x000fc400078e00ff */
[----:B------:R-:W-:-:S04]  /*1d9e0*/  IMAD R2, R2, R3, RZ ;  /* 0x0000000302027224 */ /* 0x000fc800078e02ff */
[----:B------:R-:W-:-:S06]  /*1d9f0*/  IMAD.HI.U32 R2, R7, R2, R6 ;  /* 0x0000000207027227 */ /* 0x000fcc00078e0006 */
[----:B------:R-:W-:-:S05]  /*1da00*/  IMAD.HI.U32 R5, R2, R0, RZ ;  /* 0x0000000002057227 */ /* 0x000fca00078e00ff */
[----:B------:R-:W-:-:S05]  /*1da10*/  IADD3 R2, PT, PT, -R5, RZ, RZ ;  /* 0x000000ff05027210 */ /* 0x000fca0007ffe1ff */
[----:B------:R-:W-:-:S05]  /*1da20*/  IMAD R0, R3, R2, R0 ;  /* 0x0000000203007224 */ /* 0x000fca00078e0200 */
[----:B------:R-:W-:-:S13]  /*1da30*/  ISETP.GT.U32.AND P1, PT, R3, R0, PT ;  /* 0x000000000300720c */ /* 0x000fda0003f24070 */
[----:B------:R-:W-:Y:S01]  /*1da40*/  @!P1 IMAD.IADD R0, R0, 0x1, -R3 ;  /* 0x0000000100009824 */ /* 0x000fe200078e0a03 */
[----:B------:R-:W-:-:S04]  /*1da50*/  @!P1 IADD3 R5, PT, PT, R5, 0x1, RZ ;  /* 0x0000000105059810 */ /* 0x000fc80007ffe0ff */
[----:B------:R-:W-:-:S13]  /*1da60*/  ISETP.GE.U32.AND P2, PT, R0, R3, PT ;  /* 0x000000030000720c */ /* 0x000fda0003f46070 */
[----:B------:R-:W-:-:S05]  /*1da70*/  @P2 VIADD R5, R5, 0x1 ;  /* 0x0000000105052836 */ /* 0x000fca0000000000 */
[----:B------:R-:W-:-:S13]  /*1da80*/  R2UR UR13, R5 ;  /* 0x00000000050d72ca */ /* 0x000fda00000e0000 */
[----:B------:R-:W-:Y:S02]  /*1da90*/  @!UP3 UIADD3 UR13, UPT, UPT, -UR13, URZ, URZ ;  /* 0x000000ff0d0db290 */ /* 0x000fe4000fffe1ff */
[----:B------:R-:W-:Y:S02]  /*1daa0*/  @!UP2 ULOP3.LUT UR13, URZ, UR12, URZ, 0x33, !UPT ;  /* 0x0000000cff0da292 */ /* 0x000fe4000f8e33ff */
[----:B------:R-:W-:Y:S02]  /*1dab0*/  UISETP.LT.AND UP2, UPT, UR6, UR8, UPT ;  /* 0x000000080600728c */ /* 0x000fe4000bf41270 */
[----:B------:R-:W-:Y:S02]  /*1dac0*/  UIADD3 UR7, UPT, UPT, -UR13, URZ, URZ ;  /* 0x000000ff0d077290 */ /* 0x000fe4000fffe1ff */
[----:B------:R-:W-:Y:S02]  /*1dad0*/  USEL UR6, UR6, UR8, UP2 ;  /* 0x0000000806067287 */ /* 0x000fe40009000000 */
[----:B------:R-:W-:Y:S01]  /*1dae0*/  UIMAD UR12, UR12, UR7, UR10 ;  /* 0x000000070c0c72a4 */ /* 0x000fe2000f8e020a */
[----:B------:R-:W-:Y:S11]  /*1daf0*/  @!P3 BRA `(.L_x_313) ;  /* 0x000000000004b947 */ /* 0x000ff60003800000 */
[----:B-1----:R-:W-:Y:S05]  /*1db00*/  BPT.TRAP 0x1 ;  /* 0x000000040000795c */ /* 0x002fea0000300000 */
.L_x_313:
[----:B-1----:R-:W-:Y:S05]  /*1db10*/  BSYNC.RECONVERGENT B0 ;  /* 0x0000000000007941 */ /* 0x002fea0003800200 */
.L_x_312:
[----:B------:R-:W1:Y:S01]  /*1db20*/  S2UR UR8, SR_CgaCtaId ;  /* 0x00000000000879c3 */ /* 0x000e620000008800 */
[----:B------:R-:W-:Y:S01]  /*1db30*/  UMOV UR7, 0x400 ;  /* 0x0000040000077882 */ /* 0x000fe20000000000 */
[----:B------:R-:W-:Y:S02]  /*1db40*/  SHF.L.U32 R5, R4, 0x1f, RZ ;  /* 0x0000001f04057819 */ /* 0x000fe400000006ff */
[----:B------:R-:W-:Y:S01]  /*1db50*/  @!P0 MOV R2, 0x8000 ;  /* 0x0000800000028802 */ /* 0x000fe20000000f00 */
[----:B-1----:R-:W-:-:S09]  /*1db60*/  ULEA UR8, UR8, UR7, 0x18 ;  /* 0x0000000708087291 */ /* 0x002fd2000f8ec0ff */
[----:B------:R-:W1:Y:S02]  /*1db70*/  SYNCS.PHASECHK.TRANS64.TRYWAIT P1, [UR8+0x38010], R5 ;  /* 0x03801005ff0075a7 */ /* 0x000e640008021108 */
[----:B-1----:R-:W-:Y:S05]  /*1db80*/  @!P1 BRA `(.L_x_314) ;  /* 0x0000006000f89947 */ /* 0x002fea0003800000 */
.L_x_489:
[----:B------:R2:W-:Y:S01]  /*1db90*/  @!P0 SYNCS.ARRIVE.TRANS64 RZ, [UR8+0x38000], R2 ;  /* 0x03800002ffff89a7 */ /* 0x0005e20008000008 */
[----:B------:R-:W-:Y:S04]  /*1dba0*/  BSSY.RECONVERGENT B0, `(.L_x_315) ;  /* 0x0000003000007945 */ /* 0x000fe80003800200 */
[----:B------:R-:W-:Y:S05]  /*1dbb0*/  @!P5 BRA `(.L_x_316) ;  /* 0x000000000004d947 */ /* 0x000fea0003800000 */
[----:B------:R-:W-:Y:S05]  /*1dbc0*/  BPT.TRAP 0x1 ;  /* 0x000000040000795c */ /* 0x000fea0000300000 */
.L_x_316:
[----:B------:R-:W-:Y:S05]  /*1dbd0*/  BSYNC.RECONVERGENT B0 ;  /* 0x0000000000007941 */ /* 0x000fea0003800200 */
.L_x_315:
[----:B-1----:R-:W1:Y:S01]  /*1dbe0*/  S2R R0, SR_TID.X ;  /* 0x0000000000007919 */ /* 0x002e620000002100 */
[----:B------:R-:W-:Y:S01]  /*1dbf0*/  BSSY.RECONVERGENT B0, `(.L_x_317) ;  /* 0x0000005000007945 */ /* 0x000fe20003800200 */
[----:B-1----:R-:W-:-:S04]  /*1dc00*/  LOP3.LUT P2, RZ, R0, 0x1f, RZ, 0xc0, !PT ;  /* 0x0000001f00ff7812 */ /* 0x002fc8000784c0ff */
[----:B------:R-:W-:-:S13]  /*1dc10*/  PLOP3.LUT P2, PT, P2, P0, PT, 0x8f, 0xf8 ;  /* 0x0000000000f8781c */ /* 0x000fda0001741177 */
[----:B------:R-:W-:Y:S05]  /*1dc20*/  @P2 BRA `(.L_x_318) ;  /* 0x0000000000042947 */ /* 0x000fea0003800000 */
[----:B------:R-:W-:Y:S05]  /*1dc30*/  BPT.TRAP 0x1 ;  /* 0x000000040000795c */ /* 0x000fea0000300000 */
.L_x_318:
[----:B------:R-:W-:Y:S05]  /*1dc40*/  BSYNC.RECONVERGENT B0 ;  /* 0x0000000000007941 */ /* 0x000fea0003800200 */
.L_x_317:
[----:B------:R-:W-:Y:S02]  /*1dc50*/  UIADD3 UR26, UP2, UPT, UR4, 0x80, URZ ;  /* 0x00000080041a7890 */ /* 0x000fe4000ff5e0ff */
[----:B------:R-:W-:Y:S02]  /*1dc60*/  UIADD3 UR9, UPT, UPT, UR8, 0x38000, URZ ;  /* 0x0003800008097890 */ /* 0x000fe4000fffe0ff */
[----:B------:R-:W-:Y:S02]  /*1dc70*/  UIADD3.X UR27, UPT, UPT, URZ, UR5, URZ, UP2, !UPT ;  /* 0x00000005ff1b7290 */ /* 0x000fe400097fe4ff */
[----:B------:R-:W-:Y:S01]  /*1dc80*/  UIADD3 UR16, UPT, UPT, UR8, 0x4000, URZ ;  /* 0x0000400008107890 */ /* 0x000fe2000fffe0ff */
[----:B------:R-:W-:Y:S01]  /*1dc90*/  UMOV UR24, 0x0 ;  /* 0x0000000000187882 */ /* 0x000fe20000000000 */
[----:B------:R-:W-:Y:S01]  /*1dca0*/  UMOV UR25, 0x10000000 ;  /* 0x1000000000197882 */ /* 0x000fe20000000000 */
[----:B------:R-:W-:Y:S01]  /*1dcb0*/  UMOV UR10, URZ ;  /* 0x000000ff000a7c82 */ /* 0x000fe20008000000 */
[----:B------:R-:W-:Y:S01]  /*1dcc0*/  UMOV UR18, 0x40 ;  /* 0x0000004000127882 */ /* 0x000fe20000000000 */
[----:B------:R-:W-:Y:S01]  /*1dcd0*/  UMOV UR19, UR11 ;  /* 0x0000000b00137c82 */ /* 0x000fe20008000000 */
[----:B------:R-:W-:Y:S01]  /*1dce0*/  UMOV UR20, UR12 ;  /* 0x0000000c00147c82 */ /* 0x000fe20008000000 */
[----:B------:R-:W-:Y:S01]  /*1dcf0*/  UMOV UR21, UR13 ;  /* 0x0000000d00157c82 */ /* 0x000fe20008000000 */
[----:B------:R-:W-:Y:S01]  /*1dd00*/  UMOV UR22, UR14 ;  /* 0x0000000e00167c82 */ /* 0x000fe20008000000 */
[----:B------:R-:W-:Y:S01]  /*1dd10*/  UMOV UR17, UR9 ;  /* 0x0000000900117c82 */ /* 0x000fe20008000000 */
[----:B------:R1:W-:Y:S01]  /*1dd20*/  UTMALDG.5D [UR8], [UR26], desc[UR24] ;  /* 0x000018081a0075b4 */ /* 0x0003e20008021000 */
[----:B------:R1:W-:Y:S02]  /*1dd30*/  UTMALDG.5D [UR16], [UR26], desc[UR24] ;  /* 0x000018101a0075b4 */ /* 0x0003e40008021000 */
[----:B-1----:R-:W-:Y:S05]  /*1dd40*/  BRA.U !UP0, `(.L_x_319) ;  /* 0x0000000108047547 */ /* 0x002fea000b800000 */
[----:B------:R-:W-:Y:S05]  /*1dd50*/  BPT.TRAP 0x1 ;  /* 0x000000040000795c */ /* 0x000fea0000300000 */
.L_x_319:
[----:B------:R-:W-:Y:S01]  /*1dd60*/  ULEA UR25, UR15, UR8, 0x3 ;  /* 0x000000080f197291 */ /* 0x000fe2000f8e18ff */
[----:B------:R-:W-:Y:S01]  /*1dd70*/  IMAD.U32 R3, RZ, RZ, UR23 ;  /* 0x00000017ff037e24 */ /* 0x000fe2000f8e00ff */
[----:B--2---:R-:W-:-:S04]  /*1dd80*/  @!P0 MOV R2, 0x8000 ;  /* 0x0000800000028802 */ /* 0x004fc80000000f00 */
[----:B------:R-:W-:-:S04]  /*1dd90*/  SHF.L.U32 R3, R3, 0x1f, RZ ;  /* 0x0000001f03037819 */ /* 0x000fc800000006ff */
[----:B------:R-:W1:Y:S02]  /*1dda0*/  SYNCS.PHASECHK.TRANS64.TRYWAIT P1, [UR25+0x38038], R3 ;  /* 0x03803803ff0075a7 */ /* 0x000e640008021119 */
[----:B-1----:R-:W-:Y:S05]  /*1ddb0*/  @!P1 BRA `(.L_x_320) ;  /* 0x0000006000849947 */ /* 0x002fea0003800000 */
.L_x_491:
[----:B------:R2:W-:Y:S01]  /*1ddc0*/  @!P0 SYNCS.ARRIVE.TRANS64 RZ, [UR25+0x38020], R2 ;  /* 0x03802002ffff89a7 */ /* 0x0005e20008000019 */
[----:B------:R-:W-:Y:S05]  /*1ddd0*/  BRA.U !UP1, `(.L_x_321) ;  /* 0x0000000109047547 */ /* 0x000fea000b800000 */
[----:B------:R-:W-:Y:S05]  /*1dde0*/  BPT.TRAP 0x1 ;  /* 0x000000040000795c */ /* 0x000fea0000300000 */
.L_x_321:
[----:B------:R-:W-:Y:S04]  /*1ddf0*/  BSSY.RECONVERGENT B0, `(.L_x_322) ;  /* 0x0000003000007945 */ /* 0x000fe80003800200 */
[----:B------:R-:W-:Y:S05]  /*1de00*/  @P2 BRA `(.L_x_323) ;  /* 0x0000000000042947 */ /* 0x000fea0003800000 */
[----:B------:R-:W-:Y:S05]  /*1de10*/  BPT.TRAP 0x1 ;  /* 0x000000040000795c */ /* 0x000fea0000300000 */
.L_x_323:
[----:B------:R-:W-:Y:S05]  /*1de20*/  BSYNC.RECONVERGENT B0 ;  /* 0x0000000000007941 */ /* 0x000fea0003800200 */
.L_x_322:
[----:B------:R-:W-:Y:S01]  /*1de30*/  ULEA UR16, UR15, UR8, 0xf ;  /* 0x000000080f107291 */ /* 0x000fe2000f8e78ff */
[----:B------:R-:W-:Y:S01]  /*1de40*/  BSSY.RECONVERGENT B0, `(.L_x_324) ;  /* 0x000001a000007945 */ /* 0x000fe20003800200 */
[----:B------:R-:W-:Y:S02]  /*1de50*/  UIADD3 UR32, UP2, UPT, UR4, 0x180, URZ ;  /* 0x0000018004207890 */ /* 0x000fe4000ff5e0ff */
[----:B------:R-:W-:Y:S02]  /*1de60*/  UIADD3 UR7, UPT, UPT, UR15, 0x1, URZ ;  /* 0x000000010f077890 */ /* 0x000fe4000fffe0ff */
[----:B------:R-:W-:Y:S02]  /*1de70*/  UIADD3 UR25, UPT, UPT, UR25, 0x38020, URZ ;  /* 0x0003802019197890 */ /* 0x000fe4000fffe0ff */
[----:B------:R-:W-:Y:S02]  /*1de80*/  UIADD3.X UR33, UPT, UPT, URZ, UR5, URZ, UP2, !UPT ;  /* 0x00000005ff217290 */ /* 0x000fe400097fe4ff */
[----:B------:R-:W-:-:S02]  /*1de90*/  UIADD3 UR24, UPT, UPT, UR16, 0x10000, URZ ;  /* 0x0001000010187890 */ /* 0x000fc4000fffe0ff */
[----:B------:R-:W-:Y:S02]  /*1dea0*/  UIADD3 UR16, UPT, UPT, UR16, 0x14000, URZ ;  /* 0x0001400010107890 */ /* 0x000fe4000fffe0ff */
[----:B------:R-:W-:Y:S01]  /*1deb0*/  UISETP.NE.AND UP2, UPT, UR7, 0x3, UPT ;  /* 0x000000030700788c */ /* 0x000fe2000bf45270 */
[----:B------:R-:W-:Y:S01]  /*1dec0*/  UMOV UR27, URZ ;  /* 0x000000ff001b7c82 */ /* 0x000fe20008000000 */
[----:B------:R-:W-:Y:S02]  /*1ded0*/  UMOV UR30, 0x0 ;  /* 0x00000000001e7882 */ /* 0x000fe40000000000 */
[----:B------:R-:W-:Y:S01]  /*1dee0*/  USEL UR9, URZ, 0x1, UP2 ;  /* 0x00000001ff097887 */ /* 0x000fe20009000000 */
[----:B------:R-:W-:Y:S01]  /*1def0*/  UMOV UR31, 0x10000000 ;  /* 0x10000000001f7882 */ /* 0x000fe20000000000 */
[----:B------:R-:W-:Y:S01]  /*1df00*/  UMOV UR26, URZ ;  /* 0x000000ff001a7c82 */ /* 0x000fe20008000000 */
[----:B------:R-:W-:Y:S01]  /*1df10*/  UMOV UR28, UR13 ;  /* 0x0000000d001c7c82 */ /* 0x000fe20008000000 */
[----:B------:R-:W-:Y:S01]  /*1df20*/  UMOV UR29, UR14 ;  /* 0x0000000e001d7c82 */ /* 0x000fe20008000000 */
[----:B------:R-:W-:Y:S01]  /*1df30*/  UMOV UR18, 0x40 ;  /* 0x0000004000127882 */ /* 0x000fe20000000000 */
[----:B------:R-:W-:Y:S01]  /*1df40*/  UMOV UR20, UR13 ;  /* 0x0000000d00147c82 */ /* 0x000fe20008000000 */
[----:B------:R-:W-:Y:S01]  /*1df50*/  UMOV UR21, UR14 ;  /* 0x0000000e00157c82 */ /* 0x000fe20008000000 */
[----:B------:R-:W-:Y:S01]  /*1df60*/  UMOV UR17, UR25 ;  /* 0x0000001900117c82 */ /* 0x000fe20008000000 */
[----:B------:R-:W-:Y:S01]  /*1df70*/  UMOV UR19, UR27 ;  /* 0x0000001b00137c82 */ /* 0x000fe20008000000 */
[----:B------:R3:W-:Y:S01]  /*1df80*/  UTMALDG.4D [UR24], [UR32], desc[UR30] ;  /* 0x00001e18200075b4 */ /* 0x0007e20008019000 */
[----:B------:R-:W-:-:S02]  /*1df90*/  USEL UR7, UR7, URZ, UP2 ;  /* 0x000000ff07077287 */ /* 0x000fc40009000000 */
[----:B------:R-:W-:Y:S01]  /*1dfa0*/  ULOP3.LUT UR23, UR23, UR9, URZ, 0x3c, !UPT ;  /* 0x0000000917177292 */ /* 0x000fe2000f8e3cff */
[----:B------:R3:W-:Y:S02]  /*1dfb0*/  UTMALDG.4D [UR16], [UR32], desc[UR30] ;  /* 0x00001e10200075b4 */ /* 0x0007e40008019000 */
[----:B---3--:R-:W-:Y:S09]  /*1dfc0*/  @!P3 BRA `(.L_x_325) ;  /* 0x000000000004b947 */ /* 0x008ff20003800000 */
[----:B------:R-:W-:Y:S05]  /*1dfd0*/  BPT.TRAP 0x1 ;  /* 0x000000040000795c */ /* 0x000fea0000300000 */
.L_x_325:
[----:B------:R-:W-:Y:S05]  /*1dfe0*/  BSYNC.RECONVERGENT B0 ;  /* 0x0000000000007941 */ /* 0x000fea0003800200 */
.L_x_324:
[----:B------:R-:W3:Y:S01]  /*1dff0*/  SYNCS.PHASECHK.TRANS64.TRYWAIT P1, [UR8+0x38018], R5 ;  /* 0x03801805ff0075a7 */ /* 0x000ee20008021108 */
[----:B--2---:R-:W-:Y:S01]  /*1e000*/  @!P0 MOV R2, 0x8000 ;  /* 0x0000800000028802 */ /* 0x004fe20000000f00 */
[----:B---3--:R-:W-:Y:S06]  /*1e010*/  @!P1 BRA `(.L_x_326) ;  /* 0x0000006000049947 */ /* 0x008fec0003800000 */
.L_x_493:
[----:B------:R2:W-:Y:S01]  /*1e020*/  @!P0 SYNCS.ARRIVE.TRANS64 RZ, [UR8+0x38008], R2 ;  /* 0x03800802ffff89a7 */ /* 0x0005e20008000008 */
[----:B------:R-:W-:Y:S04]  /*1e030*/  BSSY.RECONVERGENT B0, `(.L_x_327) ;  /* 0x0000003000007945 */ /* 0x000fe80003800200 */
[----:B------:R-:W-:Y:S05]  /*1e040*/  @!P5 BRA `(.L_x_328) ;  /* 0x000000000004d947 */ /* 0x000fea0003800000 */
[----:B------:R-:W-:Y:S05]  /*1e050*/  BPT.TRAP 0x1 ;  /* 0x000000040000795c */ /* 0x000fea0000300000 */
.L_x_328:
[----:B------:R-:W-:Y:S05]  /*1e060*/  BSYNC.RECONVERGENT B0 ;  /* 0x0000000000007941 */ /* 0x000fea0003800200 */
.L_x_327:
[----:B------:R-:W-:Y:S04]  /*1e070*/  BSSY.RECONVERGENT B0, `(.L_x_329) ;  /* 0x0000003000007945 */ /* 0x000fe80003800200 */
[----:B------:R-:W-:Y:S05]  /*1e080*/  @P2 BRA `(.L_x_330) ;  /* 0x0000000000042947 */ /* 0x000fea0003800000 */
[----:B------:R-:W-:Y:S05]  /*1e090*/  BPT.TRAP 0x1 ;  /* 0x000000040000795c */ /* 0x000fea0000300000 */
.L_x_330:
[----:B------:R-:W-:Y:S05]  /*1e0a0*/  BSYNC.RECONVERGENT B0 ;  /* 0x0000000000007941 */ /* 0x000fea0003800200 */
.L_x_329:
[----:B------:R-:W-:Y:S02]  /*1e0b0*/  UIADD3 UR10, UP2, UPT, UR4, 0x80, URZ ;  /* 0x00000080040a7890 */ /* 0x000fe4000ff5e0ff */
[----:B------:R-:W-:Y:S02]  /*1e0c0*/  UIADD3 UR27, UPT, UPT, UR11, 0x80, URZ ;  /* 0x000000800b1b7890 */ /* 0x000fe4000fffe0ff */
[----:B------:R-:W-:Y:S02]  /*1e0d0*/  UIADD3 UR24, UPT, UPT, UR8, 0x8000, URZ ;  /* 0x0000800008187890 */ /* 0x000fe4000fffe0ff */
[----:B------:R-:W-:Y:S02]  /*1e0e0*/  UIADD3 UR25, UPT, UPT, UR8, 0x38008, URZ ;  /* 0x0003800808197890 */ /* 0x000fe4000fffe0ff */
[----:B------:R-:W-:Y:S02]  /*1e0f0*/  UIADD3.X UR11, UPT, UPT, URZ, UR5, URZ, UP2, !UPT ;  /* 0x00000005ff0b7290 */ /* 0x000fe400097fe4ff */
[----:B------:R-:W-:Y:S01]  /*1e100*/  UIADD3 UR16, UPT, UPT, UR8, 0xc000, URZ ;  /* 0x0000c00008107890 */ /* 0x000fe2000fffe0ff */
[----:B------:R-:W-:Y:S01]  /*1e110*/  UMOV UR32, 0x0 ;  /* 0x0000000000207882 */ /* 0x000fe20000000000 */
[----:B------:R-:W-:Y:S01]  /*1e120*/  UMOV UR33, 0x10000000 ;  /* 0x1000000000217882 */ /* 0x000fe20000000000 */
[----:B------:R-:W-:Y:S01]  /*1e130*/  UMOV UR26, URZ ;  /* 0x000000ff001a7c82 */ /* 0x000fe20008000000 */
[----:B------:R-:W-:Y:S01]  /*1e140*/  UMOV UR28, UR12 ;  /* 0x0000000c001c7c82 */ /* 0x000fe20008000000 */
[----:B------:R-:W-:Y:S01]  /*1e150*/  UMOV UR29, UR13 ;  /* 0x0000000d001d7c82 */ /* 0x000fe20008000000 */
[----:B------:R-:W-:Y:S01]  /*1e160*/  UMOV UR30, UR14 ;  /* 0x0000000e001e7c82 */ /* 0x000fe20008000000 */
        /* <DEDUP_REMOVED lines=8> */
[----:B---3--:R-:W-:Y:S05]  /*1e1f0*/  BRA.U !UP0, `(.L_x_331) ;  /* 0x0000000108047547 */ /* 0x008fea000b800000 */
[----:B------:R-:W-:Y:S05]  /*1e200*/  BPT.TRAP 0x1 ;  /* 0x000000040000795c */ /* 0x000fea0000300000 */
.L_x_331:
[----:B------:R-:W-:Y:S01]  /*1e210*/  ULEA UR25, UR7, UR8, 0x3 ;  /* 0x0000000807197291 */ /* 0x000fe2000f8e18ff */
[----:B-1----:R-:W-:Y:S01]  /*1e220*/  IMAD.U32 R3, RZ, RZ, UR23 ;  /* 0x00000017ff037e24 */ /* 0x002fe2000f8e00ff */
[----:B--2---:R-:W-:-:S04]  /*1e230*/  @!P0 MOV R2, 0x8000 ;  /* 0x0000800000028802 */ /* 0x004fc80000000f00 */
[----:B------:R-:W-:-:S04]  /*1e240*/  SHF.L.U32 R3, R3, 0x1f, RZ ;  /* 0x0000001f03037819 */ /* 0x000fc800000006ff */
[----:B------:R-:W1:Y:S02]  /*1e250*/  SYNCS.PHASECHK.TRANS64.TRYWAIT P1, [UR25+0x38038], R3 ;  /* 0x03803803ff0075a7 */ /* 0x000e640008021119 */
[----:B-1----:R-:W-:Y:S05]  /*1e260*/  @!P1 BRA `(.L_x_332) ;  /* 0x0000005c00889947 */ /* 0x002fea0003800000 */
.L_x_495:
[----:B------:R2:W-:Y:S01]  /*1e270*/  @!P0 SYNCS.ARRIVE.TRANS64 RZ, [UR25+0x38020], R2 ;  /* 0x03802002ffff89a7 */ /* 0x0005e20008000019 */
[----:B------:R-:W-:Y:S05]  /*1e280*/  BRA.U !UP1, `(.L_x_333) ;  /* 0x0000000109047547 */ /* 0x000fea000b800000 */
[----:B------:R-:W-:Y:S05]  /*1e290*/  BPT.TRAP 0x1 ;  /* 0x000000040000795c */ /* 0x000fea0000300000 */
.L_x_333:
[----:B------:R-:W-:Y:S04]  /*1e2a0*/  BSSY.RECONVERGENT B0, `(.L_x_334) ;  /* 0x0000003000007945 */ /* 0x000fe80003800200 */
[----:B------:R-:W-:Y:S05]  /*1e2b0*/  @P2 BRA `(.L_x_335) ;  /* 0x0000000000042947 */ /* 0x000fea0003800000 */
[----:B------:R-:W-:Y:S05]  /*1e2c0*/  BPT.TRAP 0x1 ;  /* 0x000000040000795c */ /* 0x000fea0000300000 */
.L_x_335:
[----:B------:R-:W-:Y:S05]  /*1e2d0*/  BSYNC.RECONVERGENT B0 ;  /* 0x0000000000007941 */ /* 0x000fea0003800200 */
.L_x_334:
[----:B------:R-:W-:Y:S01]  /*1e2e0*/  ULEA UR16, UR7, UR8, 0xf ;  /* 0x0000000807107291 */ /* 0x000fe2000f8e78ff */
[----:B------:R-:W-:Y:S01]  /*1e2f0*/  LOP3.LUT R4, R4, 0x1, RZ, 0x3c, !PT ;  /* 0x0000000104047812 */ /* 0x000fe200078e3cff */
[----:B------:R-:W-:Y:S02]  /*1e300*/  UIADD3 UR30, UP2, UPT, UR4, 0x280, URZ ;  /* 0x00000280041e7890 */ /* 0x000fe4000ff5e0ff */
[----:B------:R-:W-:Y:S02]  /*1e310*/  UIADD3 UR25, UPT, UPT, UR25, 0x38020, URZ ;  /* 0x0003802019197890 */ /* 0x000fe4000fffe0ff */
[----:B------:R-:W-:Y:S02]  /*1e320*/  UIADD3.X UR31, UPT, UPT, URZ, UR5, URZ, UP2, !UPT ;  /* 0x00000005ff1f7290 */ /* 0x000fe400097fe4ff */
[----:B------:R-:W-:Y:S02]  /*1e330*/  UIADD3 UR24, UPT, UPT, UR16, 0x10000, URZ ;  /* 0x0001000010187890 */ /* 0x000fe4000fffe0ff */
[----:B------:R-:W-:Y:S01]  /*1e340*/  UIADD3 UR16, UPT, UPT, UR16, 0x14000, URZ ;  /* 0x0001400010107890 */ /* 0x000fe2000fffe0ff */
[----:B------:R-:W-:Y:S01]  /*1e350*/  UMOV UR27, URZ ;  /* 0x000000ff001b7c82 */ /* 0x000fe20008000000 */
[----:B------:R-:W-:Y:S01]  /*1e360*/  UMOV UR10, 0x0 ;  /* 0x00000000000a7882 */ /* 0x000fe20000000000 */
        /* <DEDUP_REMOVED lines=10> */
[----:B------:R-:W-:-:S04]  /*1e410*/  UIADD3 UR7, UPT, UPT, UR7, 0x1, URZ ;  /* 0x0000000107077890 */ /* 0x000fc8000fffe0ff */
[----:B------:R-:W-:Y:S01]  /*1e420*/  UISETP.NE.AND UP2, UPT, UR7, 0x3, UPT ;  /* 0x000000030700788c */ /* 0x000fe2000bf45270 */
[----:B------:R3:W-:Y:S03]  /*1e430*/  UTMALDG.4D [UR16], [UR30], desc[UR10] ;  /* 0x00000a101e0075b4 */ /* 0x0007e60008019000 */
[----:B------:R-:W-:Y:S02]  /*1e440*/  USEL UR9, URZ, 0x1, UP2 ;  /* 0x00000001ff097887 */ /* 0x000fe40009000000 */
[----:B------:R-:W-:Y:S02]  /*1e450*/  USEL UR15, UR7, URZ, UP2 ;  /* 0x000000ff070f7287 */ /* 0x000fe40009000000 */
[----:B------:R-:W-:Y:S02]  /*1e460*/  UISETP.GE.AND UP2, UPT, UR6, 0x2, UPT ;  /* 0x000000020600788c */ /* 0x000fe4000bf46270 */
[----:B------:R-:W-:-:S07]  /*1e470*/  ULOP3.LUT UR23, UR23, UR9, URZ, 0x3c, !UPT ;  /* 0x0000000917177292 */ /* 0x000fce000f8e3cff */
[----:B---3--:R-:W-:Y:S05]  /*1e480*/  BRA.U !UP2, `(.L_x_311) ;  /* 0x000000210aec7547 */ /* 0x008fea000b800000 */
[----:B------:R-:W-:Y:S02]  /*1e490*/  UIADD3 UR7, UPT, UPT, UR6, -0x2, URZ ;  /* 0xfffffffe06077890 */ /* 0x000fe4000fffe0ff */
[----:B------:R-:W-:Y:S02]  /*1e4a0*/  UIADD3 UR9, UPT, UPT, UR6, -0x1, URZ ;  /* 0xffffffff06097890 */ /* 0x000fe4000fffe0ff */
[----:B------:R-:W-:Y:S02]  /*1e4b0*/  UISETP.GE.U32.AND UP2, UPT, UR7, 0x3, UPT ;  /* 0x000000030700788c */ /* 0x000fe4000bf46070 */
[----:B------:R-:W-:Y:S01]  /*1e4c0*/  ULOP3.LUT UR6, UR9, 0x3, URZ, 0xc0, !UPT ;  /* 0x0000000309067892 */ /* 0x000fe2000f8ec0ff */
[----:B------:R-:W-:-:S06]  /*1e4d0*/  UMOV UR7, 0x1 ;  /* 0x0000000100077882 */ /* 0x000fcc0000000000 */
[----:B------:R-:W-:Y:S05]  /*1e4e0*/  BRA.U !UP2, `(.L_x_336) ;  /* 0x000000150a107547 */ /* 0x000fea000b800000 */
[----:B------:R-:W-:Y:S01]  /*1e4f0*/  ULOP3.LUT UR9, UR9, 0xfffffffc, URZ, 0xc0, !UPT ;  /* 0xfffffffc09097892 */ /* 0x000fe2000f8ec0ff */
[----:B------:R-:W-:-:S11]  /*1e500*/  UMOV UR7, 0x1 ;  /* 0x0000000100077882 */ /* 0x000fd60000000000 */
.L_x_377:
[----:B------:R-:W-:Y:S05]  /*1e510*/  BRA.U !UP0, `(.L_x_337) ;  /* 0x0000000108047547 */ /* 0x000fea000b800000 */
[----:B------:R-:W-:Y:S05]  /*1e520*/  BPT.TRAP 0x1 ;  /* 0x000000040000795c */ /* 0x000fea0000300000 */
.L_x_337:
[----:B------:R-:W3:Y:S01]  /*1e530*/  S2UR UR8, SR_CgaCtaId ;  /* 0x00000000000879c3 */ /* 0x000ee20000008800 */
[----:B------:R-:W-:Y:S01]  /*1e540*/  UMOV UR10, 0x400 ;  /* 0x00000400000a7882 */ /* 0x000fe20000000000 */
[----:B-1----:R-:W-:Y:S01]  /*1e550*/  IMAD.U32 R3, RZ, RZ, UR23 ;  /* 0x00000017ff037e24 */ /* 0x002fe2000f8e00ff */
[----:B--2---:R-:W-:-:S04]  /*1e560*/  @!P0 MOV R2, 0x8000 ;  /* 0x0000800000028802 */ /* 0x004fc80000000f00 */
[----:B------:R-:W-:Y:S01]  /*1e570*/  SHF.L.U32 R3, R3, 0x1f, RZ ;  /* 0x0000001f03037819 */ /* 0x000fe200000006ff */
[----:B---3--:R-:W-:-:S04]  /*1e580*/  ULEA UR8, UR8, UR10, 0x18 ;  /* 0x0000000a08087291 */ /* 0x008fc8000f8ec0ff */
[----:B------:R-:W-:-:S09]  /*1e590*/  ULEA UR25, UR15, UR8, 0x3 ;  /* 0x000000080f197291 */ /* 0x000fd2000f8e18ff */
[----:B------:R-:W1:Y:S02]  /*1e5a0*/  SYNCS.PHASECHK.TRANS64.TRYWAIT P1, [UR25+0x38038], R3 ;  /* 0x03803803ff0075a7 */ /* 0x000e640008021119 */
[----:B-1----:R-:W-:Y:S05]  /*1e5b0*/  @!P1 BRA `(.L_x_338) ;  /* 0x0000005800cc9947 */ /* 0x002fea0003800000 */
.L_x_497:
[----:B------:R2:W-:Y:S01]  /*1e5c0*/  @!P0 SYNCS.ARRIVE.TRANS64 RZ, [UR25+0x38020], R2 ;  /* 0x03802002ffff89a7 */ /* 0x0005e20008000019 */
[----:B------:R-:W-:Y:S05]  /*1e5d0*/  BRA.U !UP1, `(.L_x_339) ;  /* 0x0000000109047547 */ /* 0x000fea000b800000 */
[----:B------:R-:W-:Y:S05]  /*1e5e0*/  BPT.TRAP 0x1 ;  /* 0x000000040000795c */ /* 0x000fea0000300000 */
.L_x_339:
[----:B-1----:R-:W1:Y:S01]  /*1e5f0*/  S2R R0, SR_TID.X ;  /* 0x0000000000007919 */ /* 0x002e620000002100 */
[----:B------:R-:W-:Y:S01]  /*1e600*/  BSSY.RECONVERGENT B0, `(.L_x_340) ;  /* 0x0000005000007945 */ /* 0x000fe20003800200 */
[----:B-1----:R-:W-:-:S04]  /*1e610*/  LOP3.LUT P2, RZ, R0, 0x1f, RZ, 0xc0, !PT ;  /* 0x0000001f00ff7812 */ /* 0x002fc8000784c0ff */
[----:B------:R-:W-:-:S13]  /*1e620*/  PLOP3.LUT P2, PT, P2, P0, PT, 0x8f, 0xf8 ;  /* 0x0000000000f8781c */ /* 0x000fda0001741177 */
[----:B------:R-:W-:Y:S05]  /*1e630*/  @P2 BRA `(.L_x_341) ;  /* 0x0000000000042947 */ /* 0x000fea0003800000 */
[----:B------:R-:W-:Y:S05]  /*1e640*/  BPT.TRAP 0x1 ;  /* 0x000000040000795c */ /* 0x000fea0000300000 */
.L_x_341:
[----:B------:R-:W-:Y:S05]  /*1e650*/  BSYNC.RECONVERGENT B0 ;  /* 0x0000000000007941 */ /* 0x000fea0003800200 */
.L_x_340:
[----:B------:R-:W-:Y:S02]  /*1e660*/  ULEA UR16, UR15, UR8, 0xf ;  /* 0x000000080f107291 */ /* 0x000fe4000f8e78ff */
[----:B------:R-:W-:Y:S02]  /*1e670*/  UIADD3 UR32, UP2, UPT, UR4, 0x180, URZ ;  /* 0x0000018004207890 */ /* 0x000fe4000ff5e0ff */
[----:B------:R-:W-:Y:S02]  /*1e680*/  USHF.L.U32 UR27, UR7, 0x7, URZ ;  /* 0x00000007071b7899 */ /* 0x000fe400080006ff */
[----:B------:R-:W-:Y:S02]  /*1e690*/  UIADD3 UR25, UPT, UPT, UR25, 0x38020, URZ ;  /* 0x0003802019197890 */ /* 0x000fe4000fffe0ff */
[----:B------:R-:W-:Y:S02]  /*1e6a0*/  UIADD3.X UR33, UPT, UPT, URZ, UR5, URZ, UP2, !UPT ;  /* 0x00000005ff217290 */ /* 0x000fe400097fe4ff */
[----:B------:R-:W-:-:S02]  /*1e6b0*/  UIADD3 UR24, UPT, UPT, UR16, 0x10000, URZ ;  /* 0x0001000010187890 */ /* 0x000fc4000fffe0ff */
[----:B------:R-:W-:Y:S01]  /*1e6c0*/  UIADD3 UR16, UPT, UPT, UR16, 0x14000, URZ ;  /* 0x0001400010107890 */ /* 0x000fe2000fffe0ff */
        /* <DEDUP_REMOVED lines=16> */
[----:B------:R-:W-:Y:S01]  /*1e7d0*/  ULOP3.LUT UR23, UR23, UR11, URZ, 0x3c, !UPT ;  /* 0x0000000b17177292 */ /* 0x000fe2000f8e3cff */
[----:B-1----:R-:W-:Y:S11]  /*1e7e0*/  BRA.U !UP0, `(.L_x_342) ;  /* 0x0000000108047547 */ /* 0x002ff6000b800000 */
[----:B------:R-:W-:Y:S05]  /*1e7f0*/  BPT.TRAP 0x1 ;  /* 0x000000040000795c */ /* 0x000fea0000300000 */
.L_x_342:
[----:B------:R-:W-:Y:S01]  /*1e800*/  ULEA UR25, UR10, UR8, 0x3 ;  /* 0x000000080a197291 */ /* 0x000fe2000f8e18ff */
[----:B------:R-:W-:Y:S01]  /*1e810*/  IMAD.U32 R3, RZ, RZ, UR23 ;  /* 0x00000017ff037e24 */ /* 0x000fe2000f8e00ff */
[----:B--2---:R-:W-:-:S04]  /*1e820*/  @!P0 MOV R2, 0x8000 ;  /* 0x0000800000028802 */ /* 0x004fc80000000f00 */
[----:B------:R-:W-:-:S04]  /*1e830*/  SHF.L.U32 R3, R3, 0x1f, RZ ;  /* 0x0000001f03037819 */ /* 0x000fc800000006ff */
[----:B------:R-:W1:Y:S02]  /*1e840*/  SYNCS.PHASECHK.TRANS64.TRYWAIT P1, [UR25+0x38038], R3 ;  /* 0x03803803ff0075a7 */ /* 0x000e640008021119 */
[----:B-1----:R-:W-:Y:S05]  /*1e850*/  @!P1 BRA `(.L_x_343) ;  /* 0x00000058003c9947 */ /* 0x002fea0003800000 */
.L_x_499:
[----:B------:R2:W-:Y:S01]  /*1e860*/  @!P0 SYNCS.ARRIVE.TRANS64 RZ, [UR25+0x38020], R2 ;  /* 0x03802002ffff89a7 */ /* 0x0005e20008000019 */
[----:B------:R-:W-:Y:S05]  /*1e870*/  BRA.U !UP1, `(.L_x_344) ;  /* 0x0000000109047547 */ /* 0x000fea000b800000 */
[----:B------:R-:W-:Y:S05]  /*1e880*/  BPT.TRAP 0x1 ;  /* 0x000000040000795c */ /* 0x000fea0000300000 */
.L_x_344:
[----:B------:R-:W-:Y:S04]  /*1e890*/  BSSY.RECONVERGENT B0, `(.L_x_345) ;  /* 0x0000003000007945 */ /* 0x000fe80003800200 */
[----:B------:R-:W-:Y:S05]  /*1e8a0*/  @P2 BRA `(.L_x_346) ;  /* 0x0000000000042947 */ /* 0x000fea0003800000 */
[----:B------:R-:W-:Y:S05]  /*1e8b0*/  BPT.TRAP 0x1 ;  /* 0x000000040000795c */ /* 0x000fea0000300000 */
.L_x_346:
[----:B------:R-:W-:Y:S05]  /*1e8c0*/  BSYNC.RECONVERGENT B0 ;  /* 0x0000000000007941 */ /* 0x000fea0003800200 */
.L_x_345:
        /* <DEDUP_REMOVED lines=24> */
[----:B---3--:R-:W-:Y:S11]  /*1ea50*/  BRA.U !UP0, `(.L_x_347) ;  /* 0x0000000108047547 */ /* 0x008ff6000b800000 */
[----:B------:R-:W-:Y:S05]  /*1ea60*/  BPT.TRAP 0x1 ;  /* 0x000000040000795c */ /* 0x000fea0000300000 */
.L_x_347:
[----:B------:R-:W-:Y:S01]  /*1ea70*/  ULEA UR25, UR10, UR8, 0x3 ;  /* 0x000000080a197291 */ /* 0x000fe2000f8e18ff */
[----:B-1----:R-:W-:Y:S01]  /*1ea80*/  IMAD.U32 R3, RZ, RZ, UR23 ;  /* 0x00000017ff037e24 */ /* 0x002fe2000f8e00ff */
[----:B--2---:R-:W-:-:S04]  /*1ea90*/  @!P0 MOV R2, 0x8000 ;  /* 0x0000800000028802 */ /* 0x004fc80000000f00 */
[----:B------:R-:W-:-:S04]  /*1eaa0*/  SHF.L.U32 R3, R3, 0x1f, RZ ;  /* 0x0000001f03037819 */ /* 0x000fc800000006ff */
[----:B------:R-:W1:Y:S02]  /*1eab0*/  SYNCS.PHASECHK.TRANS64.TRYWAIT P1, [UR25+0x38038], R3 ;  /* 0x03803803ff0075a7 */ /* 0x000e640008021119 */
[----:B-1----:R-:W-:Y:S05]  /*1eac0*/  @!P1 BRA `(.L_x_348) ;  /* 0x0000005400b89947 */ /* 0x002fea0003800000 */
.L_x_501:
[----:B------:R2:W-:Y:S01]  /*1ead0*/  @!P0 SYNCS.ARRIVE.TRANS64 RZ, [UR25+0x38020], R2 ;  /* 0x03802002ffff89a7 */ /* 0x0005e20008000019 */
[----:B------:R-:W-:Y:S05]  /*1eae0*/  BRA.U !UP1, `(.L_x_349) ;  /* 0x0000000109047547 */ /* 0x000fea000b800000 */
[----:B------:R-:W-:Y:S05]  /*1eaf0*/  BPT.TRAP 0x1 ;  /* 0x000000040000795c */ /* 0x000fea0000300000 */
.L_x_349:
[----:B------:R-:W-:Y:S04]  /*1eb00*/  BSSY.RECONVERGENT B0, `(.L_x_350) ;  /* 0x0000003000007945 */ /* 0x000fe80003800200 */
[----:B------:R-:W-:Y:S05]  /*1eb10*/  @P2 BRA `(.L_x_351) ;  /* 0x0000000000042947 */ /* 0x000fea0003800000 */
[----:B------:R-:W-:Y:S05]  /*1eb20*/  BPT.TRAP 0x1 ;  /* 0x000000040000795c */ /* 0x000fea0000300000 */
.L_x_351:
[----:B------:R-:W-:Y:S05]  /*1eb30*/  BSYNC.RECONVERGENT B0 ;  /* 0x0000000000007941 */ /* 0x000fea0003800200 */
.L_x_350:
[----:B------:R-:W-:Y:S02]  /*1eb40*/  ULEA UR16, UR10, UR8, 0xf ;  /* 0x000000080a107291 */ /* 0x000fe4000f8e78ff */
[----:B------:R-:W-:Y:S02]  /*1eb50*/  UIADD3 UR32, UP2, UPT, UR4, 0x180, URZ ;  /* 0x0000018004207890 */ /* 0x000fe4000ff5e0ff */
[----:B------:R-:W-:Y:S02]  /*1eb60*/  ULEA UR27, UR7, 0x80, 0x7 ;  /* 0x00000080071b7891 */ /* 0x000fe4000f8e38ff */
        /* <DEDUP_REMOVED lines=23> */
.L_x_352:
[----:B------:R-:W-:Y:S01]  /*1ece0*/  ULEA UR25, UR10, UR8, 0x3 ;  /* 0x000000080a197291 */ /* 0x000fe2000f8e18ff */
[----:B-1----:R-:W-:Y:S01]  /*1ecf0*/  IMAD.U32 R3, RZ, RZ, UR23 ;  /* 0x00000017ff037e24 */ /* 0x002fe2000f8e00ff */
[----:B--2---:R-:W-:-:S04]  /*1ed00*/  @!P0 MOV R2, 0x8000 ;  /* 0x0000800000028802 */ /* 0x004fc80000000f00 */
[----:B------:R-:W-:-:S04]  /*1ed10*/  SHF.L.U32 R3, R3, 0x1f, RZ ;  /* 0x0000001f03037819 */ /* 0x000fc800000006ff */
[----:B------:R-:W1:Y:S02]  /*1ed20*/  SYNCS.PHASECHK.TRANS64.TRYWAIT P1, [UR25+0x38038], R3 ;  /* 0x03803803ff0075a7 */ /* 0x000e640008021119 */
[----:B-1----:R-:W-:Y:S05]  /*1ed30*/  @!P1 BRA `(.L_x_353) ;  /* 0x0000005400349947 */ /* 0x002fea0003800000 */
.L_x_503:
[----:B------:R2:W-:Y:S01]  /*1ed40*/  @!P0 SYNCS.ARRIVE.TRANS64 RZ, [UR25+0x38020], R2 ;  /* 0x03802002ffff89a7 */ /* 0x0005e20008000019 */
[----:B------:R-:W-:Y:S05]  /*1ed50*/  BRA.U !UP1, `(.L_x_354) ;  /* 0x0000000109047547 */ /* 0x000fea000b800000 */
[----:B------:R-:W-:Y:S05]  /*1ed60*/  BPT.TRAP 0x1 ;  /* 0x000000040000795c */ /* 0x000fea0000300000 */
.L_x_354:
[----:B------:R-:W-:Y:S04]  /*1ed70*/  BSSY.RECONVERGENT B0, `(.L_x_355) ;  /* 0x0000003000007945 */ /* 0x000fe80003800200 */
[----:B------:R-:W-:Y:S05]  /*1ed80*/  @P2 BRA `(.L_x_356) ;  /* 0x0000000000042947 */ /* 0x000fea0003800000 */
[----:B------:R-:W-:Y:S05]  /*1ed90*/  BPT.TRAP 0x1 ;  /* 0x000000040000795c */ /* 0x000fea0000300000 */
.L_x_356:
[----:B------:R-:W-:Y:S05]  /*1eda0*/  BSYNC.RECONVERGENT B0 ;  /* 0x0000000000007941 */ /* 0x000fea0003800200 */
.L_x_355:
        /* <DEDUP_REMOVED lines=26> */
.L_x_357:
[----:B------:R-:W-:Y:S01]  /*1ef50*/  ULEA UR25, UR10, UR8, 0x3 ;  /* 0x000000080a197291 */ /* 0x000fe2000f8e18ff */
[----:B-1----:R-:W-:Y:S01]  /*1ef60*/  IMAD.U32 R3, RZ, RZ, UR23 ;  /* 0x00000017ff037e24 */ /* 0x002fe2000f8e00ff */
[----:B--2---:R-:W-:-:S04]  /*1ef70*/  @!P0 MOV R2, 0x8000 ;  /* 0x0000800000028802 */ /* 0x004fc80000000f00 */
[----:B------:R-:W-:-:S04]  /*1ef80*/  SHF.L.U32 R3, R3, 0x1f, RZ ;  /* 0x0000001f03037819 */ /* 0x000fc800000006ff */
[----:B------:R-:W1:Y:S02]  /*1ef90*/  SYNCS.PHASECHK.TRANS64.TRYWAIT P1, [UR25+0x38038], R3 ;  /* 0x03803803ff0075a7 */ /* 0x000e640008021119 */
[----:B-1----:R-:W-:Y:S05]  /*1efa0*/  @!P1 BRA `(.L_x_358) ;  /* 0x0000005000b09947 */ /* 0x002fea0003800000 */
.L_x_505:
[----:B------:R2:W-:Y:S01]  /*1efb0*/  @!P0 SYNCS.ARRIVE.TRANS64 RZ, [UR25+0x38020], R2 ;  /* 0x03802002ffff89a7 */ /* 0x0005e20008000019 */
[----:B------:R-:W-:Y:S05]  /*1efc0*/  BRA.U !UP1, `(.L_x_359) ;  /* 0x0000000109047547 */ /* 0x000fea000b800000 */
[----:B------:R-:W-:Y:S05]  /*1efd0*/  BPT.TRAP 0x1 ;  /* 0x000000040000795c */ /* 0x000fea0000300000 */
.L_x_359:
[----:B------:R-:W-:Y:S04]  /*1efe0*/  BSSY.RECONVERGENT B0, `(.L_x_360) ;  /* 0x0000003000007945 */ /* 0x000fe80003800200 */
[----:B------:R-:W-:Y:S05]  /*1eff0*/  @P2 BRA `(.L_x_361) ;  /* 0x0000000000042947 */ /* 0x000fea0003800000 */
[----:B------:R-:W-:Y:S05]  /*1f000*/  BPT.TRAP 0x1 ;  /* 0x000000040000795c */ /* 0x000fea0000300000 */
.L_x_361:
[----:B------:R-:W-:Y:S05]  /*1f010*/  BSYNC.RECONVERGENT B0 ;  /* 0x0000000000007941 */ /* 0x000fea0003800200 */
.L_x_360:
        /* <DEDUP_REMOVED lines=26> */
.L_x_362:
[----:B------:R-:W-:Y:S01]  /*1f1c0*/  ULEA UR25, UR10, UR8, 0x3 ;  /* 0x000000080a197291 */ /* 0x000fe2000f8e18ff */
[----:B-1----:R-:W-:Y:S01]  /*1f1d0*/  IMAD.U32 R3, RZ, RZ, UR23 ;  /* 0x00000017ff037e24 */ /* 0x002fe2000f8e00ff */
[----:B--2---:R-:W-:-:S04]  /*1f1e0*/  @!P0 MOV R2, 0x8000 ;  /* 0x0000800000028802 */ /* 0x004fc80000000f00 */
[----:B------:R-:W-:-:S04]  /*1f1f0*/  SHF.L.U32 R3, R3, 0x1f, RZ ;  /* 0x0000001f03037819 */ /* 0x000fc800000006ff */
[----:B------:R-:W1:Y:S02]  /*1f200*/  SYNCS.PHASECHK.TRANS64.TRYWAIT P1, [UR25+0x38038], R3 ;  /* 0x03803803ff0075a7 */ /* 0x000e640008021119 */
[----:B-1----:R-:W-:Y:S05]  /*1f210*/  @!P1 BRA `(.L_x_363) ;  /* 0x00000050002c9947 */ /* 0x002fea0003800000 */
.L_x_507:
[----:B------:R2:W-:Y:S01]  /*1f220*/  @!P0 SYNCS.ARRIVE.TRANS64 RZ, [UR25+0x38020], R2 ;  /* 0x03802002ffff89a7 */ /* 0x0005e20008000019 */
[----:B------:R-:W-:Y:S05]  /*1f230*/  BRA.U !UP1, `(.L_x_364) ;  /* 0x0000000109047547 */ /* 0x000fea000b800000 */
[----:B------:R-:W-:Y:S05]  /*1f240*/  BPT.TRAP 0x1 ;  /* 0x000000040000795c */ /* 0x000fea0000300000 */
.L_x_364:
[----:B------:R-:W-:Y:S04]  /*1f250*/  BSSY.RECONVERGENT B0, `(.L_x_365) ;  /* 0x0000003000007945 */ /* 0x000fe80003800200 */
[----:B------:R-:W-:Y:S05]  /*1f260*/  @P2 BRA `(.L_x_366) ;  /* 0x0000000000042947 */ /* 0x000fea0003800000 */
[----:B------:R-:W-:Y:S05]  /*1f270*/  BPT.TRAP 0x1 ;  /* 0x000000040000795c */ /* 0x000fea0000300000 */
.L_x_366:
[----:B------:R-:W-:Y:S05]  /*1f280*/  BSYNC.RECONVERGENT B0 ;  /* 0x0000000000007941 */ /* 0x000fea0003800200 */
.L_x_365:
        /* <DEDUP_REMOVED lines=18> */
[----:B------:R-:W-:-:S02]  /*1f3b0*/  UIADD3 UR11, UPT, UPT, UR10, 0x1, URZ ;  /* 0x000000010a0b7890 */ /* 0x000fc4000fffe0ff */
[----:B------:R-:W-:Y:S02]  /*1f3c0*/  UIADD3 UR10, UPT, UPT, UR7, 0x3, URZ ;  /* 0x00000003070a7890 */ /* 0x000fe4000fffe0ff */
[----:B------:R-:W-:Y:S01]  /*1f3d0*/  UISETP.NE.AND UP2, UPT, UR11, 0x3, UPT ;  /* 0x000000030b00788c */ /* 0x000fe2000bf45270 */
[----:B------:R3:W-:Y:S03]  /*1f3e0*/  UTMALDG.4D [UR16], [UR32], desc[UR30] ;  /* 0x00001e10200075b4 */ /* 0x0007e60008019000 */
[----:B------:R-:W-:Y:S02]  /*1f3f0*/  USEL UR12, URZ, 0x1, UP2 ;  /* 0x00000001ff0c7887 */ /* 0x000fe40009000000 */
[----:B------:R-:W-:Y:S02]  /*1f400*/  USEL UR11, UR11, URZ, UP2 ;  /* 0x000000ff0b0b7287 */ /* 0x000fe40009000000 */
[----:B------:R-:W-:Y:S01]  /*1f410*/  ULOP3.LUT UR23, UR23, UR12, URZ, 0x3c, !UPT ;  /* 0x0000000c17177292 */ /* 0x000fe2000f8e3cff */
[----:B---3--:R-:W-:Y:S11]  /*1f420*/  BRA.U !UP0, `(.L_x_367) ;  /* 0x0000000108047547 */ /* 0x008ff6000b800000 */
[----:B------:R-:W-:Y:S05]  /*1f430*/  BPT.TRAP 0x1 ;  /* 0x000000040000795c */ /* 0x000fea0000300000 */
.L_x_367:
[----:B------:R-:W-:Y:S01]  /*1f440*/  ULEA UR25, UR11, UR8, 0x3 ;  /* 0x000000080b197291 */ /* 0x000fe2000f8e18ff */
[----:B-1----:R-:W-:Y:S01]  /*1f450*/  IMAD.U32 R3, RZ, RZ, UR23 ;  /* 0x00000017ff037e24 */ /* 0x002fe2000f8e00ff */
[----:B--2---:R-:W-:-:S04]  /*1f460*/  @!P0 MOV R2, 0x8000 ;  /* 0x0000800000028802 */ /* 0x004fc80000000f00 */
[----:B------:R-:W-:-:S04]  /*1f470*/  SHF.L.U32 R3, R3, 0x1f, RZ ;  /* 0x0000001f03037819 */ /* 0x000fc800000006ff */
[----:B------:R-:W1:Y:S02]  /*1f480*/  SYNCS.PHASECHK.TRANS64.TRYWAIT P1, [UR25+0x38038], R3 ;  /* 0x03803803ff0075a7 */ /* 0x000e640008021119 */
[----:B-1----:R-:W-:Y:S05]  /*1f490*/  @!P1 BRA `(.L_x_368) ;  /* 0x0000004c00a49947 */ /* 0x002fea0003800000 */
.L_x_509:
[----:B------:R2:W-:Y:S01]  /*1f4a0*/  @!P0 SYNCS.ARRIVE.TRANS64 RZ, [UR25+0x38020], R2 ;  /* 0x03802002ffff89a7 */ /* 0x0005e20008000019 */
[----:B------:R-:W-:Y:S05]  /*1f4b0*/  BRA.U !UP1, `(.L_x_369) ;  /* 0x0000000109047547 */ /* 0x000fea000b800000 */
[----:B------:R-:W-:Y:S05]  /*1f4c0*/  BPT.TRAP 0x1 ;  /* 0x000000040000795c */ /* 0x000fea0000300000 */
.L_x_369:
[----:B------:R-:W-:Y:S04]  /*1f4d0*/  BSSY.RECONVERGENT B0, `(.L_x_370) ;  /* 0x0000003000007945 */ /* 0x000fe80003800200 */
[----:B------:R-:W-:Y:S05]  /*1f4e0*/  @P2 BRA `(.L_x_371) ;  /* 0x0000000000042947 */ /* 0x000fea0003800000 */
[----:B------:R-:W-:Y:S05]  /*1f4f0*/  BPT.TRAP 0x1 ;  /* 0x000000040000795c */ /* 0x000fea0000300000 */
.L_x_371:
[----:B------:R-:W-:Y:S05]  /*1f500*/  BSYNC.RECONVERGENT B0 ;  /* 0x0000000000007941 */ /* 0x000fea0003800200 */
.L_x_370:
        /* <DEDUP_REMOVED lines=26> */
.L_x_372:
[----:B------:R-:W-:Y:S01]  /*1f6b0*/  ULEA UR25, UR11, UR8, 0x3 ;  /* 0x000000080b197291 */ /* 0x000fe2000f8e18ff */
[----:B-1----:R-:W-:Y:S01]  /*1f6c0*/  IMAD.U32 R3, RZ, RZ, UR23 ;  /* 0x00000017ff037e24 */ /* 0x002fe2000f8e00ff */
[----:B--2---:R-:W-:-:S04]  /*1f6d0*/  @!P0 MOV R2, 0x8000 ;  /* 0x0000800000028802 */ /* 0x004fc80000000f00 */
[----:B------:R-:W-:-:S04]  /*1f6e0*/  SHF.L.U32 R3, R3, 0x1f, RZ ;  /* 0x0000001f03037819 */ /* 0x000fc800000006ff */
[----:B------:R-:W1:Y:S02]  /*1f6f0*/  SYNCS.PHASECHK.TRANS64.TRYWAIT P1, [UR25+0x38038], R3 ;  /* 0x03803803ff0075a7 */ /* 0x000e640008021119 */
[----:B-1----:R-:W-:Y:S05]  /*1f700*/  @!P1 BRA `(.L_x_373) ;  /* 0x0000004c00209947 */ /* 0x002fea0003800000 */
.L_x_511:
[----:B------:R2:W-:Y:S01]  /*1f710*/  @!P0 SYNCS.ARRIVE.TRANS64 RZ, [UR25+0x38020], R2 ;  /* 0x03802002ffff89a7 */ /* 0x0005e20008000019 */
[----:B------:R-:W-:Y:S05]  /*1f720*/  BRA.U !UP1, `(.L_x_374) ;  /* 0x0000000109047547 */ /* 0x000fea000b800000 */
[----:B------:R-:W-:Y:S05]  /*1f730*/  BPT.TRAP 0x1 ;  /* 0x000000040000795c */ /* 0x000fea0000300000 */
.L_x_374:
[----:B------:R-:W-:Y:S04]  /*1f740*/  BSSY.RECONVERGENT B0, `(.L_x_375) ;  /* 0x0000003000007945 */ /* 0x000fe80003800200 */
[----:B------:R-:W-:Y:S05]  /*1f750*/  @P2 BRA `(.L_x_376) ;  /* 0x0000000000042947 */ /* 0x000fea0003800000 */
[----:B------:R-:W-:Y:S05]  /*1f760*/  BPT.TRAP 0x1 ;  /* 0x000000040000795c */ /* 0x000fea0000300000 */
.L_x_376:
[----:B------:R-:W-:Y:S05]  /*1f770*/  BSYNC.RECONVERGENT B0 ;  /* 0x0000000000007941 */ /* 0x000fea0003800200 */
.L_x_375:
        /* <DEDUP_REMOVED lines=24> */
[----:B------:R-:W-:-:S02]  /*1f900*/  UISETP.NE.AND UP2, UPT, UR10, UR9, UPT ;  /* 0x000000090a00728c */ /* 0x000fc4000bf45270 */
[----:B------:R-:W-:-:S07]  /*1f910*/  ULOP3.LUT UR23, UR23, UR12, URZ, 0x3c, !UPT ;  /* 0x0000000c17177292 */ /* 0x000fce000f8e3cff */
[----:B---3--:R-:W-:Y:S05]  /*1f920*/  BRA.U UP2, `(.L_x_377) ;  /* 0xffffffe902f87547 */ /* 0x008fea000b83ffff */
.L_x_336:
[----:B------:R-:W-:-:S09]  /*1f930*/  UISETP.NE.AND UP2, UPT, UR6, URZ, UPT ;  /* 0x000000ff0600728c */ /* 0x000fd2000bf45270 */
[----:B------:R-:W-:Y:S05]  /*1f940*/  BRA.U !UP2, `(.L_x_311) ;  /* 0x0000000d0abc7547 */ /* 0x000fea000b800000 */
[----:B------:R-:W-:Y:S05]  /*1f950*/  BRA.U !UP0, `(.L_x_378) ;  /* 0x0000000108047547 */ /* 0x000fea000b800000 */
[----:B------:R-:W-:Y:S05]  /*1f960*/  BPT.TRAP 0x1 ;  /* 0x000000040000795c */ /* 0x000fea0000300000 */
.L_x_378:
[----:B------:R-:W-:Y:S01]  /*1f970*/  ULEA UR25, UR15, UR8, 0x3 ;  /* 0x000000080f197291 */ /* 0x000fe2000f8e18ff */
[----:B-1----:R-:W-:Y:S01]  /*1f980*/  IMAD.U32 R3, RZ, RZ, UR23 ;  /* 0x00000017ff037e24 */ /* 0x002fe2000f8e00ff */
[----:B--2---:R-:W-:-:S04]  /*1f990*/  @!P0 MOV R2, 0x8000 ;  /* 0x0000800000028802 */ /* 0x004fc80000000f00 */
[----:B------:R-:W-:-:S04]  /*1f9a0*/  SHF.L.U32 R3, R3, 0x1f, RZ ;  /* 0x0000001f03037819 */ /* 0x000fc800000006ff */
[----:B------:R-:W1:Y:S02]  /*1f9b0*/  SYNCS.PHASECHK.TRANS64.TRYWAIT P1, [UR25+0x38038], R3 ;  /* 0x03803803ff0075a7 */ /* 0x000e640008021119 */
[----:B-1----:R-:W-:Y:S05]  /*1f9c0*/  @!P1 BRA `(.L_x_379) ;  /* 0x0000004800889947 */ /* 0x002fea0003800000 */
.L_x_513:
[----:B------:R2:W-:Y:S01]  /*1f9d0*/  @!P0 SYNCS.ARRIVE.TRANS64 RZ, [UR25+0x38020], R2 ;  /* 0x03802002ffff89a7 */ /* 0x0005e20008000019 */
[----:B------:R-:W-:Y:S05]  /*1f9e0*/  BRA.U !UP1, `(.L_x_380) ;  /* 0x0000000109047547 */ /* 0x000fea000b800000 */
[----:B------:R-:W-:Y:S05]  /*1f9f0*/  BPT.TRAP 0x1 ;  /* 0x000000040000795c */ /* 0x000fea0000300000 */
.L_x_380:
[----:B------:R-:W-:Y:S04]  /*1fa00*/  BSSY.RECONVERGENT B0, `(.L_x_381) ;  /* 0x0000003000007945 */ /* 0x000fe80003800200 */
[----:B------:R-:W-:Y:S05]  /*1fa10*/  @P2 BRA `(.L_x_382) ;  /* 0x0000000000042947 */ /* 0x000fea0003800000 */
[----:B------:R-:W-:Y:S05]  /*1fa20*/  BPT.TRAP 0x1 ;  /* 0x000000040000795c */ /* 0x000fea0000300000 */
.L_x_382:
[----:B------:R-:W-:Y:S05]  /*1fa30*/  BSYNC.RECONVERGENT B0 ;  /* 0x0000000000007941 */ /* 0x000fea0003800200 */
.L_x_381:
        /* <DEDUP_REMOVED lines=26> */
.L_x_383:
[----:B------:R-:W-:Y:S01]  /*1fbe0*/  ULEA UR25, UR9, UR8, 0x3 ;  /* 0x0000000809197291 */ /* 0x000fe2000f8e18ff */
[----:B-1----:R-:W-:Y:S01]  /*1fbf0*/  IMAD.U32 R3, RZ, RZ, UR23 ;  /* 0x00000017ff037e24 */ /* 0x002fe2000f8e00ff */
[----:B--2---:R-:W-:-:S04]  /*1fc00*/  @!P0 MOV R2, 0x8000 ;  /* 0x0000800000028802 */ /* 0x004fc80000000f00 */
[----:B------:R-:W-:-:S04]  /*1fc10*/  SHF.L.U32 R3, R3, 0x1f, RZ ;  /* 0x0000001f03037819 */ /* 0x000fc800000006ff */
[----:B------:R-:W1:Y:S02]  /*1fc20*/  SYNCS.PHASECHK.TRANS64.TRYWAIT P1, [UR25+0x38038], R3 ;  /* 0x03803803ff0075a7 */ /* 0x000e640008021119 */
[----:B-1----:R-:W-:Y:S05]  /*1fc30*/  @!P1 BRA `(.L_x_384) ;  /* 0x0000004800049947 */ /* 0x002fea0003800000 */
.L_x_515:
[----:B------:R2:W-:Y:S01]  /*1fc40*/  @!P0 SYNCS.ARRIVE.TRANS64 RZ, [UR25+0x38020], R2 ;  /* 0x03802002ffff89a7 */ /* 0x0005e20008000019 */
[----:B------:R-:W-:Y:S05]  /*1fc50*/  BRA.U !UP1, `(.L_x_385) ;  /* 0x0000000109047547 */ /* 0x000fea000b800000 */
[----:B------:R-:W-:Y:S05]  /*1fc60*/  BPT.TRAP 0x1 ;  /* 0x000000040000795c */ /* 0x000fea0000300000 */
.L_x_385:
[----:B------:R-:W-:Y:S04]  /*1fc70*/  BSSY.RECONVERGENT B0, `(.L_x_386) ;  /* 0x0000003000007945 */ /* 0x000fe80003800200 */
[----:B------:R-:W-:Y:S05]  /*1fc80*/  @P2 BRA `(.L_x_387) ;  /* 0x0000000000042947 */ /* 0x000fea0003800000 */
[----:B------:R-:W-:Y:S05]  /*1fc90*/  BPT.TRAP 0x1 ;  /* 0x000000040000795c */ /* 0x000fea0000300000 */
.L_x_387:
[----:B------:R-:W-:Y:S05]  /*1fca0*/  BSYNC.RECONVERGENT B0 ;  /* 0x0000000000007941 */ /* 0x000fea0003800200 */
.L_x_386:
        /* <DEDUP_REMOVED lines=23> */
[----:B------:R-:W-:Y:S02]  /*1fe20*/  UISETP.NE.AND UP2, UPT, UR6, 0x1, UPT ;  /* 0x000000010600788c */ /* 0x000fe4000bf45270 */
[----:B------:R-:W-:-:S07]  /*1fe30*/  ULOP3.LUT UR23, UR23, UR12, URZ, 0x3c, !UPT ;  /* 0x0000000c17177292 */ /* 0x000fce000f8e3cff */
[----:B---3--:R-:W-:Y:S05]  /*1fe40*/  BRA.U !UP2, `(.L_x_311) ;  /* 0x000000090a7c7547 */ /* 0x008fea000b800000 */
[----:B------:R-:W-:Y:S05]  /*1fe50*/  BRA.U !UP0, `(.L_x_388) ;  /* 0x0000000108047547 */ /* 0x000fea000b800000 */
[----:B------:R-:W-:Y:S05]  /*1fe60*/  BPT.TRAP 0x1 ;  /* 0x000000040000795c */ /* 0x000fea0000300000 */
.L_x_388:
[----:B------:R-:W-:Y:S01]  /*1fe70*/  ULEA UR25, UR15, UR8, 0x3 ;  /* 0x000000080f197291 */ /* 0x000fe2000f8e18ff */
[----:B-1----:R-:W-:Y:S01]  /*1fe80*/  IMAD.U32 R3, RZ, RZ, UR23 ;  /* 0x00000017ff037e24 */ /* 0x002fe2000f8e00ff */
[----:B--2---:R-:W-:-:S04]  /*1fe90*/  @!P0 MOV R2, 0x8000 ;  /* 0x0000800000028802 */ /* 0x004fc80000000f00 */
[----:B------:R-:W-:-:S04]  /*1fea0*/  SHF.L.U32 R3, R3, 0x1f, RZ ;  /* 0x0000001f03037819 */ /* 0x000fc800000006ff */
[----:B------:R-:W1:Y:S02]  /*1feb0*/  SYNCS.PHASECHK.TRANS64.TRYWAIT P1, [UR25+0x38038], R3 ;  /* 0x03803803ff0075a7 */ /* 0x000e640008021119 */
[----:B-1----:R-:W-:Y:S05]  /*1fec0*/  @!P1 BRA `(.L_x_389) ;  /* 0x0000004400789947 */ /* 0x002fea0003800000 */
.L_x_517:
[----:B------:R2:W-:Y:S01]  /*1fed0*/  @!P0 SYNCS.ARRIVE.TRANS64 RZ, [UR25+0x38020], R2 ;  /* 0x03802002ffff89a7 */ /* 0x0005e20008000019 */
[----:B------:R-:W-:Y:S05]  /*1fee0*/  BRA.U !UP1, `(.L_x_390) ;  /* 0x0000000109047547 */ /* 0x000fea000b800000 */
[----:B------:R-:W-:Y:S05]  /*1fef0*/  BPT.TRAP 0x1 ;  /* 0x000000040000795c */ /* 0x000fea0000300000 */
.L_x_390:
[----:B------:R-:W-:Y:S04]  /*1ff00*/  BSSY.RECONVERGENT B0, `(.L_x_391) ;  /* 0x0000003000007945 */ /* 0x000fe80003800200 */
[----:B------:R-:W-:Y:S05]  /*1ff10*/  @P2 BRA `(.L_x_392) ;  /* 0x0000000000042947 */ /* 0x000fea0003800000 */
[----:B------:R-:W-:Y:S05]  /*1ff20*/  BPT.TRAP 0x1 ;  /* 0x000000040000795c */ /* 0x000fea0000300000 */
.L_x_392:
[----:B------:R-:W-:Y:S05]  /*1ff30*/  BSYNC.RECONVERGENT B0 ;  /* 0x0000000000007941 */ /* 0x000fea0003800200 */
.L_x_391:
        /* <DEDUP_REMOVED lines=26> */
.L_x_393:
[----:B------:R-:W-:Y:S01]  /*200e0*/  ULEA UR25, UR9, UR8, 0x3 ;  /* 0x0000000809197291 */ /* 0x000fe2000f8e18ff */
[----:B-1----:R-:W-:Y:S01]  /*200f0*/  IMAD.U32 R3, RZ, RZ, UR23 ;  /* 0x00000017ff037e24 */ /* 0x002fe2000f8e00ff */
[----:B--2---:R-:W-:-:S04]  /*20100*/  @!P0 MOV R2, 0x8000 ;  /* 0x0000800000028802 */ /* 0x004fc80000000f00 */
[----:B------:R-:W-:-:S04]  /*20110*/  SHF.L.U32 R3, R3, 0x1f, RZ ;  /* 0x0000001f03037819 */ /* 0x000fc800000006ff */
[----:B------:R-:W1:Y:S02]  /*20120*/  SYNCS.PHASECHK.TRANS64.TRYWAIT P1, [UR25+0x38038], R3 ;  /* 0x03803803ff0075a7 */ /* 0x000e640008021119 */
[----:B-1----:R-:W-:Y:S05]  /*20130*/  @!P1 BRA `(.L_x_394) ;  /* 0x0000004000f49947 */ /* 0x002fea0003800000 */
.L_x_519:
[----:B------:R2:W-:Y:S01]  /*20140*/  @!P0 SYNCS.ARRIVE.TRANS64 RZ, [UR25+0x38020], R2 ;  /* 0x03802002ffff89a7 */ /* 0x0005e20008000019 */
[----:B------:R-:W-:Y:S05]  /*20150*/  BRA.U !UP1, `(.L_x_395) ;  /* 0x0000000109047547 */ /* 0x000fea000b800000 */
[----:B------:R-:W-:Y:S05]  /*20160*/  BPT.TRAP 0x1 ;  /* 0x000000040000795c */ /* 0x000fea0000300000 */
.L_x_395:
[----:B------:R-:W-:Y:S04]  /*20170*/  BSSY.RECONVERGENT B0, `(.L_x_396) ;  /* 0x0000003000007945 */ /* 0x000fe80003800200 */
[----:B------:R-:W-:Y:S05]  /*20180*/  @P2 BRA `(.L_x_397) ;  /* 0x0000000000042947 */ /* 0x000fea0003800000 */
[----:B------:R-:W-:Y:S05]  /*20190*/  BPT.TRAP 0x1 ;  /* 0x000000040000795c */ /* 0x000fea0000300000 */
.L_x_397:
[----:B------:R-:W-:Y:S05]  /*201a0*/  BSYNC.RECONVERGENT B0 ;  /* 0x0000000000007941 */ /* 0x000fea0003800200 */
.L_x_396:
        /* <DEDUP_REMOVED lines=26> */
[----:B------:R-:W-:Y:S01]  /*20350*/  UIADD3 UR7, UPT, UPT, UR7, 0x2, URZ ;  /* 0x0000000207077890 */ /* 0x000fe2000fffe0ff */
[----:B------:R-:W-:Y:S11]  /*20360*/  BRA.U !UP0, `(.L_x_398) ;  /* 0x0000000108047547 */ /* 0x000ff6000b800000 */
[----:B------:R-:W-:Y:S05]  /*20370*/  BPT.TRAP 0x1 ;  /* 0x000000040000795c */ /* 0x000fea0000300000 */
.L_x_398:
[----:B------:R-:W-:Y:S01]  /*20380*/  ULEA UR25, UR15, UR8, 0x3 ;  /* 0x000000080f197291 */ /* 0x000fe2000f8e18ff */
[----:B-1----:R-:W-:Y:S01]  /*20390*/  IMAD.U32 R3, RZ, RZ, UR23 ;  /* 0x00000017ff037e24 */ /* 0x002fe2000f8e00ff */
[----:B--2---:R-:W-:-:S04]  /*203a0*/  @!P0 MOV R2, 0x8000 ;  /* 0x0000800000028802 */ /* 0x004fc80000000f00 */
[----:B------:R-:W-:-:S04]  /*203b0*/  SHF.L.U32 R3, R3, 0x1f, RZ ;  /* 0x0000001f03037819 */ /* 0x000fc800000006ff */
[----:B------:R-:W1:Y:S02]  /*203c0*/  SYNCS.PHASECHK.TRANS64.TRYWAIT P1, [UR25+0x38038], R3 ;  /* 0x03803803ff0075a7 */ /* 0x000e640008021119 */
[----:B-1----:R-:W-:Y:S05]  /*203d0*/  @!P1 BRA `(.L_x_399) ;  /* 0x0000004000649947 */ /* 0x002fea0003800000 */
.L_x_521:
[----:B------:R2:W-:Y:S01]  /*203e0*/  @!P0 SYNCS.ARRIVE.TRANS64 RZ, [UR25+0x38020], R2 ;  /* 0x03802002ffff89a7 */ /* 0x0005e20008000019 */
[----:B------:R-:W-:Y:S05]  /*203f0*/  BRA.U !UP1, `(.L_x_400) ;  /* 0x0000000109047547 */ /* 0x000fea000b800000 */
[----:B------:R-:W-:Y:S05]  /*20400*/  BPT.TRAP 0x1 ;  /* 0x000000040000795c */ /* 0x000fea0000300000 */
.L_x_400:
[----:B------:R-:W-:Y:S04]  /*20410*/  BSSY.RECONVERGENT B0, `(.L_x_401) ;  /* 0x0000003000007945 */ /* 0x000fe80003800200 */
[----:B------:R-:W-:Y:S05]  /*20420*/  @P2 BRA `(.L_x_402) ;  /* 0x0000000000042947 */ /* 0x000fea0003800000 */
[----:B------:R-:W-:Y:S05]  /*20430*/  BPT.TRAP 0x1 ;  /* 0x000000040000795c */ /* 0x000fea0000300000 */
.L_x_402:
[----:B------:R-:W-:Y:S05]  /*20440*/  BSYNC.RECONVERGENT B0 ;  /* 0x0000000000007941 */ /* 0x000fea0003800200 */
.L_x_401:
        /* <DEDUP_REMOVED lines=26> */
.L_x_403:
[----:B------:R-:W-:Y:S01]  /*205f0*/  ULEA UR17, UR6, UR8, 0x3 ;  /* 0x0000000806117291 */ /* 0x000fe2000f8e18ff */
[----:B-1----:R-:W-:Y:S01]  /*20600*/  IMAD.U32 R3, RZ, RZ, UR23 ;  /* 0x00000017ff037e24 */ /* 0x002fe2000f8e00ff */
[----:B--2---:R-:W-:-:S04]  /*20610*/  @!P0 MOV R2, 0x8000 ;  /* 0x0000800000028802 */ /* 0x004fc80000000f00 */
[----:B------:R-:W-:-:S04]  /*20620*/  SHF.L.U32 R3, R3, 0x1f, RZ ;  /* 0x0000001f03037819 */ /* 0x000fc800000006ff */
[----:B------:R-:W1:Y:S02]  /*20630*/  SYNCS.PHASECHK.TRANS64.TRYWAIT P1, [UR17+0x38038], R3 ;  /* 0x03803803ff0075a7 */ /* 0x000e640008021111 */
[----:B-1----:R-:W-:Y:S05]  /*20640*/  @!P1 BRA `(.L_x_404) ;  /* 0x0000003c00e09947 */ /* 0x002fea0003800000 */
.L_x_523:
[----:B------:R2:W-:Y:S01]  /*20650*/  @!P0 SYNCS.ARRIVE.TRANS64 RZ, [UR17+0x38020], R2 ;  /* 0x03802002ffff89a7 */ /* 0x0005e20008000011 */
[----:B------:R-:W-:Y:S05]  /*20660*/  BRA.U !UP1, `(.L_x_405) ;  /* 0x0000000109047547 */ /* 0x000fea000b800000 */
[----:B------:R-:W-:Y:S05]  /*20670*/  BPT.TRAP 0x1 ;  /* 0x000000040000795c */ /* 0x000fea0000300000 */
.L_x_405:
[----:B------:R-:W-:Y:S04]  /*20680*/  BSSY.RECONVERGENT B0, `(.L_x_406) ;  /* 0x0000003000007945 */ /* 0x000fe80003800200 */
[----:B------:R-:W-:Y:S05]  /*20690*/  @P2 BRA `(.L_x_407) ;  /* 0x0000000000042947 */ /* 0x000fea0003800000 */
[----:B------:R-:W-:Y:S05]  /*206a0*/  BPT.TRAP 0x1 ;  /* 0x000000040000795c */ /* 0x000fea0000300000 */
.L_x_407:
[----:B------:R-:W-:Y:S05]  /*206b0*/  BSYNC.RECONVERGENT B0 ;  /* 0x0000000000007941 */ /* 0x000fea0003800200 */
.L_x_406:
        /* <DEDUP_REMOVED lines=23> */
[----:B---3--:R-:W-:-:S12]  /*20830*/  ULOP3.LUT UR23, UR23, UR7, URZ, 0x3c, !UPT ;  /* 0x0000000717177292 */ /* 0x008fd8000f8e3cff */
.L_x_311:
[----:B------:R-:W3:Y:S01]  /*20840*/  LDCU UR7, c[0x0][0x370] ;  /* 0x00006e00ff0777ac */ /* 0x000ee20008000800 */
[----:B------:R-:W4:Y:S01]  /*20850*/  LDCU UR6, c[0x0][0x900] ;  /* 0x00012000ff0677ac */ /* 0x000f220008000800 */
[----:B---3--:R-:W-:-:S04]  /*20860*/  UIADD3 UR38, UPT, UPT, UR7, UR38, URZ ;  /* 0x0000002607267290 */ /* 0x008fc8000fffe0ff */
[----:B----4-:R-:W-:-:S09]  /*20870*/  UISETP.GE.AND UP2, UPT, UR38, UR6, UPT ;  /* 0x000000062600728c */ /* 0x010fd2000bf46270 */
[----:B------:R-:W-:Y:S05]  /*20880*/  BRA.U !UP2, `(.L_x_408) ;  /* 0xffffffcd0a787547 */ /* 0x000fea000b83ffff */
[----:B-1----:R-:W-:Y:S05]  /*20890*/  EXIT ;  /* 0x000000000000794d */ /* 0x002fea0003800000 */
.L_x_542:
[----:B------:R-:W-:-:S08]  /*208a0*/  NOP ;  /* 0x0000000000007918 */ /* 0x000fd00000000000 */
[----:B------:R-:W1:-:S00]  /*208b0*/  USETMAXREG.DEALLOC.CTAPOOL 0x20 ;  /* 0x00000020000079c8 */ /* 0x000e4000080e0500 */
[----:B-1----:R-:W1:Y:S02]  /*208c0*/  LDC R0, c[0x0][0x900] ;  /* 0x00024000ff007b82 */ /* 0x002e640000000800 */
[----:B-1----:R-:W-:-:S13]  /*208d0*/  ISETP.LE.AND P0, PT, R0, UR38, PT ;  /* 0x0000002600007c0c */ /* 0x002fda000bf03270 */
[----:B------:R-:W-:Y:S05]  /*208e0*/  @P0 EXIT ;  /* 0x000000000000094d */ /* 0x000fea0003800000 */
[----:B------:R-:W-:Y:S01]  /*208f0*/  HFMA2 R2, -RZ, RZ, 0, 0 ;  /* 0x00000000ff027431 */ /* 0x000fe200000001ff */
[----:B------:R-:W-:Y:S01]  /*20900*/  PRMT R0, RZ, 0x7610, R0 ;  /* 0x00007610ff007816 */ /* 0x000fe20000000000 */
[----:B------:R-:W1:Y:S01]  /*20910*/  LDCU.64 UR62, c[0x0][0x348] ;  /* 0x00006900ff3e77ac */ /* 0x000e620008000a00 */
[----:B------:R-:W2:Y:S01]  /*20920*/  LDCU UR47, c[0x0][0x904] ;  /* 0x00012080ff2f77ac */ /* 0x000ea20008000800 */
[----:B------:R-:W3:Y:S01]  /*20930*/  LDCU UR22, c[0x0][0x900] ;  /* 0x00012000ff1677ac */ /* 0x000ee20008000800 */
[----:B------:R-:W4:Y:S01]  /*20940*/  LDCU UR46, c[0x0][0x380] ;  /* 0x00007000ff2e77ac */ /* 0x000f220008000800 */
[----:B------:R-:W1:Y:S01]  /*20950*/  LDCU UR31, c[0x0][0x38c] ;  /* 0x00007180ff1f77ac */ /* 0x000e620008000800 */
[----:B------:R-:W1:Y:S01]  /*20960*/  LDCU UR54, c[0x0][0x91c] ;  /* 0x00012380ff3677ac */ /* 0x000e620008000800 */
[----:B------:R-:W1:Y:S01]  /*20970*/  LDCU UR39, c[0x0][0x918] ;  /* 0x00012300ff2777ac */ /* 0x000e620008000800 */
[----:B------:R-:W1:Y:S01]  /*20980*/  LDCU.64 UR14, c[0x0][0x908] ;  /* 0x00012100ff0e77ac */ /* 0x000e620008000a00 */
[----:B------:R-:W1:Y:S01]  /*20990*/  LDCU.64 UR6, c[0x0][0x920] ;  /* 0x00012400ff0677ac */ /* 0x000e620008000a00 */
[----:B------:R-:W1:Y:S02]  /*209a0*/  LDCU.64 UR4, c[0x0][0x910] ;  /* 0x00012200ff0477ac */ /* 0x000e640008000a00 */
.L_x_420:
[----:B-1----:R-:W-:Y:S02]  /*209b0*/  UIMAD.WIDE.U32 UR8, UR38, UR14, URZ ;  /* 0x0000000e260872a5 */ /* 0x002fe4000f8e00ff */
[----:B--2---:R-:W-:Y:S02]  /*209c0*/  UISETP.NE.AND UP0, UPT, UR47, 0x1, UPT ;  /* 0x000000012f00788c */ /* 0x004fe4000bf05270 */
[----:B------:R-:W-:-:S04]  /*209d0*/  USHF.R.U32.HI UR10, URZ, UR15, UR9 ;  /* 0x0000000fff0a7299 */ /* 0x000fc80008011609 */
[----:B------:R-:W-:Y:S02]  /*209e0*/  USEL UR10, UR38, UR10, !UP0 ;  /* 0x0000000a260a7287 */ /* 0x000fe4000c000000 */
[----:B------:R-:W-:Y:S02]  /*209f0*/  UISETP.NE.AND UP0, UPT, UR54, 0x1, UPT ;  /* 0x000000013600788c */ /* 0x000fe4000bf05270 */
[----:B------:R-:W-:Y:S02]  /*20a00*/  UIADD3 UR11, UPT, UPT, -UR10, URZ, URZ ;  /* 0x000000ff0a0b7290 */ /* 0x000fe4000fffe1ff */
[----:B------:R-:W-:Y:S02]  /*20a10*/  UIMAD.WIDE.U32 UR8, UR10, UR6, URZ ;  /* 0x000000060a0872a5 */ /* 0x000fe4000f8e00ff */
[----:B------:R-:W-:Y:S02]  /*20a20*/  UIMAD UR11, UR47, UR11, UR38 ;  /* 0x0000000b2f0b72a4 */ /* 0x000fe4000f8e0226 */
[----:B------:R-:W-:-:S02]  /*20a30*/  USHF.R.U32.HI UR8, URZ, UR7, UR9 ;  /* 0x00000007ff087299 */ /* 0x000fc40008011609 */
[----:B------:R-:W-:Y:S02]  /*20a40*/  USHF.L.U32 UR12, UR11, 0x8, URZ ;  /* 0x000000080b0c7899 */ /* 0x000fe400080006ff */
[----:B------:R-:W-:Y:S02]  /*20a50*/  USEL UR8, UR10, UR8, !UP0 ;  /* 0x000000080a087287 */ /* 0x000fe4000c000000 */
[----:B----4-:R-:W-:Y:S02]  /*20a60*/  UISETP.GE.AND UP0, UPT, UR12, UR46, UPT ;  /* 0x0000002e0c00728c */ /* 0x010fe4000bf06270 */
[----:B------:R-:W-:Y:S01]  /*20a70*/  UIADD3 UR9, UPT, UPT, -UR8, URZ, URZ ;  /* 0x000000ff08097290 */ /* 0x000fe2000fffe1ff */
[----:B------:R-:W-:-:S03]  /*20a80*/  MOV R18, UR12 ;  /* 0x0000000c00127c02 */ /* 0x000fc60008000f00 */
[----:B------:R-:W-:-:S06]  /*20a90*/  UIMAD UR9, UR54, UR9, UR10 ;  /* 0x00000009360972a4 */ /* 0x000fcc000f8e020a */
[----:B------:R-:W-:Y:S01]  /*20aa0*/  MOV R19, UR9 ;  /* 0x0000000900137c02 */ /* 0x000fe20008000f00 */
[----:B------:R-:W-:Y:S06]  /*20ab0*/  BRA.U UP0, `(.L_x_409) ;  /* 0x0000002100cc7547 */ /* 0x000fec000b800000 */
[----:B------:R-:W-:Y:S01]  /*20ac0*/  IMAD.U32 R4, RZ, RZ, UR31 ;  /* 0x0000001fff047e24 */ /* 0x000fe2000f8e00ff */
[----:B------:R-:W-:Y:S02]  /*20ad0*/  UIMAD.WIDE.U32 UR10, UR8, UR5, URZ ;  /* 0x00000005080a72a5 */ /* 0x000fe4000f8e00ff */
[----:B------:R-:W-:Y:S02]  /*20ae0*/  UISETP.NE.AND UP0, UPT, UR4, 0x1, UPT ;  /* 0x000000010400788c */ /* 0x000fe4000bf05270 */
[----:B------:R-:W-:-:S03]  /*20af0*/  IABS R4, R4 ;  /* 0x0000000400047213 */ /* 0x000fc60000000000 */
[----:B------:R-:W-:Y:S01]  /*20b00*/  UMOV UR9, UR11 ;  /* 0x0000000b00097c82 */ /* 0x000fe20008000000 */
[----:B------:R-:W1:Y:S01]  /*20b10*/  I2F.RP R0, R4 ;  /* 0x0000000400007306 */ /* 0x000e620000209400 */
[----:B------:R-:W-:-:S04]  /*20b20*/  USHF.R.U32.HI UR9, URZ, UR39, UR9 ;  /* 0x00000027ff097299 */ /* 0x000fc80008011609 */
[----:B------:R-:W-:Y:S02]  /*20b30*/  USEL UR9, UR8, UR9, !UP0 ;  /* 0x0000000908097287 */ /* 0x000fe4000c000000 */
[----:B------:R-:W-:Y:S02]  /*20b40*/  UISETP.NE.AND UP0, UPT, UR31, URZ, UPT ;  /* 0x000000ff1f00728c */ /* 0x000fe4000bf05270 */
[----:B------:R-:W-:-:S04]  /*20b50*/  UIADD3 UR9, UPT, UPT, -UR9, URZ, URZ ;  /* 0x000000ff09097290 */ /* 0x000fc8000fffe1ff */
[----:B------:R-:W-:Y:S01]  /*20b60*/  UIMAD UR8, UR4, UR9, UR8 ;  /* 0x00000009040872a4 */ /* 0x000fe2000f8e0208 */
[----:B-1----:R-:W1:Y:S03]  /*20b70*/  MUFU.RCP R6, R0 ;  /* 0x0000000000067308 */ /* 0x002e660000001000 */
[----:B------:R-:W-:-:S04]  /*20b80*/  ULOP3.LUT UR9, UR8, UR31, URZ, 0x3c, !UPT ;  /* 0x0000001f08097292 */ /* 0x000fc8000f8e3cff */
[----:B------:R-:W-:Y:S01]  /*20b90*/  UISETP.GE.AND UP1, UPT, UR9, URZ, UPT ;  /* 0x000000ff0900728c */ /* 0x000fe2000bf26270 */
[----:B-1----:R-:W-:Y:S02]  /*20ba0*/  IADD3 R6, PT, PT, R6, 0xffffffe, RZ ;  /* 0x0ffffffe06067810 */ /* 0x002fe40007ffe0ff */
[----:B------:R-:W-:Y:S02]  /*20bb0*/  MOV R0, UR8 ;  /* 0x0000000800007c02 */ /* 0x000fe40008000f00 */
[----:B------:R-:W1:Y:S02]  /*20bc0*/  F2I.FTZ.U32.TRUNC.NTZ R7, R6 ;  /* 0x0000000600077305 */ /* 0x000e64000021f000 */
[----:B------:R-:W-:Y:S01]  /*20bd0*/  IABS R0, R0 ;  /* 0x0000000000007213 */ /* 0x000fe20000000000 */
[----:B-1----:R-:W-:Y:S02]  /*20be0*/  IMAD.MOV R3, RZ, RZ, -R7 ;  /* 0x000000ffff037224 */ /* 0x002fe400078e0a07 */
        /* <DEDUP_REMOVED lines=10> */
[----:B------:R-:W-:Y:S01]  /*20c90*/  @P1 VIADD R5, R5, 0x1 ;  /* 0x0000000105051836 */ /* 0x000fe20000000000 */
[----:B------:R-:W-:-:S04]  /*20ca0*/  ELECT P1, URZ, PT ;  /* 0x0000000000ff782f */ /* 0x000fc80003820000 */
[----:B------:R-:W-:-:S13]  /*20cb0*/  R2UR UR12, R5 ;  /* 0x00000000050c72ca */ /* 0x000fda00000e0000 */
[----:B------:R-:W-:Y:S02]  /*20cc0*/  @!UP1 UIADD3 UR12, UPT, UPT, -UR12, URZ, URZ ;  /* 0x000000ff0c0c9290 */ /* 0x000fe4000fffe1ff */
[----:B------:R-:W-:-:S04]  /*20cd0*/  @!UP0 ULOP3.LUT UR12, URZ, UR31, URZ, 0x33, !UPT ;  /* 0x0000001fff0c8292 */ /* 0x000fc8000f8e33ff */
[----:B------:R-:W-:Y:S02]  /*20ce0*/  UIADD3 UR9, UPT, UPT, -UR12, URZ, URZ ;  /* 0x000000ff0c097290 */ /* 0x000fe4000fffe1ff */
[----:B------:R-:W-:Y:S02]  /*20cf0*/  MOV R17, UR12 ;  /* 0x0000000c00117c02 */ /* 0x000fe40008000f00 */
[----:B------:R-:W-:-:S06]  /*20d00*/  UIMAD UR8, UR31, UR9, UR8 ;  /* 0x000000091f0872a4 */ /* 0x000fcc000f8e0208 */
[----:B------:R-:W-:Y:S01]  /*20d10*/  IMAD.U32 R16, RZ, RZ, UR8 ;  /* 0x00000008ff107e24 */ /* 0x000fe2000f8e00ff */
[----:B------:R-:W-:Y:S06]  /*20d20*/  BRA.U UP6, `(.L_x_410) ;  /* 0x0000000106047547 */ /* 0x000fec000b800000 */
[----:B---3--:R-:W-:Y:S05]  /*20d30*/  BPT.TRAP 0x1 ;  /* 0x000000040000795c */ /* 0x008fea0000300000 */
.L_x_410:
[----:B------:R-:W1:Y:S01]  /*20d40*/  S2UR UR30, SR_CgaCtaId ;  /* 0x00000000001e79c3 */ /* 0x000e620000008800 */
[----:B------:R-:W-:Y:S01]  /*20d50*/  UMOV UR23, 0x400 ;  /* 0x0000040000177882 */ /* 0x000fe20000000000 */
[----:B------:R-:W-:Y:S01]  /*20d60*/  SHF.L.U32 R0, R2, 0x1f, RZ ;  /* 0x0000001f02007819 */ /* 0x000fe200000006ff */
[----:B-1----:R-:W-:-:S09]  /*20d70*/  ULEA UR23, UR30, UR23, 0x18 ;  /* 0x000000171e177291 */ /* 0x002fd2000f8ec0ff */
[----:B------:R-:W1:Y:S02]  /*20d80*/  SYNCS.PHASECHK.TRANS64.TRYWAIT P0, [UR23+0x380b0], R0 ;  /* 0x0380b000ff0075a7 */ /* 0x000e640008001117 */
[----:B-1----:R-:W-:Y:S05]  /*20d90*/  @!P0 BRA `(.L_x_411) ;  /* 0x0000003800248947 */ /* 0x002fea0003800000 */
.L_x_525:
[----:B------:R-:W-:Y:S04]  /*20da0*/  BSSY.RECONVERGENT B0, `(.L_x_412) ;  /* 0x0000121000007945 */ /* 0x000fe80003800200 */
[----:B------:R-:W-:Y:S05]  /*20db0*/  @!P1 BRA `(.L_x_413) ;  /* 0x00000010007c9947 */ /* 0x000fea0003800000 */
[----:B------:R-:W-:Y:S01]  /*20dc0*/  R2UR UR50, R18 ;  /* 0x00000000123272ca */ /* 0x000fe200000e0000 */
[----:B------:R2:W-:Y:S01]  /*20dd0*/  STL [R1+0x84], R19 ;  /* 0x0000841301007387 */ /* 0x0005e20000100800 */
[----:B------:R-:W-:Y:S01]  /*20de0*/  R2UR UR53, R19 ;  /* 0x00000000133572ca */ /* 0x000fe200000e0000 */
[----:B------:R-:W-:Y:S01]  /*20df0*/  UIADD3 UR70, UP0, UPT, UR62, 0x400, URZ ;  /* 0x000004003e467890 */ /* 0x000fe2000ff1e0ff */
[----:B------:R-:W-:Y:S01]  /*20e00*/  R2UR UR51, R16 ;  /* 0x00000000103372ca */ /* 0x000fe200000e0000 */
[----:B------:R-:W-:Y:S01]  /*20e10*/  UIADD3 UR48, UPT, UPT, UR23, 0x28000, URZ ;  /* 0x0002800017307890 */ /* 0x000fe2000fffe0ff */
[----:B------:R-:W-:Y:S01]  /*20e20*/  R2UR UR52, R17 ;  /* 0x00000000113472ca */ /* 0x000fe200000e0000 */
[----:B------:R-:W-:Y:S01]  /*20e30*/  UIADD3.X UR71, UPT, UPT, URZ, UR63, URZ, UP0, !UPT ;  /* 0x0000003fff477290 */ /* 0x000fe200087fe4ff */
[----:B------:R-:W-:Y:S01]  /*20e40*/  MOV.SPILL R29, UR54 ;  /* 0x00000036001d7c02 */ /* 0x000fe20009000f00 */
[----:B------:R-:W-:Y:S01]  /*20e50*/  UIADD3 UR24, UPT, UPT, UR23, 0x28800, URZ ;  /* 0x0002880017187890 */ /* 0x000fe2000fffe0ff */
[----:B------:R1:W-:Y:S01]  /*20e60*/  STL [R1+0x70], R0 ;  /* 0x0000700001007387 */ /* 0x0003e20000100800 */
[----:B------:R-:W-:Y:S01]  /*20e70*/  UIADD3 UR16, UPT, UPT, UR23, 0x29000, URZ ;  /* 0x0002900017107890 */ /* 0x000fe2000fffe0ff */
[----:B------:R-:W-:Y:S01]  /*20e80*/  R2UR.FILL UR54, R29 ;  /* 0x000000001d3672ca */ /* 0x000fe200004e0000 */
[----:B------:R-:W-:Y:S01]  /*20e90*/  UIADD3 UR9, UPT, UPT, UR50, 0x20, URZ ;  /* 0x0000002032097890 */ /* 0x000fe2000fffe0ff */
[----:B------:R4:W-:Y:S01]  /*20ea0*/  STL [R1+0x7c], R16 ;  /* 0x00007c1001007387 */ /* 0x0009e20000100800 */
[----:B------:R-:W-:Y:S01]  /*20eb0*/  UIADD3 UR26, UPT, UPT, UR50, 0x8, URZ ;  /* 0x00000008321a7890 */ /* 0x000fe2000fffe0ff */
[----:B------:R-:W-:Y:S01]  /*20ec0*/  IMAD.U32 R25, RZ, RZ, UR53 ;  /* 0x00000035ff197e24 */ /* 0x000fe2000f8e00ff */
[----:B------:R-:W-:Y:S01]  /*20ed0*/  UIADD3 UR18, UPT, UPT, UR50, 0x10, URZ ;  /* 0x0000001032127890 */ /* 0x000fe2000fffe0ff */
[----:B------:R-:W-:Y:S01]  /*20ee0*/  IMAD.U32 R27, RZ, RZ, UR51 ;  /* 0x00000033ff1b7e24 */ /* 0x000fe2000f8e00ff */
[----:B------:R-:W-:Y:S01]  /*20ef0*/  UIADD3 UR10, UPT, UPT, UR50, 0x18, URZ ;  /* 0x00000018320a7890 */ /* 0x000fe2000fffe0ff */
[----:B------:R-:W-:Y:S01]  /*20f00*/  IMAD.U32 R28, RZ, RZ, UR9 ;  /* 0x00000009ff1c7e24 */ /* 0x000fe2000f8e00ff */
[----:B------:R-:W-:Y:S01]  /*20f10*/  UIADD3 UR9, UPT, UPT, UR50, 0x28, URZ ;  /* 0x0000002832097890 */ /* 0x000fe2000fffe0ff */
[----:B------:R-:W-:Y:S01]  /*20f20*/  IMAD.U32 R26, RZ, RZ, UR52 ;  /* 0x00000034ff1a7e24 */ /* 0x000fe2000f8e00ff */
[----:B------:R-:W-:Y:S01]  /*20f30*/  UIADD3 UR8, UPT, UPT, UR23, 0x29800, URZ ;  /* 0x0002980017087890 */ /* 0x000fe2000fffe0ff */
[----:B------:R3:W-:Y:S01]  /*20f40*/  STL [R1+0x74], R2 ;  /* 0x0000740201007387 */ /* 0x0007e20000100800 */
[----:B------:R-:W-:Y:S01]  /*20f50*/  UMOV UR49, URZ ;  /* 0x000000ff00317c82 */ /* 0x000fe20008000000 */
[----:B------:R-:W-:Y:S01]  /*20f60*/  UMOV UR41, URZ ;  /* 0x000000ff00297c82 */ /* 0x000fe20008000000 */
[----:B--2---:R-:W-:Y:S01]  /*20f70*/  IMAD.U32 R19, RZ, RZ, UR9 ;  /* 0x00000009ff137e24 */ /* 0x004fe2000f8e00ff */
[----:B------:R-:W-:Y:S01]  /*20f80*/  UIADD3 UR9, UPT, UPT, UR50, 0x30, URZ ;  /* 0x0000003032097890 */ /* 0x000fe2000fffe0ff */
[----:B------:R2:W-:Y:S01]  /*20f90*/  UTMASTG.5D [UR48], [UR70] ;  /* 0x00000030460073b5 */ /* 0x0005e20008020000 */
[----:B------:R-:W-:Y:S01]  /*20fa0*/  UMOV UR27, UR51 ;  /* 0x00000033001b7c82 */ /* 0x000fe20008000000 */
[----:B------:R-:W-:Y:S01]  /*20fb0*/  UMOV UR28, UR52 ;  /* 0x00000034001c7c82 */ /* 0x000fe20008000000 */
[----:B------:R-:W-:Y:S01]  /*20fc0*/  UMOV UR29, UR53 ;  /* 0x00000035001d7c82 */ /* 0x000fe20008000000 */
[----:B------:R-:W-:Y:S01]  /*20fd0*/  UMOV UR25, UR49 ;  /* 0x0000003100197c82 */ /* 0x000fe20008000000 */
[----:B------:R-:W-:Y:S01]  /*20fe0*/  IMAD.U32 R24, RZ, RZ, UR9 ;  /* 0x00000009ff187e24 */ /* 0x000fe2000f8e00ff */
[----:B------:R-:W-:Y:S01]  /*20ff0*/  UIADD3 UR9, UPT, UPT, UR50, 0x38, URZ ;  /* 0x0000003832097890 */ /* 0x000fe2000fffe0ff */
[----:B------:R-:W-:Y:S01]  /*21000*/  MOV.SPILL R29, UR10 ;  /* 0x0000000a001d7c02 */ /* 0x000fe20009000f00 */
[----:B------:R-:W-:Y:S01]  /*21010*/  UMOV UR19, UR51 ;  /* 0x0000003300137c82 */ /* 0x000fe20008000000 */
[----:B------:R-:W-:Y:S01]  /*21020*/  UMOV UR20, UR52 ;  /* 0x0000003400147c82 */ /* 0x000fe20008000000 */
[----:B------:R-:W-:Y:S01]  /*21030*/  UMOV UR21, UR53 ;  /* 0x0000003500157c82 */ /* 0x000fe20008000000 */
[----:B------:R-:W-:Y:S01]  /*21040*/  UMOV UR17, UR41 ;  /* 0x0000002900117c82 */ /* 0x000fe20008000000 */
[----:B------:R-:W-:Y:S01]  /*21050*/  IMAD.U32 R23, RZ, RZ, UR9 ;  /* 0x00000009ff177e24 */ /* 0x000fe2000f8e00ff */
[----:B------:R-:W-:Y:S01]  /*21060*/  UIADD3 UR9, UPT, UPT, UR50, 0x40, URZ ;  /* 0x0000004032097890 */ /* 0x000fe2000fffe0ff */
[----:B------:R-:W-:Y:S01]  /*21070*/  UTMASTG.5D [UR24], [UR70] ;  /* 0x00000018460073b5 */ /* 0x000fe20008020000 */
[----:B------:R-:W-:Y:S01]  /*21080*/  UMOV UR11, UR51 ;  /* 0x00000033000b7c82 */ /* 0x000fe20008000000 */
[----:B------:R-:W-:Y:S01]  /*21090*/  UMOV UR12, UR52 ;  /* 0x00000034000c7c82 */ /* 0x000fe20008000000 */
[----:B------:R-:W-:Y:S01]  /*210a0*/  UMOV UR13, UR53 ;  /* 0x00000035000d7c82 */ /* 0x000fe20008000000 */
[----:B------:R-:W-:Y:S01]  /*210b0*/  UMOV UR34, UR50 ;  /* 0x0000003200227c82 */ /* 0x000fe20008000000 */
[----:B------:R-:W-:Y:S01]  /*210c0*/  IMAD.U32 R22, RZ, RZ, UR9 ;  /* 0x00000009ff167e24 */ /* 0x000fe2000f8e00ff */
[----:B------:R-:W-:Y:S01]  /*210d0*/  UIADD3 UR9, UPT, UPT, UR50, 0x48, URZ ;  /* 0x0000004832097890 */ /* 0x000fe2000fffe0ff */
[----:B-1----:R-:W-:Y:S01]  /*210e0*/  MOV.SPILL R0, UR15 ;  /* 0x0000000f00007c02 */ /* 0x002fe20009000f00 */
[----:B------:R-:W-:Y:S01]  /*210f0*/  UTMASTG.5D [UR16], [UR70] ;  /* 0x00000010460073b5 */ /* 0x000fe20008020000 */
[----:B------:R-:W-:Y:S01]  /*21100*/  UIADD3 UR58, UPT, UPT, UR34, 0x68, URZ ;  /* 0x00000068223a7890 */ /* 0x000fe2000fffe0ff */
[----:B----4-:R-:W-:Y:S01]  /*21110*/  IMAD.U32 R16, RZ, RZ, UR52 ;  /* 0x00000034ff107e24 */ /* 0x010fe2000f8e00ff */
[----:B------:R-:W-:Y:S01]  /*21120*/  R2UR.FILL UR15, R0 ;  /* 0x00000000000f72ca */ /* 0x000fe200004e0000 */
[----:B------:R-:W-:Y:S01]  /*21130*/  IMAD.U32 R21, RZ, RZ, UR9 ;  /* 0x00000009ff157e24 */ /* 0x000fe2000f8e00ff */
[----:B------:R-:W-:Y:S01]  /*21140*/  UIADD3 UR9, UPT, UPT, UR50, 0x50, URZ ;  /* 0x0000005032097890 */ /* 0x000fe2000fffe0ff */
[----:B---3--:R-:W-:Y:S01]  /*21150*/  MOV.SPILL R2, UR14 ;  /* 0x0000000e00027c02 */ /* 0x008fe20009000f00 */
[----:B------:R-:W-:Y:S01]  /*21160*/  UMOV UR22, UR52 ;  /* 0x0000003400167c82 */ /* 0x000fe20008000000 */
[----:B------:R1:W-:Y:S01]  /*21170*/  STL [R1+0x80], R17 ;  /* 0x0000801101007387 */ /* 0x0003e20000100800 */
[----:B------:R-:W-:Y:S01]  /*21180*/  UMOV UR60, UR22 ;  /* 0x00000016003c7c82 */ /* 0x000fe20008000000 */
[----:B------:R-:W-:Y:S01]  /*21190*/  UMOV UR30, UR51 ;  /* 0x00000033001e7c82 */ /* 0x000fe20008000000 */
[----:B------:R-:W-:Y:S01]  /*211a0*/  IMAD.U32 R20, RZ, RZ, UR9 ;  /* 0x00000009ff147e24 */ /* 0x000fe2000f8e00ff */
[----:B------:R-:W-:Y:S01]  /*211b0*/  UMOV UR9, UR41 ;  /* 0x0000002900097c82 */ /* 0x000fe20008000000 */
[----:B------:R3:W-:Y:S01]  /*211c0*/  STL [R1+0x78], R18 ;  /* 0x0000781201007387 */ /* 0x0007e20000100800 */
[----:B------:R-:W-:Y:S01]  /*211d0*/  UMOV UR55, UR53 ;  /* 0x0000003500377c82 */ /* 0x000fe20008000000 */
[----:B------:R-:W-:Y:S01]  /*211e0*/  IMAD.U32 R15, RZ, RZ, UR51 ;  /* 0x00000033ff0f7e24 */ /* 0x000fe2000f8e00ff */
[----:B------:R-:W-:Y:S01]  /*211f0*/  UMOV UR59, UR30 ;  /* 0x0000001e003b7c82 */ /* 0x000fe20008000000 */
[----:B------:R4:W-:Y:S01]  /*21200*/  UTMASTG.5D [UR8], [UR70] ;  /* 0x00000008460073b5 */ /* 0x0009e20008020000 */
[----:B------:R-:W-:Y:S01]  /*21210*/  IMAD.U32 R14, RZ, RZ, UR52 ;  /* 0x00000034ff0e7e24 */ /* 0x000fe2000f8e00ff */
[----:B------:R-:W-:Y:S01]  /*21220*/  UIADD3 UR56, UPT, UPT, UR23, 0x2e800, URZ ;  /* 0x0002e80017387890 */ /* 0x000fe2000fffe0ff */
[----:B------:R-:W-:Y:S01]  /*21230*/  IMAD.U32 R13, RZ, RZ, UR53 ;  /* 0x00000035ff0d7e24 */ /* 0x000fe2000f8e00ff */
[----:B------:R-:W-:Y:S01]  /*21240*/  UMOV UR61, UR55 ;  /* 0x00000037003d7c82 */ /* 0x000fe20008000000 */
[----:B------:R-:W-:Y:S01]  /*21250*/  R2UR.FILL UR14, R2 ;  /* 0x00000000020e72ca */ /* 0x000fe200004e0000 */
[----:B------:R-:W-:Y:S01]  /*21260*/  UMOV UR57, UR41 ;  /* 0x0000002900397c82 */ /* 0x000fe20008000000 */
[----:B------:R-:W-:Y:S01]  /*21270*/  MOV.SPILL R2, UR63 ;  /* 0x0000003f00027c02 */ /* 0x000fe20009000f00 */
[----:B------:R-:W-:Y:S01]  /*21280*/  IMAD.U32 R3, RZ, RZ, UR51 ;  /* 0x00000033ff037e24 */ /* 0x000fe2000f8e00ff */
[----:B------:R-:W-:Y:S01]  /*21290*/  MOV.SPILL R0, UR62 ;  /* 0x0000003e00007c02 */ /* 0x000fe20009000f00 */
[----:B------:R-:W-:Y:S01]  /*212a0*/  IMAD.U32 R6, RZ, RZ, UR51 ;  /* 0x00000033ff067e24 */ /* 0x000fe2000f8e00ff */
[----:B------:R-:W-:Y:S01]  /*212b0*/  UIADD3 UR74, UPT, UPT, UR34, 0x58, URZ ;  /* 0x00000058224a7890 */ /* 0x000fe2000fffe0ff */
[----:B------:R-:W-:Y:S01]  /*212c0*/  IMAD.U32 R5, RZ, RZ, UR52 ;  /* 0x00000034ff057e24 */ /* 0x000fe2000f8e00ff */
[----:B------:R-:W-:Y:S01]  /*212d0*/  UIADD3 UR72, UPT, UPT, UR23, 0x2d800, URZ ;  /* 0x0002d80017487890 */ /* 0x000fe2000fffe0ff */
[----:B------:R-:W-:Y:S01]  /*212e0*/  IMAD.U32 R4, RZ, RZ, UR53 ;  /* 0x00000035ff047e24 */ /* 0x000fe2000f8e00ff */
[----:B------:R-:W-:Y:S01]  /*212f0*/  UIADD3 UR66, UPT, UPT, UR34, 0x60, URZ ;  /* 0x0000006022427890 */ /* 0x000fe2000fffe0ff */
[----:B-1----:R-:W-:Y:S01]  /*21300*/  IMAD.U32 R17, RZ, RZ, UR51 ;  /* 0x00000033ff117e24 */ /* 0x002fe2000f8e00ff */
[----:B------:R-:W-:Y:S01]  /*21310*/  UIADD3 UR64, UPT, UPT, UR23, 0x2e000, URZ ;  /* 0x0002e00017407890 */ /* 0x000fe2000fffe0ff */
[----:B------:R-:W-:Y:S01]  /*21320*/  IMAD.U32 R9, RZ, RZ, UR51 ;  /* 0x00000033ff097e24 */ /* 0x000fe2000f8e00ff */
[----:B------:R-:W-:Y:S01]  /*21330*/  UMOV UR75, UR30 ;  /* 0x0000001e004b7c82 */ /* 0x000fe20008000000 */
[----:B------:R-:W-:Y:S01]  /*21340*/  IMAD.U32 R8, RZ, RZ, UR52 ;  /* 0x00000034ff087e24 */ /* 0x000fe2000f8e00ff */
[----:B------:R-:W-:Y:S01]  /*21350*/  UMOV UR76, UR22 ;  /* 0x00000016004c7c82 */ /* 0x000fe20008000000 */
[----:B---3--:R-:W-:Y:S01]  /*21360*/  IMAD.U32 R18, RZ, RZ, UR53 ;  /* 0x00000035ff127e24 */ /* 0x008fe2000f8e00ff */
[----:B------:R-:W-:Y:S01]  /*21370*/  UMOV UR77, UR55 ;  /* 0x00000037004d7c82 */ /* 0x000fe20008000000 */
[----:B------:R-:W-:-:S02]  /*21380*/  IMAD.U32 R7, RZ, RZ, UR53 ;  /* 0x00000035ff077e24 */ /* 0x000fc4000f8e00ff */
[----:B------:R-:W-:Y:S02]  /*21390*/  IMAD.U32 R12, RZ, RZ, UR51 ;  /* 0x00000033ff0c7e24 */ /* 0x000fe4000f8e00ff */
[----:B------:R-:W-:Y:S02]  /*213a0*/  IMAD.U32 R11, RZ, RZ, UR52 ;  /* 0x00000034ff0b7e24 */ /* 0x000fe4000f8e00ff */
[----:B------:R-:W-:Y:S01]  /*213b0*/  IMAD.U32 R10, RZ, RZ, UR53 ;  /* 0x00000035ff0a7e24 */ /* 0x000fe2000f8e00ff */
[----:B--2---:R-:W-:Y:S02]  /*213c0*/  UIADD3 UR50, UPT, UPT, UR34, 0x70, URZ ;  /* 0x0000007022327890 */ /* 0x004fe4000fffe0ff */
[----:B------:R-:W-:Y:S01]  /*213d0*/  UIADD3 UR48, UPT, UPT, UR23, 0x2f000, URZ ;  /* 0x0002f00017307890 */ /* 0x000fe2000fffe0ff */
[----:B------:R-:W-:Y:S01]  /*213e0*/  UMOV UR73, UR41 ;  /* 0x0000002900497c82 */ /* 0x000fe20008000000 */
[----:B------:R-:W-:Y:S01]  /*213f0*/  UMOV UR67, UR30 ;  /* 0x0000001e00437c82 */ /* 0x000fe20008000000 */
[----:B----4-:R-:W-:Y:S01]  /*21400*/  R2UR UR10, R28 ;  /* 0x000000001c0a72ca */ /* 0x010fe200000e0000 */
[----:B------:R-:W-:Y:S01]  /*21410*/  UIADD3 UR8, UPT, UPT, UR23, 0x2a000, URZ ;  /* 0x0002a00017087890 */ /* 0x000fe2000fffe0ff */
[----:B------:R-:W-:Y:S01]  /*21420*/  R2UR UR11, R27 ;  /* 0x000000001b0b72ca */ /* 0x000fe200000e0000 */
[----:B------:R-:W-:Y:S01]  /*21430*/  UMOV UR68, UR22 ;  /* 0x0000001600447c82 */ /* 0x000fe20008000000 */
[----:B------:R-:W-:Y:S01]  /*21440*/  R2UR UR12, R26 ;  /* 0x000000001a0c72ca */ /* 0x000fe200000e0000 */
[----:B------:R-:W-:Y:S01]  /*21450*/  UMOV UR69, UR55 ;  /* 0x0000003700457c82 */ /* 0x000fe20008000000 */
[----:B------:R-:W-:-:S02]  /*21460*/  R2UR UR13, R25 ;  /* 0x00000000190d72ca */ /* 0x000fc400000e0000 */
[----:B------:R-:W-:Y:S02]  /*21470*/  MOV.SPILL R26, UR58 ;  /* 0x0000003a001a7c02 */ /* 0x000fe40009000f00 */
[----:B------:R-:W-:Y:S02]  /*21480*/  R2UR UR58, R19 ;  /* 0x00000000133a72ca */ /* 0x000fe400000e0000 */
[----:B------:R-:W-:Y:S02]  /*21490*/  MOV.SPILL R28, UR60 ;  /* 0x0000003c001c7c02 */ /* 0x000fe40009000f00 */
[----:B------:R-:W-:Y:S02]  /*214a0*/  R2UR UR60, R16 ;  /* 0x00000000103c72ca */ /* 0x000fe400000e0000 */
[----:B------:R-:W-:Y:S02]  /*214b0*/  MOV.SPILL R16, UR15 ;  /* 0x0000000f00107c02 */ /* 0x000fe40009000f00 */
[----:B------:R-:W-:Y:S01]  /*214c0*/  MOV.SPILL R27, UR59 ;  /* 0x0000003b001b7c02 */ /* 0x000fe20009000f00 */
[----:B------:R1:W-:Y:S01]  /*214d0*/  UTMASTG.5D [UR8], [UR70] ;  /* 0x00000008460073b5 */ /* 0x0003e20008020000 */
[----:B------:R-:W-:-:S02]  /*214e0*/  R2UR UR59, R17 ;  /* 0x00000000113b72ca */ /* 0x000fc400000e0000 */
[----:B------:R-:W-:Y:S01]  /*214f0*/  MOV.SPILL R25, UR56 ;  /* 0x0000003800197c02 */ /* 0x000fe20009000f00 */
[----:B------:R-:W-:Y:S01]  /*21500*/  UIADD3 UR56, UPT, UPT, UR23, 0x2a800, URZ ;  /* 0x0002a80017387890 */ /* 0x000fe2000fffe0ff */
[----:B------:R-:W-:Y:S01]  /*21510*/  MOV.SPILL R19, UR14 ;  /* 0x0000000e00137c02 */ /* 0x000fe20009000f00 */
[----:B------:R2:W-:Y:S01]  /*21520*/  STL [R1+0x28], R16 ;  /* 0x0000281001007387 */ /* 0x0005e20000100800 */
[----:B-1----:R-:W-:Y:S01]  /*21530*/  UMOV UR8, UR10 ;  /* 0x0000000a00087c82 */ /* 0x002fe20008000000 */
[----:B------:R-:W-:Y:S01]  /*21540*/  R2UR.FILL UR10, R29 ;  /* 0x000000001d0a72ca */ /* 0x000fe200004e0000 */
[----:B------:R-:W-:Y:S01]  /*21550*/  UMOV UR11, UR58 ;  /* 0x0000003a000b7c82 */ /* 0x000fe20008000000 */
[----:B------:R-:W-:Y:S02]  /*21560*/  MOV.SPILL R29, UR61 ;  /* 0x0000003d001d7c02 */ /* 0x000fe40009000f00 */
[----:B------:R-:W-:Y:S02]  /*21570*/  R2UR UR61, R18 ;  /* 0x00000000123d72ca */ /* 0x000fe400000e0000 */
[----:B------:R-:W-:-:S02]  /*21580*/  MOV.SPILL R17, UR11 ;  /* 0x0000000b00117c02 */ /* 0x000fc40009000f00 */
[----:B------:R-:W-:Y:S02]  /*21590*/  R2UR UR11, R15 ;  /* 0x000000000f0b72ca */ /* 0x000fe400000e0000 */
[----:B------:R-:W-:Y:S02]  /*215a0*/  R2UR UR12, R14 ;  /* 0x000000000e0c72ca */ /* 0x000fe400000e0000 */
[----:B------:R-:W-:Y:S02]  /*215b0*/  R2UR UR13, R13 ;  /* 0x000000000d0d72ca */ /* 0x000fe400000e0000 */
[----:B--2---:R-:W-:Y:S02]  /*215c0*/  MOV.SPILL R16, UR10 ;  /* 0x0000000a00107c02 */ /* 0x004fe40009000f00 */
[----:B------:R-:W-:Y:S01]  /*215d0*/  R2UR UR10, R24 ;  /* 0x00000000180a72ca */ /* 0x000fe200000e0000 */
[----:B------:R1:W-:Y:S01]  /*215e0*/  UTMASTG.5D [UR56], [UR70] ;  /* 0x00000038460073b5 */ /* 0x0003e20008020000 */
[----:B------:R-:W-:Y:S01]  /*215f0*/  MOV.SPILL R18, UR8 ;  /* 0x0000000800127c02 */ /* 0x000fe20009000f00 */
[----:B------:R-:W-:Y:S01]  /*21600*/  UIADD3 UR8, UPT, UPT, UR23, 0x2b000, URZ ;  /* 0x0002b00017087890 */ /* 0x000fe2000fffe0ff */
[----:B------:R-:W2:Y:S01]  /*21610*/  LDL.LU R24, [R1+0x28] ;  /* 0x0000280001187983 */ /* 0x000ea20000300800 */
[----:B------:R-:W-:Y:S01]  /*21620*/  R2UR.FILL UR14, R19 ;  /* 0x00000000130e72ca */ /* 0x000fe200004e0000 */
[----:B------:R-:W-:-:S07]  /*21630*/  UIADD3 UR42, UPT, UPT, UR34, 0x78, URZ ;  /* 0x00000078222a7890 */ /* 0x000fce000fffe0ff */
[----:B------:R3:W-:Y:S01]  /*21640*/  UTMASTG.5D [UR8], [UR70] ;  /* 0x00000008460073b5 */ /* 0x0007e20008020000 */
[----:B------:R-:W-:Y:S01]  /*21650*/  R2UR.FILL UR63, R2 ;  /* 0x00000000023f72ca */ /* 0x000fe200004e0000 */
[----:B------:R-:W-:Y:S01]  /*21660*/  UIADD3 UR40, UPT, UPT, UR23, 0x2f800, URZ ;  /* 0x0002f80017287890 */ /* 0x000fe2000fffe0ff */
[----:B------:R-:W-:Y:S01]  /*21670*/  R2UR.FILL UR62, R0 ;  /* 0x00000000003e72ca */ /* 0x000fe200004e0000 */
[----:B------:R-:W-:Y:S01]  /*21680*/  UMOV UR65, UR41 ;  /* 0x0000002900417c82 */ /* 0x000fe20008000000 */
[----:B------:R-:W-:Y:S02]  /*21690*/  UIADD3 UR32, UPT, UPT, UR23, 0x28400, URZ ;  /* 0x0002840017207890 */ /* 0x000fe4000fffe0ff */
[----:B------:R-:W-:Y:S01]  /*216a0*/  UIADD3 UR24, UPT, UPT, UR23, 0x28c00, URZ ;  /* 0x00028c0017187890 */ /* 0x000fe2000fffe0ff */
[----:B------:R4:W5:Y:S01]  /*216b0*/  LDL.LU R19, [R1+0x84] ;  /* 0x0000840001137983 */ /* 0x0009620000300800 */
[----:B------:R-:W-:Y:S01]  /*216c0*/  UMOV UR51, UR30 ;  /* 0x0000001e00337c82 */ /* 0x000fe20008000000 */
[----:B------:R-:W-:-:S02]  /*216d0*/  UMOV UR52, UR22 ;  /* 0x0000001600347c82 */ /* 0x000fc40008000000 */
[----:B------:R4:W5:Y:S04]  /*216e0*/  LDL.LU R2, [R1+0x74] ;  /* 0x0000740001027983 */ /* 0x0009680000300800 */
[----:B------:R4:W5:Y:S01]  /*216f0*/  LDL.LU R0, [R1+0x70] ;  /* 0x0000700001007983 */ /* 0x0009620000300800 */
[----:B-1----:R-:W-:Y:S02]  /*21700*/  R2UR UR58, R20 ;  /* 0x00000000143a72ca */ /* 0x002fe400000e0000 */
[----:B------:R-:W-:Y:S02]  /*21710*/  R2UR UR59, R3 ;  /* 0x00000000033b72ca */ /* 0x000fe400000e0000 */
[----:B------:R-:W-:Y:S02]  /*21720*/  R2UR UR60, R5 ;  /* 0x00000000053c72ca */ /* 0x000fe400000e0000 */
[----:B------:R-:W-:Y:S01]  /*21730*/  R2UR UR61, R4 ;  /* 0x00000000043d72ca */ /* 0x000fe200000e0000 */
[----:B---3--:R-:W-:Y:S01]  /*21740*/  UMOV UR13, UR10 ;  /* 0x0000000a000d7c82 */ /* 0x008fe20008000000 */
[----:B------:R-:W-:-:S02]  /*21750*/  R2UR.FILL UR11, R17 ;  /* 0x00000000110b72ca */ /* 0x000fc400004e0000 */
[----:B------:R-:W-:Y:S01]  /*21760*/  R2UR.FILL UR10, R16 ;  /* 0x00000000100a72ca */ /* 0x000fe200004e0000 */
[----:B------:R4:W5:Y:S01]  /*21770*/  LDL.LU R17, [R1+0x80] ;  /* 0x0000800001117983 */ /* 0x0009620000300800 */
[----:B------:R-:W-:-:S03]  /*21780*/  R2UR.FILL UR8, R18 ;  /* 0x00000000120872ca */ /* 0x000fc600004e0000 */
[----:B------:R-:W-:Y:S01]  /*21790*/  MOV.SPILL R13, UR59 ;  /* 0x0000003b000d7c02 */ /* 0x000fe20009000f00 */
[----:B------:R4:W5:Y:S01]  /*217a0*/  LDL.LU R16, [R1+0x7c] ;  /* 0x00007c0001107983 */ /* 0x0009620000300800 */
[----:B------:R-:W-:Y:S02]  /*217b0*/  MOV.SPILL R3, UR58 ;  /* 0x0000003a00037c02 */ /* 0x000fe40009000f00 */
[----:B------:R-:W-:Y:S01]  /*217c0*/  R2UR UR58, R21 ;  /* 0x00000000153a72ca */ /* 0x000fe200000e0000 */
[----:B------:R4:W5:Y:S01]  /*217d0*/  LDL.LU R18, [R1+0x78] ;  /* 0x0000780001127983 */ /* 0x0009620000300800 */
[----:B------:R-:W-:Y:S02]  /*217e0*/  R2UR UR59, R6 ;  /* 0x00000000063b72ca */ /* 0x000fe400000e0000 */
[----:B------:R-:W-:Y:S02]  /*217f0*/  MOV.SPILL R14, UR61 ;  /* 0x0000003d000e7c02 */ /* 0x000fe40009000f00 */
[----:B------:R-:W-:-:S02]  /*21800*/  MOV.SPILL R6, UR60 ;  /* 0x0000003c00067c02 */ /* 0x000fc40009000f00 */
[----:B------:R-:W-:Y:S02]  /*21810*/  R2UR UR60, R8 ;  /* 0x00000000083c72ca */ /* 0x000fe400000e0000 */
[----:B------:R-:W-:-:S03]  /*21820*/  R2UR UR61, R7 ;  /* 0x00000000073d72ca */ /* 0x000fc600000e0000 */
[----:B------:R-:W-:Y:S02]  /*21830*/  MOV.SPILL R4, UR58 ;  /* 0x0000003a00047c02 */ /* 0x000fe40009000f00 */
[----:B------:R-:W-:Y:S02]  /*21840*/  MOV.SPILL R5, UR59 ;  /* 0x0000003b00057c02 */ /* 0x000fe40009000f00 */
[----:B------:R-:W-:Y:S02]  /*21850*/  R2UR UR58, R22 ;  /* 0x00000000163a72ca */ /* 0x000fe400000e0000 */
        /* <DEDUP_REMOVED lines=8> */
[----:B------:R-:W-:Y:S01]  /*218e0*/  R2UR UR59, R12 ;  /* 0x000000000c3b72ca */ /* 0x000fe200000e0000 */
[----:B------:R-:W-:-:S10]  /*218f0*/  UIADD3 UR56, UPT, UPT, UR23, 0x2b800, URZ ;  /* 0x0002b80017387890 */ /* 0x000fd4000fffe0ff */
[----:B------:R-:W-:Y:S02]  /*21900*/  UMOV UR31, UR58 ;  /* 0x0000003a001f7c82 */ /* 0x000fe40008000000 */
[----:B------:R1:W-:Y:S02]  /*21910*/  UTMASTG.5D [UR56], [UR70] ;  /* 0x00000038460073b5 */ /* 0x0003e40008020000 */
[----:B-1----:R-:W-:Y:S02]  /*21920*/  R2UR.FILL UR61, R15 ;  /* 0x000000000f3d72ca */ /* 0x002fe400004e0000 */
[----:B------:R-:W-:Y:S02]  /*21930*/  R2UR.FILL UR60, R9 ;  /* 0x00000000093c72ca */ /* 0x000fe400004e0000 */
[----:B------:R-:W-:Y:S02]  /*21940*/  R2UR.FILL UR59, R8 ;  /* 0x00000000083b72ca */ /* 0x000fe400004e0000 */
[----:B------:R-:W-:Y:S01]  /*21950*/  R2UR.FILL UR58, R7 ;  /* 0x00000000073a72ca */ /* 0x000fe200004e0000 */
[----:B------:R-:W-:-:S12]  /*21960*/  UIADD3 UR56, UPT, UPT, UR23, 0x2c000, URZ ;  /* 0x0002c00017387890 */ /* 0x000fd8000fffe0ff */
[----:B------:R1:W-:Y:S01]  /*21970*/  UTMASTG.5D [UR56], [UR70] ;  /* 0x00000038460073b5 */ /* 0x0003e20008020000 */
[----:B------:R-:W-:Y:S01]  /*21980*/  UMOV UR16, UR58 ;  /* 0x0000003a00107c82 */ /* 0x000fe20008000000 */
[----:B-1----:R-:W-:Y:S02]  /*21990*/  R2UR.FILL UR61, R14 ;  /* 0x000000000e3d72ca */ /* 0x002fe400004e0000 */
[----:B------:R-:W-:Y:S02]  /*219a0*/  R2UR.FILL UR60, R6 ;  /* 0x00000000063c72ca */ /* 0x000fe400004e0000 */
[----:B------:R-:W-:Y:S02]  /*219b0*/  R2UR.FILL UR59, R5 ;  /* 0x00000000053b72ca */ /* 0x000fe400004e0000 */
[----:B------:R-:W-:Y:S01]  /*219c0*/  R2UR.FILL UR58, R4 ;  /* 0x00000000043a72ca */ /* 0x000fe200004e0000 */
[----:B------:R-:W-:-:S12]  /*219d0*/  UIADD3 UR56, UPT, UPT, UR23, 0x2c800, URZ ;  /* 0x0002c80017387890 */ /* 0x000fd8000fffe0ff */
[----:B------:R1:W-:Y:S01]  /*219e0*/  UTMASTG.5D [UR56], [UR70] ;  /* 0x00000038460073b5 */ /* 0x0003e20008020000 */
[----:B------:R-:W-:Y:S01]  /*219f0*/  UMOV UR9, UR58 ;  /* 0x0000003a00097c82 */ /* 0x000fe20008000000 */
[----:B------:R-:W-:Y:S01]  /*21a00*/  UMOV UR53, UR55 ;  /* 0x0000003700357c82 */ /* 0x000fe20008000000 */
[----:B------:R-:W-:Y:S01]  /*21a10*/  UMOV UR49, UR41 ;  /* 0x0000002900317c82 */ /* 0x000fe20008000000 */
[----:B------:R-:W-:Y:S01]  /*21a20*/  UMOV UR43, UR30 ;  /* 0x0000001e002b7c82 */ /* 0x000fe20008000000 */
[----:B------:R-:W-:Y:S01]  /*21a30*/  UMOV UR44, UR22 ;  /* 0x00000016002c7c82 */ /* 0x000fe20008000000 */
[----:B------:R-:W-:Y:S01]  /*21a40*/  UMOV UR45, UR55 ;  /* 0x00000037002d7c82 */ /* 0x000fe20008000000 */
[----:B------:R-:W-:Y:S01]  /*21a50*/  UMOV UR33, 0x40 ;  /* 0x0000004000217882 */ /* 0x000fe20000000000 */
[----:B------:R-:W-:Y:S01]  /*21a60*/  UMOV UR35, UR30 ;  /* 0x0000001e00237c82 */ /* 0x000fe20008000000 */
[----:B------:R-:W-:Y:S01]  /*21a70*/  UMOV UR36, UR22 ;  /* 0x0000001600247c82 */ /* 0x000fe20008000000 */
[----:B-1----:R-:W-:-:S02]  /*21a80*/  R2UR.FILL UR59, R13 ;  /* 0x000000000d3b72ca */ /* 0x002fc400004e0000 */
[----:B------:R-:W-:Y:S01]  /*21a90*/  R2UR.FILL UR58, R3 ;  /* 0x00000000033a72ca */ /* 0x000fe200004e0000 */
[----:B------:R-:W-:Y:S01]  /*21aa0*/  UIADD3 UR56, UPT, UPT, UR23, 0x2d000, URZ ;  /* 0x0002d00017387890 */ /* 0x000fe2000fffe0ff */
[----:B------:R-:W-:Y:S01]  /*21ab0*/  UMOV UR60, UR22 ;  /* 0x00000016003c7c82 */ /* 0x000fe20008000000 */
[----:B------:R-:W-:-:S10]  /*21ac0*/  UMOV UR61, UR55 ;  /* 0x00000037003d7c82 */ /* 0x000fd40008000000 */
[----:B------:R1:W-:Y:S01]  /*21ad0*/  UTMASTG.5D [UR56], [UR70] ;  /* 0x00000038460073b5 */ /* 0x0003e20008020000 */
[----:B------:R-:W-:Y:S01]  /*21ae0*/  UMOV UR12, UR58 ;  /* 0x0000003a000c7c82 */ /* 0x000fe20008000000 */
[----:B------:R3:W-:Y:S01]  /*21af0*/  UTMASTG.5D [UR72], [UR70] ;  /* 0x00000048460073b5 */ /* 0x0007e20008020000 */
[----:B------:R-:W-:Y:S01]  /*21b00*/  UMOV UR37, UR55 ;  /* 0x0000003700257c82 */ /* 0x000fe20008000000 */
[----:B------:R4:W-:Y:S01]  /*21b10*/  UTMASTG.5D [UR64], [UR70] ;  /* 0x00000040460073b5 */ /* 0x0009e20008020000 */
[----:B------:R-:W-:Y:S01]  /*21b20*/  UMOV UR25, 0x40 ;  /* 0x0000004000197882 */ /* 0x000fe20000000000 */
[----:B------:R-:W-:Y:S01]  /*21b30*/  UMOV UR27, UR30 ;  /* 0x0000001e001b7c82 */ /* 0x000fe20008000000 */
[----:B------:R-:W-:Y:S01]  /*21b40*/  UMOV UR28, UR22 ;  /* 0x00000016001c7c82 */ /* 0x000fe20008000000 */
[----:B------:R-:W-:Y:S01]  /*21b50*/  UMOV UR29, UR55 ;  /* 0x00000037001d7c82 */ /* 0x000fe20008000000 */
[----:B------:R-:W-:Y:S01]  /*21b60*/  UMOV UR17, 0x40 ;  /* 0x0000004000117882 */ /* 0x000fe20000000000 */
[----:B------:R-:W-:Y:S01]  /*21b70*/  UMOV UR19, UR30 ;  /* 0x0000001e00137c82 */ /* 0x000fe20008000000 */
[----:B------:R-:W-:Y:S01]  /*21b80*/  UMOV UR20, UR22 ;  /* 0x0000001600147c82 */ /* 0x000fe20008000000 */
[----:B------:R-:W-:Y:S01]  /*21b90*/  UMOV UR21, UR55 ;  /* 0x0000003700157c82 */ /* 0x000fe20008000000 */
[----:B--2---:R-:W-:-:S02]  /*21ba0*/  R2UR.FILL UR15, R24 ;  /* 0x00000000180f72ca */ /* 0x004fc400004e0000 */
[----:B-1----:R-:W-:Y:S02]  /*21bb0*/  R2UR.FILL UR61, R29 ;  /* 0x000000001d3d72ca */ /* 0x002fe400004e0000 */
[----:B------:R-:W-:Y:S02]  /*21bc0*/  R2UR.FILL UR60, R28 ;  /* 0x000000001c3c72ca */ /* 0x000fe400004e0000 */
[----:B------:R-:W-:Y:S02]  /*21bd0*/  R2UR.FILL UR59, R27 ;  /* 0x000000001b3b72ca */ /* 0x000fe400004e0000 */
[----:B------:R-:W-:Y:S02]  /*21be0*/  R2UR.FILL UR58, R26 ;  /* 0x000000001a3a72ca */ /* 0x000fe400004e0000 */
[----:B------:R-:W-:Y:S01]  /*21bf0*/  R2UR.FILL UR56, R25 ;  /* 0x00000000193872ca */ /* 0x000fe200004e0000 */
[----:B---3--:R-:W-:Y:S01]  /*21c00*/  UMOV UR75, UR16 ;  /* 0x00000010004b7c82 */ /* 0x008fe20008000000 */
[----:B------:R-:W-:Y:S01]  /*21c10*/  UIADD3 UR16, UPT, UPT, UR23, 0x29400, URZ ;  /* 0x0002940017107890 */ /* 0x000fe2000fffe0ff */
[----:B----4-:R-:W-:Y:S01]  /*21c20*/  UMOV UR69, UR8 ;  /* 0x0000000800457c82 */ /* 0x010fe20008000000 */
[----:B------:R-:W-:-:S09]  /*21c30*/  UIADD3 UR8, UPT, UPT, UR23, 0x29c00, URZ ;  /* 0x00029c0017087890 */ /* 0x000fd2000fffe0ff */
[----:B------:R-:W-:Y:S01]  /*21c40*/  UTMASTG.5D [UR56], [UR70] ;  /* 0x00000038460073b5 */ /* 0x000fe20008020000 */
[----:B------:R-:W-:Y:S01]  /*21c50*/  UMOV UR73, UR13 ;  /* 0x0000000d00497c82 */ /* 0x000fe20008000000 */
[----:B------:R-:W-:Y:S01]  /*21c60*/  UMOV UR77, UR12 ;  /* 0x0000000c004d7c82 */ /* 0x000fe20008000000 */
[----:B------:R-:W-:Y:S01]  /*21c70*/  UMOV UR72, UR11 ;  /* 0x0000000b00487c82 */ /* 0x000fe20008000000 */
[----:B------:R-:W-:Y:S01]  /*21c80*/  UMOV UR76, UR9 ;  /* 0x00000009004c7c82 */ /* 0x000fe20008000000 */
[----:B------:R-:W-:Y:S01]  /*21c90*/  UMOV UR9, 0x40 ;  /* 0x0000004000097882 */ /* 0x000fe20000000000 */
[----:B------:R-:W-:Y:S01]  /*21ca0*/  UTMASTG.5D [UR48], [UR70] ;  /* 0x00000030460073b5 */ /* 0x000fe20008020000 */
[----:B------:R-:W-:Y:S01]  /*21cb0*/  UMOV UR11, UR30 ;  /* 0x0000001e000b7c82 */ /* 0x000fe20008000000 */
[----:B------:R-:W-:Y:S01]  /*21cc0*/  UMOV UR12, UR22 ;  /* 0x00000016000c7c82 */ /* 0x000fe20008000000 */
[----:B------:R-:W-:Y:S01]  /*21cd0*/  UMOV UR13, UR55 ;  /* 0x00000037000d7c82 */ /* 0x000fe20008000000 */
[----:B------:R-:W-:Y:S01]  /*21ce0*/  UTMASTG.5D [UR40], [UR70] ;  /* 0x00000028460073b5 */ /* 0x000fe20008020000 */
[----:B------:R-:W2:Y:S01]  /*21cf0*/  S2UR UR30, SR_CgaCtaId ;  /* 0x00000000001e79c3 */ /* 0x000ea20000008800 */
[----:B------:R-:W4:Y:S01]  /*21d00*/  LDCU UR22, c[0x0][0x900] ;  /* 0x00012000ff1677ac */ /* 0x000f220008000800 */
[----:B------:R1:W-:Y:S01]  /*21d10*/  UTMASTG.5D [UR32], [UR70] ;  /* 0x00000020460073b5 */ /* 0x0003e20008020000 */
[----:B------:R3:W-:Y:S01]  /*21d20*/  UTMASTG.5D [UR24], [UR70] ;  /* 0x00000018460073b5 */ /* 0x0007e20008020000 */
[----:B------:R3:W-:Y:S01]  /*21d30*/  UTMASTG.5D [UR16], [UR70] ;  /* 0x00000010460073b5 */ /* 0x0007e20008020000 */
[----:B------:R3:W-:Y:S01]  /*21d40*/  UTMASTG.5D [UR8], [UR70] ;  /* 0x00000008460073b5 */ /* 0x0007e20008020000 */
[----:B-1----:R-:W-:Y:S01]  /*21d50*/  UIADD3 UR32, UPT, UPT, UR23, 0x2a400, URZ ;  /* 0x0002a40017207890 */ /* 0x002fe2000fffe0ff */
[----:B------:R-:W-:Y:S01]  /*21d60*/  UMOV UR34, UR69 ;  /* 0x0000004500227c82 */ /* 0x000fe20008000000 */
[----:B---3--:R-:W-:-:S07]  /*21d70*/  UIADD3 UR24, UPT, UPT, UR23, 0x2ac00, URZ ;  /* 0x0002ac0017187890 */ /* 0x008fce000fffe0ff */
[----:B------:R1:W-:Y:S01]  /*21d80*/  UTMASTG.5D [UR32], [UR70] ;  /* 0x00000020460073b5 */ /* 0x0003e20008020000 */
[----:B------:R-:W-:Y:S01]  /*21d90*/  UMOV UR26, UR72 ;  /* 0x00000048001a7c82 */ /* 0x000fe20008000000 */
[----:B------:R-:W-:Y:S01]  /*21da0*/  UIADD3 UR16, UPT, UPT, UR23, 0x2b400, URZ ;  /* 0x0002b40017107890 */ /* 0x000fe2000fffe0ff */
[----:B------:R3:W-:Y:S01]  /*21db0*/  UTMASTG.5D [UR24], [UR70] ;  /* 0x00000018460073b5 */ /* 0x0007e20008020000 */
[----:B------:R-:W-:Y:S01]  /*21dc0*/  UMOV UR18, UR73 ;  /* 0x0000004900127c82 */ /* 0x000fe20008000000 */
[----:B------:R-:W-:-:S06]  /*21dd0*/  UIADD3 UR8, UPT, UPT, UR23, 0x2bc00, URZ ;  /* 0x0002bc0017087890 */ /* 0x000fcc000fffe0ff */
[----:B------:R4:W-:Y:S01]  /*21de0*/  UTMASTG.5D [UR16], [UR70] ;  /* 0x00000010460073b5 */ /* 0x0009e20008020000 */
[----:B------:R-:W-:Y:S01]  /*21df0*/  UMOV UR10, UR31 ;  /* 0x0000001f000a7c82 */ /* 0x000fe20008000000 */
[----:B------:R-:W2:Y:S01]  /*21e00*/  LDCU UR31, c[0x0][0x38c] ;  /* 0x00007180ff1f77ac */ /* 0x000ea20008000800 */
[----:B------:R4:W-:Y:S01]  /*21e10*/  UTMASTG.5D [UR8], [UR70] ;  /* 0x00000008460073b5 */ /* 0x0009e20008020000 */
[----:B-1----:R-:W-:Y:S01]  /*21e20*/  UIADD3 UR32, UPT, UPT, UR23, 0x2c400, URZ ;  /* 0x0002c40017207890 */ /* 0x002fe2000fffe0ff */
[----:B------:R-:W-:Y:S01]  /*21e30*/  UMOV UR34, UR75 ;  /* 0x0000004b00227c82 */ /* 0x000fe20008000000 */
[----:B---3--:R-:W-:-:S07]  /*21e40*/  UIADD3 UR24, UPT, UPT, UR23, 0x2cc00, URZ ;  /* 0x0002cc0017187890 */ /* 0x008fce000fffe0ff */
[----:B------:R1:W-:Y:S01]  /*21e50*/  UTMASTG.5D [UR32], [UR70] ;  /* 0x00000020460073b5 */ /* 0x0003e20008020000 */
[----:B------:R-:W-:Y:S01]  /*21e60*/  UMOV UR26, UR76 ;  /* 0x0000004c001a7c82 */ /* 0x000fe20008000000 */
[----:B----4-:R-:W-:Y:S01]  /*21e70*/  UIADD3 UR16, UPT, UPT, UR23, 0x2d400, URZ ;  /* 0x0002d40017107890 */ /* 0x010fe2000fffe0ff */
[----:B------:R3:W-:Y:S01]  /*21e80*/  UTMASTG.5D [UR24], [UR70] ;  /* 0x00000018460073b5 */ /* 0x0007e20008020000 */
[----:B------:R-:W-:Y:S01]  /*21e90*/  UMOV UR18, UR77 ;  /* 0x0000004d00127c82 */ /* 0x000fe20008000000 */
[----:B------:R-:W-:-:S06]  /*21ea0*/  UIADD3 UR8, UPT, UPT, UR23, 0x2dc00, URZ ;  /* 0x0002dc0017087890 */ /* 0x000fcc000fffe0ff */
[----:B------:R4:W-:Y:S01]  /*21eb0*/  UTMASTG.5D [UR16], [UR70] ;  /* 0x00000010460073b5 */ /* 0x0009e20008020000 */
[----:B------:R-:W-:Y:S02]  /*21ec0*/  UMOV UR10, UR74 ;  /* 0x0000004a000a7c82 */ /* 0x000fe40008000000 */
        /* <DEDUP_REMOVED lines=9> */
[----:B--2---:R-:W-:-:S06]  /*21f60*/  UIADD3 UR8, UPT, UPT, UR23, 0x2fc00, URZ ;  /* 0x0002fc0017087890 */ /* 0x004fcc000fffe0ff */
[----:B------:R1:W-:Y:S01]  /*21f70*/  UTMASTG.5D [UR16], [UR70] ;  /* 0x00000010460073b5 */ /* 0x0003e20008020000 */
[----:B------:R-:W-:Y:S02]  /*21f80*/  UMOV UR10, UR42 ;  /* 0x0000002a000a7c82 */ /* 0x000fe40008000000 */
[----:B------:R1:W-:Y:S02]  /*21f90*/  UTMASTG.5D [UR8], [UR70] ;  /* 0x00000008460073b5 */ /* 0x0003e40008020000 */
[----:B-1----:R-:W-:Y:S01]  /*21fa0*/  NOP ;  /* 0x0000000000007918 */ /* 0x002fe20000000000 */
.L_x_413:
[----:B---3--:R-:W-:Y:S05]  /*21fb0*/  BSYNC.RECONVERGENT B0 ;  /* 0x0000000000007941 */ /* 0x008fea0003800200 */
.L_x_412:
[----:B------:R0:W-:Y:S01]  /*21fc0*/  UTMACMDFLUSH ;  /* 0x00000000000079b7 */ /* 0x0001e20000000000 */
[----:B------:R-:W-:Y:S05]  /*21fd0*/  BRA.U UP6, `(.L_x_414) ;  /* 0x0000000106047547 */ /* 0x000fea000b800000 */
[----:B------:R-:W-:Y:S05]  /*21fe0*/  BPT.TRAP 0x1 ;  /* 0x000000040000795c */ /* 0x000fea0000300000 */
.L_x_414:
[----:B-----5:R-:W2:Y:S02]  /*21ff0*/  SYNCS.PHASECHK.TRANS64.TRYWAIT P0, [UR23+0x380b8], R0 ;  /* 0x0380b800ff0075a7 */ /* 0x020ea40008001117 */
[----:B--2---:R-:W-:Y:S05]  /*22000*/  @!P0 BRA `(.L_x_415) ;  /* 0x0000002400a08947 */ /* 0x004fea0003800000 */
.L_x_527:
[----:B------:R-:W-:Y:S04]  /*22010*/  BSSY.RECONVERGENT B0, `(.L_x_416) ;  /* 0x00000ce000007945 */ /* 0x000fe80003800200 */
[----:B------:R-:W-:Y:S05]  /*22020*/  @!P1 BRA `(.L_x_417) ;  /* 0x0000000c00309947 */ /* 0x000fea0003800000 */
[----:B------:R-:W-:Y:S01]  /*22030*/  R2UR UR33, R18 ;  /* 0x00000000122172ca */ /* 0x000fe200000e0000 */
[----:B------:R-:W-:Y:S01]  /*22040*/  UIADD3 UR70, UP0, UPT, UR62, 0x400, URZ ;  /* 0x000004003e467890 */ /* 0x000fe2000ff1e0ff */
[----:B------:R-:W-:Y:S01]  /*22050*/  R2UR UR30, R16 ;  /* 0x00000000101e72ca */ /* 0x000fe200000e0000 */
[----:B------:R-:W-:Y:S01]  /*22060*/  UIADD3 UR56, UPT, UPT, UR23, 0x30000, URZ ;  /* 0x0003000017387890 */ /* 0x000fe2000fffe0ff */
[----:B------:R-:W-:Y:S01]  /*22070*/  R2UR UR22, R17 ;  /* 0x00000000111672ca */ /* 0x000fe200000e0000 */
[----:B------:R-:W-:Y:S01]  /*22080*/  UIADD3.X UR71, UPT, UPT, URZ, UR63, URZ, UP0, !UPT ;  /* 0x0000003fff477290 */ /* 0x000fe200087fe4ff */
[----:B------:R-:W-:Y:S01]  /*22090*/  R2UR UR55, R19 ;  /* 0x00000000133772ca */ /* 0x000fe200000e0000 */
[----:B------:R-:W-:Y:S01]  /*220a0*/  UIADD3 UR24, UPT, UPT, UR23, 0x30800, URZ ;  /* 0x0003080017187890 */ /* 0x000fe2000fffe0ff */
[----:B------:R-:W-:Y:S01]  /*220b0*/  MOV.SPILL R6, UR62 ;  /* 0x0000003e00067c02 */ /* 0x000fe20009000f00 */
[----:B------:R-:W-:Y:S01]  /*220c0*/  UMOV UR57, URZ ;  /* 0x000000ff00397c82 */ /* 0x000fe20008000000 */
[----:B------:R-:W-:Y:S01]  /*220d0*/  UIADD3 UR16, UPT, UPT, UR23, 0x31000, URZ ;  /* 0x0003100017107890 */ /* 0x000fe2000fffe0ff */
[----:B------:R-:W-:Y:S01]  /*220e0*/  MOV.SPILL R7, UR63 ;  /* 0x0000003f00077c02 */ /* 0x000fe20009000f00 */
[----:B------:R-:W-:Y:S01]  /*220f0*/  UIADD3 UR8, UPT, UPT, UR23, 0x31800, URZ ;  /* 0x0003180017087890 */ /* 0x000fe2000fffe0ff */
[----:B------:R-:W-:Y:S01]  /*22100*/  R2UR.FILL UR62, R6 ;  /* 0x00000000063e72ca */ /* 0x000fe200004e0000 */
[----:B------:R-:W-:Y:S01]  /*22110*/  UIADD3 UR58, UPT, UPT, UR33, 0x80, URZ ;  /* 0x00000080213a7890 */ /* 0x000fe2000fffe0ff */
[----:B------:R-:W-:Y:S01]  /*22120*/  R2UR.FILL UR63, R7 ;  /* 0x00000000073f72ca */ /* 0x000fe200004e0000 */
[----:B------:R-:W-:Y:S01]  /*22130*/  UIADD3 UR9, UPT, UPT, UR33, 0xc8, URZ ;  /* 0x000000c821097890 */ /* 0x000fe2000fffe0ff */
[----:B------:R-:W-:Y:S01]  /*22140*/  MOV.SPILL R14, UR39 ;  /* 0x00000027000e7c02 */ /* 0x000fe20009000f00 */
[----:B------:R-:W-:Y:S01]  /*22150*/  UIADD3 UR26, UPT, UPT, UR33, 0x88, URZ ;  /* 0x00000088211a7890 */ /* 0x000fe2000fffe0ff */
[----:B------:R-:W-:Y:S01]  /*22160*/  MOV.SPILL R13, UR38 ;  /* 0x00000026000d7c02 */ /* 0x000fe20009000f00 */
[----:B------:R-:W-:Y:S01]  /*22170*/  UIADD3 UR25, UPT, UPT, UR33, 0xb8, URZ ;  /* 0x000000b821197890 */ /* 0x000fe2000fffe0ff */
[----:B------:R-:W-:Y:S01]  /*22180*/  MOV.SPILL R22, UR15 ;  /* 0x0000000f00167c02 */ /* 0x000fe20009000f00 */
[----:B------:R-:W-:Y:S01]  /*22190*/  UMOV UR59, UR30 ;  /* 0x0000001e003b7c82 */ /* 0x000fe20008000000 */
[----:B------:R-:W-:Y:S01]  /*221a0*/  UMOV UR60, UR22 ;  /* 0x00000016003c7c82 */ /* 0x000fe20008000000 */
[----:B------:R-:W-:Y:S01]  /*221b0*/  UMOV UR61, UR55 ;  /* 0x00000037003d7c82 */ /* 0x000fe20008000000 */
[----:B------:R-:W-:Y:S01]  /*221c0*/  UIADD3 UR18, UPT, UPT, UR33, 0x90, URZ ;  /* 0x0000009021127890 */ /* 0x000fe2000fffe0ff */
[----:B-1----:R-:W-:Y:S01]  /*221d0*/  IMAD.U32 R3, RZ, RZ, UR9 ;  /* 0x00000009ff037e24 */ /* 0x002fe2000f8e00ff */
[----:B------:R-:W-:Y:S01]  /*221e0*/  UIADD3 UR17, UPT, UPT, UR33, 0xc0, URZ ;  /* 0x000000c021117890 */ /* 0x000fe2000fffe0ff */
[----:B------:R1:W-:Y:S01]  /*221f0*/  UTMASTG.5D [UR56], [UR70] ;  /* 0x00000038460073b5 */ /* 0x0003e20008020000 */
[----:B------:R-:W-:Y:S01]  /*22200*/  UIADD3 UR10, UPT, UPT, UR33, 0x98, URZ ;  /* 0x00000098210a7890 */ /* 0x000fe2000fffe0ff */
[----:B------:R-:W-:Y:S01]  /*22210*/  IMAD.U32 R5, RZ, RZ, UR25 ;  /* 0x00000019ff057e24 */ /* 0x000fe2000f8e00ff */
[----:B------:R-:W-:Y:S01]  /*22220*/  UMOV UR34, UR58 ;  /* 0x0000003a00227c82 */ /* 0x000fe20008000000 */
[----:B------:R-:W-:Y:S01]  /*22230*/  UIADD3 UR9, UPT, UPT, UR33, 0xd0, URZ ;  /* 0x000000d021097890 */ /* 0x000fe2000fffe0ff */
[----:B------:R-:W-:Y:S01]  /*22240*/  IMAD.U32 R4, RZ, RZ, UR17 ;  /* 0x00000011ff047e24 */ /* 0x000fe2000f8e00ff */
[----:B------:R-:W-:Y:S01]  /*22250*/  UMOV UR41, URZ ;  /* 0x000000ff00297c82 */ /* 0x000fe20008000000 */
[----:B------:R-:W-:Y:S01]  /*22260*/  UMOV UR27, UR30 ;  /* 0x0000001e001b7c82 */ /* 0x000fe20008000000 */
[----:B------:R-:W-:Y:S01]  /*22270*/  UMOV UR28, UR22 ;  /* 0x00000016001c7c82 */ /* 0x000fe20008000000 */
[----:B------:R-:W-:Y:S01]  /*22280*/  UMOV UR29, UR55 ;  /* 0x00000037001d7c82 */ /* 0x000fe20008000000 */
[----:B------:R-:W-:Y:S01]  /*22290*/  UMOV UR25, UR41 ;  /* 0x0000002900197c82 */ /* 0x000fe20008000000 */
[----:B------:R-:W-:Y:S01]  /*222a0*/  UMOV UR19, UR30 ;  /* 0x0000001e00137c82 */ /* 0x000fe20008000000 */
[----:B------:R-:W-:Y:S01]  /*222b0*/  UMOV UR20, UR22 ;  /* 0x0000001600147c82 */ /* 0x000fe20008000000 */
[----:B------:R-:W-:Y:S01]  /*222c0*/  UMOV UR21, UR55 ;  /* 0x0000003700157c82 */ /* 0x000fe20008000000 */
[----:B------:R-:W-:Y:S01]  /*222d0*/  IMAD.U32 R0, RZ, RZ, UR9 ;  /* 0x00000009ff007e24 */ /* 0x000fe2000f8e00ff */
[----:B------:R-:W-:Y:S01]  /*222e0*/  UMOV UR17, UR41 ;  /* 0x0000002900117c82 */ /* 0x000fe20008000000 */
[----:B------:R-:W-:Y:S01]  /*222f0*/  UMOV UR11, UR30 ;  /* 0x0000001e000b7c82 */ /* 0x000fe20008000000 */
[----:B------:R-:W-:Y:S01]  /*22300*/  UMOV UR12, UR22 ;  /* 0x00000016000c7c82 */ /* 0x000fe20008000000 */
[----:B------:R-:W-:Y:S01]  /*22310*/  UMOV UR13, UR55 ;  /* 0x00000037000d7c82 */ /* 0x000fe20008000000 */
[----:B------:R2:W-:Y:S01]  /*22320*/  UTMASTG.5D [UR24], [UR70] ;  /* 0x00000018460073b5 */ /* 0x0005e20008020000 */
[----:B------:R-:W-:Y:S01]  /*22330*/  UMOV UR9, UR41 ;  /* 0x0000002900097c82 */ /* 0x000fe20008000000 */
[----:B------:R-:W-:Y:S01]  /*22340*/  MOV.SPILL R20, UR10 ;  /* 0x0000000a00147c02 */ /* 0x000fe20009000f00 */
[----:B------:R-:W-:Y:S01]  /*22350*/  UIADD3 UR32, UPT, UPT, UR23, 0x33800, URZ ;  /* 0x0003380017207890 */ /* 0x000fe2000fffe0ff */
[----:B------:R-:W-:Y:S01]  /*22360*/  MOV.SPILL R12, UR34 ;  /* 0x00000022000c7c02 */ /* 0x000fe20009000f00 */
[----:B------:R-:W-:Y:S01]  /*22370*/  UIADD3 UR74, UPT, UPT, UR33, 0xd8, URZ ;  /* 0x000000d8214a7890 */ /* 0x000fe2000fffe0ff */
[----:B------:R-:W-:Y:S01]  /*22380*/  R2UR UR34, R5 ;  /* 0x00000000052272ca */ /* 0x000fe200000e0000 */
[----:B------:R-:W-:Y:S01]  /*22390*/  UIADD3 UR66, UPT, UPT, UR33, 0xe0, URZ ;  /* 0x000000e021427890 */ /* 0x000fe2000fffe0ff */
[----:B------:R3:W-:Y:S01]  /*223a0*/  UTMASTG.5D [UR16], [UR70] ;  /* 0x00000010460073b5 */ /* 0x0007e20008020000 */
[----:B------:R-:W-:Y:S01]  /*223b0*/  UIADD3 UR50, UPT, UPT, UR33, 0xf0, URZ ;  /* 0x000000f021327890 */ /* 0x000fe2000fffe0ff */
[----:B------:R-:W-:Y:S01]  /*223c0*/  MOV.SPILL R9, UR61 ;  /* 0x0000003d00097c02 */ /* 0x000fe20009000f00 */
[----:B------:R-:W-:Y:S01]  /*223d0*/  UIADD3 UR42, UPT, UPT, UR33, 0xf8, URZ ;  /* 0x000000f8212a7890 */ /* 0x000fe2000fffe0ff */
[----:B------:R-:W-:Y:S01]  /*223e0*/  MOV.SPILL R8, UR60 ;  /* 0x0000003c00087c02 */ /* 0x000fe20009000f00 */
[----:B------:R-:W-:Y:S01]  /*223f0*/  UMOV UR35, UR30 ;  /* 0x0000001e00237c82 */ /* 0x000fe20008000000 */
[----:B------:R-:W-:Y:S01]  /*22400*/  UMOV UR36, UR22 ;  /* 0x0000001600247c82 */ /* 0x000fe20008000000 */
[----:B------:R-:W-:Y:S01]  /*22410*/  UMOV UR37, UR55 ;  /* 0x0000003700257c82 */ /* 0x000fe20008000000 */
[----:B------:R4:W-:Y:S01]  /*22420*/  UTMASTG.5D [UR8], [UR70] ;  /* 0x00000008460073b5 */ /* 0x0009e20008020000 */
[----:B------:R-:W-:Y:S01]  /*22430*/  MOV.SPILL R7, UR59 ;  /* 0x0000003b00077c02 */ /* 0x000fe20009000f00 */
[----:B-1----:R-:W-:Y:S01]  /*22440*/  UIADD3 UR56, UPT, UPT, UR23, 0x32000, URZ ;  /* 0x0003200017387890 */ /* 0x002fe2000fffe0ff */
[----:B------:R-:W-:Y:S01]  /*22450*/  MOV.SPILL R21, UR14 ;  /* 0x0000000e00157c02 */ /* 0x000fe20009000f00 */
[----:B------:R-:W-:Y:S01]  /*22460*/  UIADD3 UR58, UPT, UPT, UR33, 0xa0, URZ ;  /* 0x000000a0213a7890 */ /* 0x000fe2000fffe0ff */
[----:B------:R-:W-:Y:S01]  /*22470*/  MOV.SPILL R11, UR63 ;  /* 0x0000003f000b7c02 */ /* 0x000fe20009000f00 */
[----:B------:R-:W-:Y:S01]  /*22480*/  UMOV UR57, UR41 ;  /* 0x0000002900397c82 */ /* 0x000fe20008000000 */
[----:B------:R-:W-:Y:S01]  /*22490*/  UIADD3 UR72, UPT, UPT, UR23, 0x35800, URZ ;  /* 0x0003580017487890 */ /* 0x000fe2000fffe0ff */
[----:B------:R-:W-:Y:S01]  /*224a0*/  MOV.SPILL R10, UR62 ;  /* 0x0000003e000a7c02 */ /* 0x000fe20009000f00 */
[----:B------:R-:W-:Y:S01]  /*224b0*/  UIADD3 UR64, UPT, UPT, UR23, 0x36000, URZ ;  /* 0x0003600017407890 */ /* 0x000fe2000fffe0ff */
[----:B------:R-:W-:Y:S01]  /*224c0*/  R2UR.FILL UR15, R22 ;  /* 0x00000000160f72ca */ /* 0x000fe200004e0000 */
[----:B------:R-:W-:Y:S01]  /*224d0*/  UMOV UR75, UR30 ;  /* 0x0000001e004b7c82 */ /* 0x000fe20008000000 */
[----:B------:R-:W-:Y:S01]  /*224e0*/  UMOV UR76, UR22 ;  /* 0x00000016004c7c82 */ /* 0x000fe20008000000 */
[----:B------:R1:W-:Y:S01]  /*224f0*/  UTMASTG.5D [UR56], [UR70] ;  /* 0x00000038460073b5 */ /* 0x0003e20008020000 */
[----:B------:R-:W-:Y:S01]  /*22500*/  UMOV UR77, UR55 ;  /* 0x00000037004d7c82 */ /* 0x000fe20008000000 */
[----:B------:R-:W-:Y:S01]  /*22510*/  UIADD3 UR48, UPT, UPT, UR23, 0x37000, URZ ;  /* 0x0003700017307890 */ /* 0x000fe2000fffe0ff */
[----:B------:R-:W-:Y:S01]  /*22520*/  R2UR.FILL UR14, R21 ;  /* 0x00000000150e72ca */ /* 0x000fe200004e0000 */
[----:B------:R-:W-:Y:S01]  /*22530*/  UMOV UR73, UR41 ;  /* 0x0000002900497c82 */ /* 0x000fe20008000000 */
[----:B------:R-:W-:Y:S01]  /*22540*/  UMOV UR67, UR30 ;  /* 0x0000001e00437c82 */ /* 0x000fe20008000000 */
[----:B------:R-:W-:Y:S01]  /*22550*/  UMOV UR68, UR22 ;  /* 0x0000001600447c82 */ /* 0x000fe20008000000 */
[----:B------:R-:W-:Y:S01]  /*22560*/  UMOV UR69, UR55 ;  /* 0x0000003700457c82 */ /* 0x000fe20008000000 */
[----:B------:R-:W-:Y:S01]  /*22570*/  UIADD3 UR40, UPT, UPT, UR23, 0x37800, URZ ;  /* 0x0003780017287890 */ /* 0x000fe2000fffe0ff */
[----:B------:R-:W-:Y:S01]  /*22580*/  R2UR.FILL UR39, R14 ;  /* 0x000000000e2772ca */ /* 0x000fe200004e0000 */
[----:B------:R-:W-:Y:S01]  /*22590*/  UMOV UR65, UR41 ;  /* 0x0000002900417c82 */ /* 0x000fe20008000000 */
[----:B--2---:R-:W-:Y:S01]  /*225a0*/  UIADD3 UR24, UPT, UPT, UR23, 0x30c00, URZ ;  /* 0x00030c0017187890 */ /* 0x004fe2000fffe0ff */
[----:B------:R-:W-:Y:S01]  /*225b0*/  R2UR.FILL UR38, R13 ;  /* 0x000000000d2672ca */ /* 0x000fe200004e0000 */
[----:B------:R-:W-:Y:S01]  /*225c0*/  UMOV UR51, UR30 ;  /* 0x0000001e00337c82 */ /* 0x000fe20008000000 */
[----:B------:R-:W-:Y:S01]  /*225d0*/  UMOV UR52, UR22 ;  /* 0x0000001600347c82 */ /* 0x000fe20008000000 */
[----:B------:R-:W-:Y:S01]  /*225e0*/  UMOV UR53, UR55 ;  /* 0x0000003700357c82 */ /* 0x000fe20008000000 */
[----:B------:R-:W-:Y:S01]  /*225f0*/  UMOV UR49, UR41 ;  /* 0x0000002900317c82 */ /* 0x000fe20008000000 */
[----:B------:R-:W-:Y:S01]  /*22600*/  UMOV UR43, UR30 ;  /* 0x0000001e002b7c82 */ /* 0x000fe20008000000 */
[----:B------:R-:W-:Y:S01]  /*22610*/  UMOV UR44, UR22 ;  /* 0x00000016002c7c82 */ /* 0x000fe20008000000 */
[----:B------:R-:W-:Y:S01]  /*22620*/  UMOV UR45, UR55 ;  /* 0x00000037002d7c82 */ /* 0x000fe20008000000 */
[----:B------:R-:W-:Y:S01]  /*22630*/  UMOV UR25, 0x40 ;  /* 0x0000004000197882 */ /* 0x000fe20000000000 */
[----:B---3--:R-:W-:Y:S01]  /*22640*/  UMOV UR17, 0x40 ;  /* 0x0000004000117882 */ /* 0x008fe20000000000 */
[----:B------:R-:W-:Y:S01]  /*22650*/  R2UR.FILL UR63, R11 ;  /* 0x000000000b3f72ca */ /* 0x000fe200004e0000 */
[----:B----4-:R-:W-:Y:S01]  /*22660*/  UMOV UR8, UR58 ;  /* 0x0000003a00087c82 */ /* 0x010fe20008000000 */
[----:B------:R-:W-:Y:S01]  /*22670*/  UIADD3 UR10, UPT, UPT, UR33, 0xa8, URZ ;  /* 0x000000a8210a7890 */ /* 0x000fe2000fffe0ff */
[----:B------:R-:W-:Y:S01]  /*22680*/  MOV.SPILL R15, UR8 ;  /* 0x00000008000f7c02 */ /* 0x000fe20009000f00 */
[----:B------:R-:W-:Y:S01]  /*22690*/  UIADD3 UR8, UPT, UPT, UR23, 0x32800, URZ ;  /* 0x0003280017087890 */ /* 0x000fe2000fffe0ff */
[----:B------:R-:W-:-:S04]  /*226a0*/  R2UR.FILL UR62, R10 ;  /* 0x000000000a3e72ca */ /* 0x000fc800004e0000 */
[----:B------:R-:W-:-:S04]  /*226b0*/  UMOV UR31, UR10 ;  /* 0x0000000a001f7c82 */ /* 0x000fc80008000000 */
[----:B------:R2:W-:Y:S01]  /*226c0*/  UTMASTG.5D [UR8], [UR70] ;  /* 0x00000008460073b5 */ /* 0x0005e20008020000 */
[----:B-1----:R-:W-:Y:S02]  /*226d0*/  UIADD3 UR58, UPT, UPT, UR33, 0xe8, URZ ;  /* 0x000000e8213a7890 */ /* 0x002fe4000fffe0ff */
[----:B------:R-:W-:-:S04]  /*226e0*/  UIADD3 UR56, UPT, UPT, UR23, 0x36800, URZ ;  /* 0x0003680017387890 */ /* 0x000fc8000fffe0ff */
[----:B------:R-:W-:Y:S02]  /*226f0*/  MOV.SPILL R6, UR58 ;  /* 0x0000003a00067c02 */ /* 0x000fe40009000f00 */
[----:B------:R-:W-:Y:S02]  /*22700*/  R2UR UR58, R0 ;  /* 0x00000000003a72ca */ /* 0x000fe400000e0000 */
[----:B------:R-:W-:Y:S01]  /*22710*/  MOV.SPILL R5, UR56 ;  /* 0x0000003800057c02 */ /* 0x000fe20009000f00 */
[----:B------:R-:W-:-:S10]  /*22720*/  UIADD3 UR56, UPT, UPT, UR23, 0x34000, URZ ;  /* 0x0003400017387890 */ /* 0x000fd4000fffe0ff */
[----:B------:R-:W-:Y:S02]  /*22730*/  MOV.SPILL R0, UR58 ;  /* 0x0000003a00007c02 */ /* 0x000fe40009000f00 */
[----:B------:R-:W-:-:S13]  /*22740*/  R2UR UR58, R3 ;  /* 0x00000000033a72ca */ /* 0x000fda00000e0000 */
[----:B------:R-:W-:Y:S01]  /*22750*/  MOV.SPILL R3, UR58 ;  /* 0x0000003a00037c02 */ /* 0x000fe20009000f00 */
[----:B--2---:R-:W-:Y:S01]  /*22760*/  UIADD3 UR8, UPT, UPT, UR23, 0x33000, URZ ;  /* 0x0003300017087890 */ /* 0x004fe2000fffe0ff */
[----:B------:R-:W-:Y:S01]  /*22770*/  R2UR UR58, R4 ;  /* 0x00000000043a72ca */ /* 0x000fe200000e0000 */
[----:B------:R-:W-:-:S03]  /*22780*/  UIADD3 UR10, UPT, UPT, UR33, 0xb0, URZ ;  /* 0x000000b0210a7890 */ /* 0x000fc6000fffe0ff */
[----:B------:R-:W-:-:S06]  /*22790*/  UMOV UR33, UR41 ;  /* 0x0000002900217c82 */ /* 0x000fcc0008000000 */
[----:B------:R1:W-:Y:S03]  /*227a0*/  UTMASTG.5D [UR8], [UR70] ;  /* 0x00000008460073b5 */ /* 0x0003e60008020000 */
[----:B------:R-:W-:Y:S01]  /*227b0*/  UMOV UR16, UR58 ;  /* 0x0000003a00107c82 */ /* 0x000fe20008000000 */
[----:B------:R2:W-:Y:S01]  /*227c0*/  UTMASTG.5D [UR32], [UR70] ;  /* 0x00000020460073b5 */ /* 0x0005e20008020000 */
[----:B------:R3:W-:Y:S01]  /*227d0*/  UTMASTG.5D [UR56], [UR70] ;  /* 0x00000038460073b5 */ /* 0x0007e20008020000 */
[----:B-1----:R-:W-:Y:S01]  /*227e0*/  R2UR.FILL UR8, R15 ;  /* 0x000000000f0872ca */ /* 0x002fe200004e0000 */
[----:B------:R-:W-:Y:S01]  /*227f0*/  UMOV UR13, UR34 ;  /* 0x00000022000d7c82 */ /* 0x000fe20008000000 */
[----:B------:R-:W-:Y:S01]  /*22800*/  UMOV UR12, UR10 ;  /* 0x0000000a000c7c82 */ /* 0x000fe20008000000 */
[----:B------:R-:W-:Y:S02]  /*22810*/  R2UR.FILL UR10, R20 ;  /* 0x00000000140a72ca */ /* 0x000fe400004e0000 */
[----:B--2---:R-:W-:Y:S01]  /*22820*/  R2UR.FILL UR34, R12 ;  /* 0x000000000c2272ca */ /* 0x004fe200004e0000 */
[----:B------:R-:W-:Y:S01]  /*22830*/  UIADD3 UR32, UPT, UPT, UR23, 0x30400, URZ ;  /* 0x0003040017207890 */ /* 0x000fe2000fffe0ff */
[----:B------:R-:W-:Y:S01]  /*22840*/  UMOV UR33, 0x40 ;  /* 0x0000004000217882 */ /* 0x000fe20000000000 */
[----:B---3--:R-:W-:Y:S01]  /*22850*/  R2UR.FILL UR58, R3 ;  /* 0x00000000033a72ca */ /* 0x008fe200004e0000 */
[----:B------:R-:W-:-:S12]  /*22860*/  UIADD3 UR56, UPT, UPT, UR23, 0x34800, URZ ;  /* 0x0003480017387890 */ /* 0x000fd8000fffe0ff */
[----:B------:R1:W-:Y:S01]  /*22870*/  UTMASTG.5D [UR56], [UR70] ;  /* 0x00000038460073b5 */ /* 0x0003e20008020000 */
[----:B------:R-:W-:Y:S01]  /*22880*/  UMOV UR9, UR58 ;  /* 0x0000003a00097c82 */ /* 0x000fe20008000000 */
[----:B-1----:R-:W-:Y:S01]  /*22890*/  R2UR.FILL UR58, R0 ;  /* 0x00000000003a72ca */ /* 0x002fe200004e0000 */
[----:B------:R-:W-:-:S12]  /*228a0*/  UIADD3 UR56, UPT, UPT, UR23, 0x35000, URZ ;  /* 0x0003500017387890 */ /* 0x000fd8000fffe0ff */
[----:B------:R1:W-:Y:S01]  /*228b0*/  UTMASTG.5D [UR56], [UR70] ;  /* 0x00000038460073b5 */ /* 0x0003e20008020000 */
[----:B------:R-:W-:Y:S01]  /*228c0*/  UMOV UR11, UR58 ;  /* 0x0000003a000b7c82 */ /* 0x000fe20008000000 */
[----:B------:R2:W-:Y:S01]  /*228d0*/  UTMASTG.5D [UR72], [UR70] ;  /* 0x00000048460073b5 */ /* 0x0005e20008020000 */
[----:B------:R3:W-:Y:S01]  /*228e0*/  UTMASTG.5D [UR64], [UR70] ;  /* 0x00000040460073b5 */ /* 0x0007e20008020000 */
[----:B-1----:R-:W-:Y:S02]  /*228f0*/  R2UR.FILL UR61, R9 ;  /* 0x00000000093d72ca */ /* 0x002fe400004e0000 */
[----:B------:R-:W-:Y:S02]  /*22900*/  R2UR.FILL UR60, R8 ;  /* 0x00000000083c72ca */ /* 0x000fe400004e0000 */
[----:B------:R-:W-:Y:S02]  /*22910*/  R2UR.FILL UR59, R7 ;  /* 0x00000000073b72ca */ /* 0x000fe400004e0000 */
[----:B------:R-:W-:-:S02]  /*22920*/  R2UR.FILL UR58, R6 ;  /* 0x00000000063a72ca */ /* 0x000fc400004e0000 */
[----:B------:R-:W-:Y:S01]  /*22930*/  R2UR.FILL UR56, R5 ;  /* 0x00000000053872ca */ /* 0x000fe200004e0000 */
[----:B--2---:R-:W-:Y:S01]  /*22940*/  UMOV UR75, UR16 ;  /* 0x00000010004b7c82 */ /* 0x004fe20008000000 */
[----:B------:R-:W-:Y:S01]  /*22950*/  UIADD3 UR16, UPT, UPT, UR23, 0x31400, URZ ;  /* 0x0003140017107890 */ /* 0x000fe2000fffe0ff */
[----:B------:R-:W-:Y:S01]  /*22960*/  UMOV UR73, UR13 ;  /* 0x0000000d00497c82 */ /* 0x000fe20008000000 */
[----:B------:R-:W-:Y:S01]  /*22970*/  UMOV UR72, UR12 ;  /* 0x0000000c00487c82 */ /* 0x000fe20008000000 */
[----:B------:R-:W-:Y:S01]  /*22980*/  UMOV UR77, UR11 ;  /* 0x0000000b004d7c82 */ /* 0x000fe20008000000 */
[----:B------:R-:W-:Y:S01]  /*22990*/  UMOV UR76, UR9 ;  /* 0x00000009004c7c82 */ /* 0x000fe20008000000 */
[----:B---3--:R-:W-:Y:S01]  /*229a0*/  UMOV UR69, UR8 ;  /* 0x0000000800457c82 */ /* 0x008fe20008000000 */
[----:B------:R-:W-:Y:S01]  /*229b0*/  UIADD3 UR8, UPT, UPT, UR23, 0x31c00, URZ ;  /* 0x00031c0017087890 */ /* 0x000fe2000fffe0ff */
[----:B------:R-:W-:Y:S01]  /*229c0*/  UMOV UR9, 0x40 ;  /* 0x0000004000097882 */ /* 0x000fe20000000000 */
[----:B------:R-:W-:-:S03]  /*229d0*/  UMOV UR11, UR30 ;  /* 0x0000001e000b7c82 */ /* 0x000fc60008000000 */
[----:B------:R-:W-:Y:S01]  /*229e0*/  UTMASTG.5D [UR56], [UR70] ;  /* 0x00000038460073b5 */ /* 0x000fe20008020000 */
[----:B------:R-:W-:Y:S01]  /*229f0*/  UMOV UR12, UR22 ;  /* 0x00000016000c7c82 */ /* 0x000fe20008000000 */
[----:B------:R-:W-:Y:S01]  /*22a00*/  UMOV UR13, UR55 ;  /* 0x00000037000d7c82 */ /* 0x000fe20008000000 */
[----:B------:R-:W2:Y:S01]  /*22a10*/  S2UR UR30, SR_CgaCtaId ;  /* 0x00000000001e79c3 */ /* 0x000ea20000008800 */
[----:B------:R-:W3:Y:S01]  /*22a20*/  LDCU UR22, c[0x0][0x900] ;  /* 0x00012000ff1677ac */ /* 0x000ee20008000800 */
[----:B------:R-:W-:Y:S01]  /*22a30*/  UTMASTG.5D [UR48], [UR70] ;  /* 0x00000030460073b5 */ /* 0x000fe20008020000 */
[----:B------:R-:W-:Y:S01]  /*22a40*/  UTMASTG.5D [UR40], [UR70] ;  /* 0x00000028460073b5 */ /* 0x000fe20008020000 */
[----:B------:R1:W-:Y:S01]  /*22a50*/  UTMASTG.5D [UR32], [UR70] ;  /* 0x00000020460073b5 */ /* 0x0003e20008020000 */
[----:B------:R4:W-:Y:S01]  /*22a60*/  UTMASTG.5D [UR24], [UR70] ;  /* 0x00000018460073b5 */ /* 0x0009e20008020000 */
[----:B------:R5:W-:Y:S01]  /*22a70*/  UTMASTG.5D [UR16], [UR70] ;  /* 0x00000010460073b5 */ /* 0x000be20008020000 */
[----:B------:R5:W-:Y:S01]  /*22a80*/  UTMASTG.5D [UR8], [UR70] ;  /* 0x00000008460073b5 */ /* 0x000be20008020000 */
[----:B-1----:R-:W-:Y:S01]  /*22a90*/  UIADD3 UR32, UPT, UPT, UR23, 0x32400, URZ ;  /* 0x0003240017207890 */ /* 0x002fe2000fffe0ff */
[----:B------:R-:W-:Y:S01]  /*22aa0*/  UMOV UR34, UR69 ;  /* 0x0000004500227c82 */ /* 0x000fe20008000000 */
[----:B----4-:R-:W-:-:S07]  /*22ab0*/  UIADD3 UR24, UPT, UPT, UR23, 0x32c00, URZ ;  /* 0x00032c0017187890 */ /* 0x010fce000fffe0ff */
[----:B------:R1:W-:Y:S01]  /*22ac0*/  UTMASTG.5D [UR32], [UR70] ;  /* 0x00000020460073b5 */ /* 0x0003e20008020000 */
[----:B------:R-:W-:Y:S01]  /*22ad0*/  UMOV UR26, UR31 ;  /* 0x0000001f001a7c82 */ /* 0x000fe20008000000 */
[----:B------:R-:W4:Y:S01]  /*22ae0*/  LDCU UR31, c[0x0][0x38c] ;  /* 0x00007180ff1f77ac */ /* 0x000f220008000800 */
[----:B-----5:R-:W-:Y:S01]  /*22af0*/  UIADD3 UR16, UPT, UPT, UR23, 0x33400, URZ ;  /* 0x0003340017107890 */ /* 0x020fe2000fffe0ff */
        /* <DEDUP_REMOVED lines=8> */
[----:B-----5:R-:W-:-:S07]  /*22b80*/  UIADD3 UR24, UPT, UPT, UR23, 0x34c00, URZ ;  /* 0x00034c0017187890 */ /* 0x020fce000fffe0ff */
[----:B------:R1:W-:Y:S01]  /*22b90*/  UTMASTG.5D [UR32], [UR70] ;  /* 0x00000020460073b5 */ /* 0x0003e20008020000 */
[----:B------:R-:W-:Y:S01]  /*22ba0*/  UMOV UR26, UR76 ;  /* 0x0000004c001a7c82 */ /* 0x000fe20008000000 */
[----:B---3--:R-:W-:Y:S01]  /*22bb0*/  UIADD3 UR16, UPT, UPT, UR23, 0x35400, URZ ;  /* 0x0003540017107890 */ /* 0x008fe2000fffe0ff */
[----:B------:R3:W-:Y:S01]  /*22bc0*/  UTMASTG.5D [UR24], [UR70] ;  /* 0x00000018460073b5 */ /* 0x0007e20008020000 */
[----:B------:R-:W-:Y:S01]  /*22bd0*/  UMOV UR18, UR77 ;  /* 0x0000004d00127c82 */ /* 0x000fe20008000000 */
[----:B--2---:R-:W-:-:S06]  /*22be0*/  UIADD3 UR8, UPT, UPT, UR23, 0x35c00, URZ ;  /* 0x00035c0017087890 */ /* 0x004fcc000fffe0ff */
        /* <DEDUP_REMOVED lines=8> */
[----:B--2---:R-:W-:Y:S01]  /*22c70*/  UIADD3 UR16, UPT, UPT, UR23, 0x37400, URZ ;  /* 0x0003740017107890 */ /* 0x004fe2000fffe0ff */
[----:B------:R3:W-:Y:S01]  /*22c80*/  UTMASTG.5D [UR24], [UR70] ;  /* 0x00000018460073b5 */ /* 0x0007e20008020000 */
[----:B------:R-:W-:Y:S01]  /*22c90*/  UMOV UR18, UR50 ;  /* 0x0000003200127c82 */ /* 0x000fe20008000000 */
[----:B-----5:R-:W-:-:S06]  /*22ca0*/  UIADD3 UR8, UPT, UPT, UR23, 0x37c00, URZ ;  /* 0x00037c0017087890 */ /* 0x020fcc000fffe0ff */
[----:B------:R3:W-:Y:S01]  /*22cb0*/  UTMASTG.5D [UR16], [UR70] ;  /* 0x00000010460073b5 */ /* 0x0007e20008020000 */
[----:B------:R-:W-:Y:S02]  /*22cc0*/  UMOV UR10, UR42 ;  /* 0x0000002a000a7c82 */ /* 0x000fe40008000000 */
[----:B------:R3:W-:Y:S02]  /*22cd0*/  UTMASTG.5D [UR8], [UR70] ;  /* 0x00000008460073b5 */ /* 0x0007e40008020000 */
[----:B---34-:R-:W-:Y:S01]  /*22ce0*/  NOP ;  /* 0x0000000000007918 */ /* 0x018fe20000000000 */
.L_x_417:
[----:B------:R-:W-:Y:S05]  /*22cf0*/  BSYNC.RECONVERGENT B0 ;  /* 0x0000000000007941 */ /* 0x000fea0003800200 */
.L_x_416:
[----:B------:R0:W-:Y:S01]  /*22d00*/  UTMACMDFLUSH ;  /* 0x00000000000079b7 */ /* 0x0001e20000000000 */
[----:B------:R-:W-:-:S04]  /*22d10*/  DEPBAR.LE SB0, 0x1 ;  /* 0x000080400000791a */ /* 0x000fc80000000000 */
[----:B------:R-:W-:Y:S05]  /*22d20*/  BRA.U UP6, `(.L_x_418) ;  /* 0x0000000106047547 */ /* 0x000fea000b800000 */
[----:B------:R-:W-:Y:S05]  /*22d30*/  BPT.TRAP 0x1 ;  /* 0x000000040000795c */ /* 0x000fea0000300000 */
.L_x_418:
[----:B------:R-:W-:-:S04]  /*22d40*/  UIADD3 UR8, UPT, UPT, UR23, 0x380c0, URZ ;  /* 0x000380c017087890 */ /* 0x000fc8000fffe0ff */
[----:B------:R-:W-:-:S09]  /*22d50*/  UPRMT UR8, UR30, 0x654, UR8 ;  /* 0x000006541e087896 */ /* 0x000fd20008000008 */
[----:B------:R-:W-:Y:S01]  /*22d60*/  SYNCS.ARRIVE.TRANS64.RED.A1T0 RZ, [UR8], RZ ;  /* 0x000000ffffff79a7 */ /* 0x000fe20008100408 */
[----:B------:R-:W-:-:S04]  /*22d70*/  DEPBAR.LE SB0, 0x0 ;  /* 0x000080000000791a */ /* 0x000fc80000000000 */
[----:B------:R-:W-:Y:S05]  /*22d80*/  BRA.U UP6, `(.L_x_419) ;  /* 0x0000000106047547 */ /* 0x000fea000b800000 */
[----:B------:R-:W-:Y:S05]  /*22d90*/  BPT.TRAP 0x1 ;  /* 0x000000040000795c */ /* 0x000fea0000300000 */
.L_x_419:
[----:B------:R-:W-:Y:S01]  /*22da0*/  UIADD3 UR23, UPT, UPT, UR23, 0x380c8, URZ ;  /* 0x000380c817177890 */ /* 0x000fe2000fffe0ff */
[----:B-1----:R-:W-:Y:S01]  /*22db0*/  HFMA2 R0, -RZ, RZ, 0, 5.9604644775390625e-08 ;  /* 0x00000001ff007431 */ /* 0x002fe200000001ff */
[----:B------:R-:W-:Y:S02]  /*22dc0*/  LOP3.LUT R2, R2, 0x1, RZ, 0x3c, !PT ;  /* 0x0000000102027812 */ /* 0x000fe400078e3cff */
[----:B------:R-:W-:-:S09]  /*22dd0*/  UPRMT UR23, UR30, 0x654, UR23 ;  /* 0x000006541e177896 */ /* 0x000fd20008000017 */
[----:B------:R-:W-:Y:S03]  /*22de0*/  SYNCS.ARRIVE.TRANS64.RED.A1T0 RZ, [UR23], RZ ;  /* 0x000000ffffff79a7 */ /* 0x000fe60008100417 */
.L_x_409:
[----:B------:R-:W1:Y:S02]  /*22df0*/  LDCU UR8, c[0x0][0x370] ;  /* 0x00006e00ff0877ac */ /* 0x000e640008000800 */
[----:B-1----:R-:W-:-:S04]  /*22e00*/  UIADD3 UR38, UPT, UPT, UR8, UR38, URZ ;  /* 0x0000002608267290 */ /* 0x002fc8000fffe0ff */
[----:B---3--:R-:W-:-:S09]  /*22e10*/  UISETP.GE.AND UP0, UPT, UR38, UR22, UPT ;  /* 0x000000162600728c */ /* 0x008fd2000bf06270 */
[----:B------:R-:W-:Y:S05]  /*22e20*/  BRA.U !UP0, `(.L_x_420) ;  /* 0xffffffd908e07547 */ /* 0x000fea000b83ffff */
[----:B------:R-:W-:-:S13]  /*22e30*/  LOP3.LUT P0, RZ, R0, 0xff, RZ, 0xc0, !PT ;  /* 0x000000ff00ff7812 */ /* 0x000fda000780c0ff */
[----:B------:R-:W-:Y:S05]  /*22e40*/  @!P0 EXIT ;  /* 0x000000000000894d */ /* 0x000fea0003800000 */
[----:B------:R-:W1:Y:S01]  /*22e50*/  S2UR UR4, SR_CgaCtaId ;  /* 0x00000000000479c3 */ /* 0x000e620000008800 */
[----:B------:R-:W-:Y:S01]  /*22e60*/  UMOV UR5, 0x400 ;  /* 0x0000040000057882 */ /* 0x000fe20000000000 */
[----:B------:R-:W-:Y:S01]  /*22e70*/  UMOV UR6, 0x40 ;  /* 0x0000004000067882 */ /* 0x000fe20000000000 */
[----:B------:R-:W-:Y:S02]  /*22e80*/  IMAD.MOV.U32 R2, RZ, RZ, 0xffff ;  /* 0x0000ffffff027424 */ /* 0x000fe400078e00ff */
[----:B------:R-:W-:Y:S01]  /*22e90*/  IMAD.MOV.U32 R0, RZ, RZ, 0x1 ;  /* 0x00000001ff007424 */ /* 0x000fe200078e00ff */
[----:B-1----:R-:W-:Y:S02]  /*22ea0*/  ULEA UR5, UR4, UR5, 0x18 ;  /* 0x0000000504057291 */ /* 0x002fe4000f8ec0ff */
[----:B------:R-:W-:-:S07]  /*22eb0*/  ULEA UR6, UR4, UR6, 0x18 ;  /* 0x0000000604067291 */ /* 0x000fce000f8ec0ff */
[----:B------:R-:W1:Y:S01]  /*22ec0*/  LDS R3, [UR5+0x380e0] ;  /* 0x0380e005ff037984 */ /* 0x000e620008000800 */
[----:B------:R-:W-:-:S03]  /*22ed0*/  NOP ;  /* 0x0000000000007918 */ /* 0x000fc60000000000 */
[----:B------:R-:W2:Y:S01]  /*22ee0*/  LDS R5, [UR6+0x14] ;  /* 0x00001406ff057984 */ /* 0x000ea20008000800 */
[----:B-1----:R-:W-:-:S04]  /*22ef0*/  LOP3.LUT R3, R3, 0xffff, RZ, 0xc0, !PT ;  /* 0x0000ffff03037812 */ /* 0x002fc800078ec0ff */
[----:B------:R-:W-:-:S04]  /*22f00*/  SHF.R.U32.HI R3, RZ, 0x5, R3 ;  /* 0x00000005ff037819 */ /* 0x000fc80000011603 */
[-C--:B------:R-:W-:Y:S02]  /*22f10*/  SHF.L.U32 R2, R2, R3.reuse, RZ ;  /* 0x0000000302027219 */ /* 0x080fe400000006ff */
[----:B------:R-:W-:Y:S02]  /*22f20*/  SHF.L.U32 R0, R0, R3, RZ ;  /* 0x0000000300007219 */ /* 0x000fe400000006ff */
[----:B--2---:R-:W-:-:S04]  /*22f30*/  LOP3.LUT R5, R5, R2, RZ, 0xc0, !PT ;  /* 0x0000000205057212 */ /* 0x004fc800078ec0ff */
[----:B------:R-:W-:-:S13]  /*22f40*/  ISETP.NE.AND P0, PT, R5, R2, PT ;  /* 0x000000020500720c */ /* 0x000fda0003f05270 */
[----:B------:R-:W-:Y:S05]  /*22f50*/  @P0 BRA `(.L_x_421) ;  /* 0x00000000005c0947 */ /* 0x000fea0003800000 */
[----:B------:R-:W1:Y:S02]  /*22f60*/  LDS R3, [UR6+0x18] ;  /* 0x00001806ff037984 */ /* 0x000e640008000800 */
[----:B-1----:R-:W-:-:S04]  /*22f70*/  LOP3.LUT R3, R3, R0, RZ, 0xc0, !PT ;  /* 0x0000000003037212 */ /* 0x002fc800078ec0ff */
[----:B------:R-:W-:-:S13]  /*22f80*/  ISETP.NE.AND P0, PT, R3, R0, PT ;  /* 0x000000000300720c */ /* 0x000fda0003f05270 */
[----:B------:R-:W-:Y:S05]  /*22f90*/  @P0 BRA `(.L_x_422) ;  /* 0x0000000000400947 */ /* 0x000fea0003800000 */
[----:B------:R-:W-:Y:S01]  /*22fa0*/  R2UR UR8, R2 ;  /* 0x00000000020872ca */ /* 0x000fe200000e0000 */
[----:B------:R-:W1:Y:S01]  /*22fb0*/  S2R R3, SR_LANEID ;  /* 0x0000000000037919 */ /* 0x000e620000000000 */
[----:B------:R-:W-:Y:S01]  /*22fc0*/  LOP3.LUT R4, RZ, R0, RZ, 0x33, !PT ;  /* 0x00000000ff047212 */ /* 0x000fe200078e33ff */
[----:B------:R-:W-:Y:S02]  /*22fd0*/  VOTEU.ANY UR7, UPT, PT ;  /* 0x0000000000077886 */ /* 0x000fe400038e0100 */
[----:B------:R-:W-:Y:S01]  /*22fe0*/  UFLO.U32 UR7, UR7 ;  /* 0x00000007000772bd */ /* 0x000fe200080e0000 */
[----:B------:R-:W2:Y:S07]  /*22ff0*/  REDUX UR4, R4 ;  /* 0x00000000040473c4 */ /* 0x000eae0000000000 */
[----:B------:R-:W-:-:S06]  /*23000*/  ULOP3.LUT UR8, URZ, UR8, URZ, 0x33, !UPT ;  /* 0x00000008ff087292 */ /* 0x000fcc000f8e33ff */
[----:B------:R-:W-:-:S04]  /*23010*/  IMAD.U32 R2, RZ, RZ, UR8 ;  /* 0x00000008ff027e24 */ /* 0x000fc8000f8e00ff */
[----:B------:R-:W3:Y:S02]  /*23020*/  REDUX UR5, R2 ;  /* 0x00000000020573c4 */ /* 0x000ee40000000000 */
[----:B------:R4:W-:Y:S01]  /*23030*/  UTCATOMSWS.AND URZ, UR8 ;  /* 0x0000000800ff79e3 */ /* 0x0009e20008000000 */
[----:B--2---:R-:W-:Y:S01]  /*23040*/  IMAD.U32 R0, RZ, RZ, UR4 ;  /* 0x00000004ff007e24 */ /* 0x004fe2000f8e00ff */
[----:B-1----:R-:W-:Y:S01]  /*23050*/  ISETP.EQ.U32.AND P0, PT, R3, UR7, PT ;  /* 0x0000000703007c0c */ /* 0x002fe2000bf02070 */
[----:B---3--:R-:W-:-:S12]  /*23060*/  IMAD.U32 R3, RZ, RZ, UR5 ;  /* 0x00000005ff037e24 */ /* 0x008fd8000f8e00ff */
[----:B------:R4:W-:Y:S04]  /*23070*/  @P0 ATOMS.AND RZ, [UR6+0x14], R3 ;  /* 0x00001403ffff098c */ /* 0x0009e8000a800006 */
[----:B------:R4:W-:Y:S01]  /*23080*/  @P0 ATOMS.AND RZ, [UR6+0x18], R0 ;  /* 0x00001800ffff098c */ /* 0x0009e2000a800006 */
[----:B------:R-:W-:Y:S05]  /*23090*/  BRA `(.L_x_423) ;  /* 0x0000000000147947 */ /* 0x000fea0003800000 */
.L_x_422:
[----:B------:R-:W-:Y:S02]  /*230a0*/  MOV R2, 0x230c0 ;  /* 0x000230c000027802 */ /* 0x000fe40000000f00 */
[----:B------:R-:W-:Y:S05]  /*230b0*/  CALL.REL.NOINC `($__internal_0_$__cuda_sm10x_tcgen05_guardrail_trap_col_being_dealloced_not_returned_by_alloc) ;  /* 0x00000014008c7944 */ /* 0x000fea0003c00000 */
[----:B------:R-:W-:Y:S05]  /*230c0*/  BRA `(.L_x_423) ;  /* 0x0000000000087947 */ /* 0x000fea0003800000 */
.L_x_421:
[----:B------:R-:W-:Y:S02]  /*230d0*/  MOV R2, 0x230f0 ;  /* 0x000230f000027802 */ /* 0x000fe40000000f00 */
[----:B------:R-:W-:Y:S05]  /*230e0*/  CALL.REL.NOINC `($__internal_2_$__cuda_sm10x_tcgen05_guardrail_trap_unallocated_columns_being_dealloced) ;  /* 0x0000001400987944 */ /* 0x000fea0003c00000 */
.L_x_423:
[----:B------:R-:W-:Y:S01]  /*230f0*/  NOP ;  /* 0x0000000000007918 */ /* 0x000fe20000000000 */
[----:B----4-:R-:W-:Y:S05]  /*23100*/  EXIT ;  /* 0x000000000000794d */ /* 0x010fea0003800000 */
.L_x_37:
[----:B-1----:R-:W-:-:S07]  /*23110*/  MOV R0, UR21 ;  /* 0x0000001500007c02 */ /* 0x002fce0008000f00 */
.L_x_424:
[----:B-1----:R1:W2:Y:S02]  /*23120*/  SYNCS.PHASECHK.TRANS64.TRYWAIT P0, [R0+URZ+0x38000], R7 ;  /* 0x03800007000075a7 */ /* 0x0022a400080011ff */
[----:B--2---:R-:W-:Y:S05]  /*23130*/  @!P0 NANOSLEEP.SYNCS 0x989680 ;  /* 0x009896800000895d */ /* 0x004fea0003900000 */
[----:B------:R-:W2:Y:S02]  /*23140*/  @!P0 SYNCS.PHASECHK.TRANS64 P0, [R0+URZ+0x38000], R7 ;  /* 0x03800007000085a7 */ /* 0x000ea400080010ff */
[----:B--2---:R-:W-:Y:S05]  /*23150*/  @!P0 BRA `(.L_x_424) ;  /* 0xfffffffc00f08947 */ /* 0x004fea000383ffff */
[----:B------:R-:W-:Y:S05]  /*23160*/  BRA `(.L_x_425) ;  /* 0xfffffdec00107947 */ /* 0x000fea000383ffff */
.L_x_39:
[----:B------:R-:W-:-:S07]  /*23170*/  MOV R0, UR4 ;  /* 0x0000000400007c02 */ /* 0x000fce0008000f00 */
.L_x_426:
[----:B-1----:R1:W2:Y:S02]  /*23180*/  SYNCS.PHASECHK.TRANS64.TRYWAIT P0, [R0+URZ+0x38020], R3 ;  /* 0x03802003000075a7 */ /* 0x0022a400080011ff */
[----:B--2---:R-:W-:Y:S05]  /*23190*/  @!P0 NANOSLEEP.SYNCS 0x989680 ;  /* 0x009896800000895d */ /* 0x004fea0003900000 */
[----:B------:R-:W2:Y:S02]  /*231a0*/  @!P0 SYNCS.PHASECHK.TRANS64 P0, [R0+URZ+0x38020], R3 ;  /* 0x03802003000085a7 */ /* 0x000ea400080010ff */
[----:B--2---:R-:W-:Y:S05]  /*231b0*/  @!P0 BRA `(.L_x_426) ;  /* 0xfffffffc00f08947 */ /* 0x004fea000383ffff */
[----:B------:R-:W-:Y:S05]  /*231c0*/  BRA `(.L_x_427) ;  /* 0xfffffdec00187947 */ /* 0x000fea000383ffff */
.L_x_41:
[----:B------:R-:W-:-:S07]  /*231d0*/  MOV R0, UR21 ;  /* 0x0000001500007c02 */ /* 0x000fce0008000f00 */
.L_x_428:
[----:B-1----:R1:W2:Y:S02]  /*231e0*/  SYNCS.PHASECHK.TRANS64.TRYWAIT P0, [R0+URZ+0x38058], R9 ;  /* 0x03805809000075a7 */ /* 0x0022a400080011ff */
[----:B--2---:R-:W-:Y:S05]  /*231f0*/  @!P0 NANOSLEEP.SYNCS 0x989680 ;  /* 0x009896800000895d */ /* 0x004fea0003900000 */
[----:B------:R-:W2:Y:S02]  /*23200*/  @!P0 SYNCS.PHASECHK.TRANS64 P0, [R0+URZ+0x38058], R9 ;  /* 0x03805809000085a7 */ /* 0x000ea400080010ff */
[----:B--2---:R-:W-:Y:S05]  /*23210*/  @!P0 BRA `(.L_x_428) ;  /* 0xfffffffc00f08947 */ /* 0x004fea000383ffff */
[----:B------:R-:W-:Y:S05]  /*23220*/  BRA `(.L_x_429) ;  /* 0xfffffdec00407947 */ /* 0x000fea000383ffff */
.L_x_45:
[----:B------:R-:W-:-:S07]  /*23230*/  MOV R0, UR21 ;  /* 0x0000001500007c02 */ /* 0x000fce0008000f00 */
.L_x_430:
[----:B-1----:R1:W2:Y:S02]  /*23240*/  SYNCS.PHASECHK.TRANS64.TRYWAIT P0, [R0+URZ+0x38008], R7 ;  /* 0x03800807000075a7 */ /* 0x0022a400080011ff */
[----:B--2---:R-:W-:Y:S05]  /*23250*/  @!P0 NANOSLEEP.SYNCS 0x989680 ;  /* 0x009896800000895d */ /* 0x004fea0003900000 */
[----:B------:R-:W2:Y:S02]  /*23260*/  @!P0 SYNCS.PHASECHK.TRANS64 P0, [R0+URZ+0x38008], R7 ;  /* 0x03800807000085a7 */ /* 0x000ea400080010ff */
[----:B--2---:R-:W-:Y:S05]  /*23270*/  @!P0 BRA `(.L_x_430) ;  /* 0xfffffffc00f08947 */ /* 0x004fea000383ffff */
[----:B------:R-:W-:Y:S05]  /*23280*/  BRA `(.L_x_431) ;  /* 0xfffffdf0005c7947 */ /* 0x000fea000383ffff */
.L_x_47:
[----:B------:R-:W-:-:S07]  /*23290*/  MOV R0, UR21 ;  /* 0x0000001500007c02 */ /* 0x000fce0008000f00 */
.L_x_432:
[----:B-1----:R1:W2:Y:S02]  /*232a0*/  SYNCS.PHASECHK.TRANS64.TRYWAIT P0, [R0+URZ+0x38068], R7 ;  /* 0x03806807000075a7 */ /* 0x0022a400080011ff */
[----:B--2---:R-:W-:Y:S05]  /*232b0*/  @!P0 NANOSLEEP.SYNCS 0x989680 ;  /* 0x009896800000895d */ /* 0x004fea0003900000 */
[----:B------:R-:W2:Y:S02]  /*232c0*/  @!P0 SYNCS.PHASECHK.TRANS64 P0, [R0+URZ+0x38068], R7 ;  /* 0x03806807000085a7 */ /* 0x000ea400080010ff */
[----:B--2---:R-:W-:Y:S05]  /*232d0*/  @!P0 BRA `(.L_x_432) ;  /* 0xfffffffc00f08947 */ /* 0x004fea000383ffff */
[----:B------:R-:W-:Y:S05]  /*232e0*/  BRA `(.L_x_433) ;  /* 0xfffffdf000647947 */ /* 0x000fea000383ffff */
.L_x_51:
[----:B------:R-:W-:-:S07]  /*232f0*/  MOV R0, UR4 ;  /* 0x0000000400007c02 */ /* 0x000fce0008000f00 */
.L_x_434:
[----:B--2---:R2:W3:Y:S02]  /*23300*/  SYNCS.PHASECHK.TRANS64.TRYWAIT P0, [R0+URZ+0x38020], R3 ;  /* 0x03802003000075a7 */ /* 0x0044e400080011ff */
[----:B---3--:R-:W-:Y:S05]  /*23310*/  @!P0 NANOSLEEP.SYNCS 0x989680 ;  /* 0x009896800000895d */ /* 0x008fea0003900000 */
[----:B------:R-:W3:Y:S02]  /*23320*/  @!P0 SYNCS.PHASECHK.TRANS64 P0, [R0+URZ+0x38020], R3 ;  /* 0x03802003000085a7 */ /* 0x000ee400080010ff */
[----:B---3--:R-:W-:Y:S05]  /*23330*/  @!P0 BRA `(.L_x_434) ;  /* 0xfffffffc00f08947 */ /* 0x008fea000383ffff */
[----:B------:R-:W-:Y:S05]  /*23340*/  BRA `(.L_x_435) ;  /* 0xfffffdf4007c7947 */ /* 0x000fea000383ffff */
.L_x_53:
[----:B------:R-:W-:-:S07]  /*23350*/  MOV R0, UR21 ;  /* 0x0000001500007c02 */ /* 0x000fce0008000f00 */
.L_x_436:
[----:B--2---:R2:W3:Y:S02]  /*23360*/  SYNCS.PHASECHK.TRANS64.TRYWAIT P0, [R0+URZ+0x380a0], R3 ;  /* 0x0380a003000075a7 */ /* 0x0044e400080011ff */
[----:B---3--:R-:W-:Y:S05]  /*23370*/  @!P0 NANOSLEEP.SYNCS 0x989680 ;  /* 0x009896800000895d */ /* 0x008fea0003900000 */
[----:B------:R-:W3:Y:S02]  /*23380*/  @!P0 SYNCS.PHASECHK.TRANS64 P0, [R0+URZ+0x380a0], R3 ;  /* 0x0380a003000085a7 */ /* 0x000ee400080010ff */
[----:B---3--:R-:W-:Y:S05]  /*23390*/  @!P0 BRA `(.L_x_436) ;  /* 0xfffffffc00f08947 */ /* 0x008fea000383ffff */
[----:B------:R-:W-:Y:S05]  /*233a0*/  BRA `(.L_x_437) ;  /* 0xfffffdf400907947 */ /* 0x000fea000383ffff */
.L_x_55:
[----:B------:R-:W-:Y:S01]  /*233b0*/  IMAD.U32 R7, RZ, RZ, UR7 ;  /* 0x00000007ff077e24 */ /* 0x000fe2000f8e00ff */
[----:B------:R-:W-:-:S04]  /*233c0*/  MOV R8, UR21 ;  /* 0x0000001500087c02 */ /* 0x000fc80008000f00 */
[----:B------:R-:W-:-:S07]  /*233d0*/  SHF.L.U32 R7, R7, 0x1f, RZ ;  /* 0x0000001f07077819 */ /* 0x000fce00000006ff */
.L_x_438:
[----:B--2---:R2:W3:Y:S02]  /*233e0*/  SYNCS.PHASECHK.TRANS64.TRYWAIT P0, [R8+URZ+0x38058], R7 ;  /* 0x03805807080075a7 */ /* 0x0044e400080011ff */
[----:B---3--:R-:W-:Y:S05]  /*233f0*/  @!P0 NANOSLEEP.SYNCS 0x989680 ;  /* 0x009896800000895d */ /* 0x008fea0003900000 */
[----:B------:R-:W3:Y:S02]  /*23400*/  @!P0 SYNCS.PHASECHK.TRANS64 P0, [R8+URZ+0x38058], R7 ;  /* 0x03805807080085a7 */ /* 0x000ee400080010ff */
[----:B---3--:R-:W-:Y:S05]  /*23410*/  @!P0 BRA `(.L_x_438) ;  /* 0xfffffffc00f08947 */ /* 0x008fea000383ffff */
[----:B------:R-:W-:Y:S05]  /*23420*/  BRA `(.L_x_439) ;  /* 0xfffffdf4009c7947 */ /* 0x000fea000383ffff */
.L_x_59:
[----:B------:R-:W-:Y:S07]  /*23430*/  MOV R3, UR7 ;  /* 0x0000000700037c02 */ /* 0x000fee0008000f00 */
.L_x_440:
[----:B-1----:R1:W3:Y:S02]  /*23440*/  SYNCS.PHASECHK.TRANS64.TRYWAIT P0, [R3+URZ+0x38020], R4 ;  /* 0x03802004030075a7 */ /* 0x0022e400080011ff */
[----:B---3--:R-:W-:Y:S05]  /*23450*/  @!P0 NANOSLEEP.SYNCS 0x989680 ;  /* 0x009896800000895d */ /* 0x008fea0003900000 */
[----:B------:R-:W3:Y:S02]  /*23460*/  @!P0 SYNCS.PHASECHK.TRANS64 P0, [R3+URZ+0x38020], R4 ;  /* 0x03802004030085a7 */ /* 0x000ee400080010ff */
[----:B---3--:R-:W-:Y:S05]  /*23470*/  @!P0 BRA `(.L_x_440) ;  /* 0xfffffffc00f08947 */ /* 0x008fea000383ffff */
[----:B------:R-:W-:Y:S05]  /*23480*/  BRA `(.L_x_441) ;  /* 0xfffffdfc00047947 */ /* 0x000fea000383ffff */
.L_x_62:
[----:B------:R-:W-:Y:S07]  /*23490*/  MOV R0, UR21 ;  /* 0x0000001500007c02 */ /* 0x000fee0008000f00 */
.L_x_442:
[----:B-1----:R1:W3:Y:S02]  /*234a0*/  SYNCS.PHASECHK.TRANS64.TRYWAIT P0, [R0+URZ+0x380a8], R3 ;  /* 0x0380a803000075a7 */ /* 0x0022e400080011ff */
[----:B---3--:R-:W-:Y:S05]  /*234b0*/  @!P0 NANOSLEEP.SYNCS 0x989680 ;  /* 0x009896800000895d */ /* 0x008fea0003900000 */
[----:B------:R-:W3:Y:S02]  /*234c0*/  @!P0 SYNCS.PHASECHK.TRANS64 P0, [R0+URZ+0x380a8], R3 ;  /* 0x0380a803000085a7 */ /* 0x000ee400080010ff */
[----:B---3--:R-:W-:Y:S05]  /*234d0*/  @!P0 BRA `(.L_x_442) ;  /* 0xfffffffc00f08947 */ /* 0x008fea000383ffff */
[----:B------:R-:W-:Y:S05]  /*234e0*/  BRA `(.L_x_443) ;  /* 0xfffffe0000487947 */ /* 0x000fea000383ffff */
.L_x_64:
[----:B------:R-:W-:Y:S07]  /*234f0*/  MOV R0, UR21 ;  /* 0x0000001500007c02 */ /* 0x000fee0008000f00 */
.L_x_444:
[----:B-1----:R1:W3:Y:S02]  /*23500*/  SYNCS.PHASECHK.TRANS64.TRYWAIT P0, [R0+URZ+0x38068], R7 ;  /* 0x03806807000075a7 */ /* 0x0022e400080011ff */
[----:B---3--:R-:W-:Y:S05]  /*23510*/  @!P0 NANOSLEEP.SYNCS 0x989680 ;  /* 0x009896800000895d */ /* 0x008fea0003900000 */
[----:B------:R-:W3:Y:S02]  /*23520*/  @!P0 SYNCS.PHASECHK.TRANS64 P0, [R0+URZ+0x38068], R7 ;  /* 0x03806807000085a7 */ /* 0x000ee400080010ff */
[----:B---3--:R-:W-:Y:S05]  /*23530*/  @!P0 BRA `(.L_x_444) ;  /* 0xfffffffc00f08947 */ /* 0x008fea000383ffff */
[----:B------:R-:W-:Y:S05]  /*23540*/  BRA `(.L_x_445) ;  /* 0xfffffe0000507947 */ /* 0x000fea000383ffff */
.L_x_70:
[----:B------:R-:W-:Y:S07]  /*23550*/  MOV R0, UR4 ;  /* 0x0000000400007c02 */ /* 0x000fee0008000f00 */
.L_x_446:
[----:B-1----:R1:W2:Y:S02]  /*23560*/  SYNCS.PHASECHK.TRANS64.TRYWAIT P0, [R0+URZ+0x38020], R3 ;  /* 0x03802003000075a7 */ /* 0x0022a400080011ff */
[----:B--2---:R-:W-:Y:S05]  /*23570*/  @!P0 NANOSLEEP.SYNCS 0x989680 ;  /* 0x009896800000895d */ /* 0x004fea0003900000 */
[----:B------:R-:W2:Y:S02]  /*23580*/  @!P0 SYNCS.PHASECHK.TRANS64 P0, [R0+URZ+0x38020], R3 ;  /* 0x03802003000085a7 */ /* 0x000ea400080010ff */
[----:B--2---:R-:W-:Y:S05]  /*23590*/  @!P0 BRA `(.L_x_446) ;  /* 0xfffffffc00f08947 */ /* 0x004fea000383ffff */
[----:B------:R-:W-:Y:S05]  /*235a0*/  BRA `(.L_x_447) ;  /* 0xfffffe0800c87947 */ /* 0x000fea000383ffff */
.L_x_72:
[----:B------:R-:W-:Y:S07]  /*235b0*/  MOV R0, UR21 ;  /* 0x0000001500007c02 */ /* 0x000fee0008000f00 */
.L_x_448:
[----:B-1----:R1:W2:Y:S02]  /*235c0*/  SYNCS.PHASECHK.TRANS64.TRYWAIT P0, [R0+URZ+0x380a0], R3 ;  /* 0x0380a003000075a7 */ /* 0x0022a400080011ff */
[----:B--2---:R-:W-:Y:S05]  /*235d0*/  @!P0 NANOSLEEP.SYNCS 0x989680 ;  /* 0x009896800000895d */ /* 0x004fea0003900000 */
[----:B------:R-:W2:Y:S02]  /*235e0*/  @!P0 SYNCS.PHASECHK.TRANS64 P0, [R0+URZ+0x380a0], R3 ;  /* 0x0380a003000085a7 */ /* 0x000ea400080010ff */
[----:B--2---:R-:W-:Y:S05]  /*235f0*/  @!P0 BRA `(.L_x_448) ;  /* 0xfffffffc00f08947 */ /* 0x004fea000383ffff */
[----:B------:R-:W-:Y:S05]  /*23600*/  BRA `(.L_x_449) ;  /* 0xfffffe0800dc7947 */ /* 0x000fea000383ffff */
.L_x_74:
[----:B------:R-:W-:Y:S01]  /*23610*/  MOV R8, UR21 ;  /* 0x0000001500087c02 */ /* 0x000fe20008000f00 */
[----:B------:R-:W-:Y:S05]  /*23620*/  IMAD.U32 R7, RZ, RZ, UR7 ;  /* 0x00000007ff077e24 */ /* 0x000fea000f8e00ff */
[----:B------:R-:W-:Y:S07]  /*23630*/  SHF.L.U32 R7, R7, 0x1f, RZ ;  /* 0x0000001f07077819 */ /* 0x000fee00000006ff */
.L_x_450:
[----:B-1----:R1:W2:Y:S02]  /*23640*/  SYNCS.PHASECHK.TRANS64.TRYWAIT P0, [R8+URZ+0x38058], R7 ;  /* 0x03805807080075a7 */ /* 0x0022a400080011ff */
[----:B--2---:R-:W-:Y:S05]  /*23650*/  @!P0 NANOSLEEP.SYNCS 0x989680 ;  /* 0x009896800000895d */ /* 0x004fea0003900000 */
[----:B------:R-:W2:Y:S02]  /*23660*/  @!P0 SYNCS.PHASECHK.TRANS64 P0, [R8+URZ+0x38058], R7 ;  /* 0x03805807080085a7 */ /* 0x000ea400080010ff */
[----:B--2---:R-:W-:Y:S05]  /*23670*/  @!P0 BRA `(.L_x_450) ;  /* 0xfffffffc00f08947 */ /* 0x004fea000383ffff */
[----:B------:R-:W-:Y:S05]  /*23680*/  BRA `(.L_x_451) ;  /* 0xfffffe0800e87947 */ /* 0x000fea000383ffff */
.L_x_82:
[----:B------:R-:W-:-:S07]  /*23690*/  MOV R0, UR21 ;  /* 0x0000001500007c02 */ /* 0x000fce0008000f00 */
.L_x_452:
[----:B---3--:R3:W4:Y:S02]  /*236a0*/  SYNCS.PHASECHK.TRANS64.TRYWAIT P0, [R0+URZ+0x380a8], R3 ;  /* 0x0380a803000075a7 */ /* 0x00872400080011ff */
[----:B----4-:R-:W-:Y:S05]  /*236b0*/  @!P0 NANOSLEEP.SYNCS 0x989680 ;  /* 0x009896800000895d */ /* 0x010fea0003900000 */
[----:B------:R-:W4:Y:S02]  /*236c0*/  @!P0 SYNCS.PHASECHK.TRANS64 P0, [R0+URZ+0x380a8], R3 ;  /* 0x0380a803000085a7 */ /* 0x000f2400080010ff */
[----:B----4-:R-:W-:Y:S05]  /*236d0*/  @!P0 BRA `(.L_x_452) ;  /* 0xfffffffc00f08947 */ /* 0x010fea000383ffff */
[----:B------:R-:W-:Y:S05]  /*236e0*/  BRA `(.L_x_453) ;  /* 0xfffffe1000387947 */ /* 0x000fea000383ffff */
.L_x_84:
[----:B------:R-:W-:-:S07]  /*236f0*/  MOV R0, UR21 ;  /* 0x0000001500007c02 */ /* 0x000fce0008000f00 */
.L_x_454:
[----:B--2---:R2:W3:Y:S02]  /*23700*/  SYNCS.PHASECHK.TRANS64.TRYWAIT P0, [R0+URZ+0x38068], R7 ;  /* 0x03806807000075a7 */ /* 0x0044e400080011ff */
[----:B---3--:R-:W-:Y:S05]  /*23710*/  @!P0 NANOSLEEP.SYNCS 0x989680 ;  /* 0x009896800000895d */ /* 0x008fea0003900000 */
[----:B------:R-:W3:Y:S02]  /*23720*/  @!P0 SYNCS.PHASECHK.TRANS64 P0, [R0+URZ+0x38068], R7 ;  /* 0x03806807000085a7 */ /* 0x000ee400080010ff */
[----:B---3--:R-:W-:Y:S05]  /*23730*/  @!P0 BRA `(.L_x_454) ;  /* 0xfffffffc00f08947 */ /* 0x008fea000383ffff */
[----:B------:R-:W-:Y:S05]  /*23740*/  BRA `(.L_x_455) ;  /* 0xfffffe1000407947 */ /* 0x000fea000383ffff */
.L_x_96:
[----:B-1----:R1:W2:Y:S02]  /*23750*/  SYNCS.PHASECHK.TRANS64.TRYWAIT P0, [R16+URZ+0x380c0], R3 ;  /* 0x0380c003100075a7 */ /* 0x0022a400080011ff */
[----:B--2---:R-:W-:Y:S05]  /*23760*/  @!P0 NANOSLEEP.SYNCS 0x989680 ;  /* 0x009896800000895d */ /* 0x004fea0003900000 */
[----:B------:R-:W2:Y:S02]  /*23770*/  @!P0 SYNCS.PHASECHK.TRANS64 P0, [R16+URZ+0x380c0], R3 ;  /* 0x0380c003100085a7 */ /* 0x000ea400080010ff */
[----:B--2---:R-:W-:Y:S05]  /*23780*/  @!P0 BRA `(.L_x_96) ;  /* 0xfffffffc00f08947 */ /* 0x004fea000383ffff */
[----:B------:R-:W-:Y:S05]  /*23790*/  BRA `(.L_x_456) ;  /* 0xfffffe1800a07947 */ /* 0x000fea000383ffff */
.L_x_163:
[----:B-1----:R1:W3:Y:S02]  /*237a0*/  SYNCS.PHASECHK.TRANS64.TRYWAIT P0, [R0+URZ+0x380c8], R3 ;  /* 0x0380c803000075a7 */ /* 0x0022e400080011ff */
[----:B---3--:R-:W-:Y:S05]  /*237b0*/  @!P0 NANOSLEEP.SYNCS 0x989680 ;  /* 0x009896800000895d */ /* 0x008fea0003900000 */
[----:B------:R-:W3:Y:S02]  /*237c0*/  @!P0 SYNCS.PHASECHK.TRANS64 P0, [R0+URZ+0x380c8], R3 ;  /* 0x0380c803000085a7 */ /* 0x000ee400080010ff */
[----:B---3--:R-:W-:Y:S05]  /*237d0*/  @!P0 BRA `(.L_x_163) ;  /* 0xfffffffc00f08947 */ /* 0x008fea000383ffff */
[----:B------:R-:W-:Y:S05]  /*237e0*/  BRA `(.L_x_457) ;  /* 0xfffffe6c008c7947 */ /* 0x000fea000383ffff */
.L_x_169:
[----:B-1----:R1:W2:Y:S02]  /*237f0*/  SYNCS.PHASECHK.TRANS64.TRYWAIT P0, [R59+URZ+0x38070], R0 ;  /* 0x038070003b0075a7 */ /* 0x0022a400080011ff */
[----:B--2---:R-:W-:Y:S05]  /*23800*/  @!P0 NANOSLEEP.SYNCS 0x989680 ;  /* 0x009896800000895d */ /* 0x004fea0003900000 */
[----:B------:R-:W2:Y:S02]  /*23810*/  @!P0 SYNCS.PHASECHK.TRANS64 P0, [R59+URZ+0x38070], R0 ;  /* 0x038070003b0085a7 */ /* 0x000ea400080010ff */
[----:B--2---:R-:W-:Y:S05]  /*23820*/  @!P0 BRA `(.L_x_169) ;  /* 0xfffffffc00f08947 */ /* 0x004fea000383ffff */
[----:B------:R-:W-:Y:S05]  /*23830*/  BRA `(.L_x_458) ;  /* 0xfffffe7000d07947 */ /* 0x000fea000383ffff */
.L_x_172:
[----:B--2---:R2:W3:Y:S02]  /*23840*/  SYNCS.PHASECHK.TRANS64.TRYWAIT P1, [R59+URZ+0x38080], R4 ;  /* 0x038080043b0075a7 */ /* 0x0044e400080211ff */
[----:B---3--:R-:W-:Y:S05]  /*23850*/  @!P1 NANOSLEEP.SYNCS 0x989680 ;  /* 0x009896800000995d */ /* 0x008fea0003900000 */
[----:B------:R-:W3:Y:S02]  /*23860*/  @!P1 SYNCS.PHASECHK.TRANS64 P1, [R59+URZ+0x38080], R4 ;  /* 0x038080043b0095a7 */ /* 0x000ee400080210ff */
[----:B---3--:R-:W-:Y:S05]  /*23870*/  @!P1 BRA `(.L_x_172) ;  /* 0xfffffffc00f09947 */ /* 0x008fea000383ffff */
[----:B------:R-:W-:Y:S05]  /*23880*/  BRA `(.L_x_459) ;  /* 0xfffffe7000f87947 */ /* 0x000fea000383ffff */
.L_x_175:
[----:B-1----:R1:W3:Y:S02]  /*23890*/  SYNCS.PHASECHK.TRANS64.TRYWAIT P0, [R59+URZ+0x38070], R0 ;  /* 0x038070003b0075a7 */ /* 0x0022e400080011ff */
[----:B---3--:R-:W-:Y:S05]  /*238a0*/  @!P0 NANOSLEEP.SYNCS 0x989680 ;  /* 0x009896800000895d */ /* 0x008fea0003900000 */
[----:B------:R-:W3:Y:S02]  /*238b0*/  @!P0 SYNCS.PHASECHK.TRANS64 P0, [R59+URZ+0x38070], R0 ;  /* 0x038070003b0085a7 */ /* 0x000ee400080010ff */
[----:B---3--:R-:W-:Y:S05]  /*238c0*/  @!P0 BRA `(.L_x_175) ;  /* 0xfffffffc00f08947 */ /* 0x008fea000383ffff */
[----:B------:R-:W-:Y:S05]  /*238d0*/  BRA `(.L_x_460) ;  /* 0xfffffe7400247947 */ /* 0x000fea000383ffff */
.L_x_177:
[----:B-1----:R1:W2:Y:S02]  /*238e0*/  SYNCS.PHASECHK.TRANS64.TRYWAIT P0, [R59+URZ+0x38090], R0 ;  /* 0x038090003b0075a7 */ /* 0x0022a400080011ff */
[----:B--2---:R-:W-:Y:S05]  /*238f0*/  @!P0 NANOSLEEP.SYNCS 0x989680 ;  /* 0x009896800000895d */ /* 0x004fea0003900000 */
[----:B------:R-:W2:Y:S02]  /*23900*/  @!P0 SYNCS.PHASECHK.TRANS64 P0, [R59+URZ+0x38090], R0 ;  /* 0x038090003b0085a7 */ /* 0x000ea400080010ff */
[----:B--2---:R-:W-:Y:S05]  /*23910*/  @!P0 BRA `(.L_x_177) ;  /* 0xfffffffc00f08947 */ /* 0x004fea000383ffff */
[----:B------:R-:W-:Y:S05]  /*23920*/  BRA `(.L_x_461) ;  /* 0xfffffe74006c7947 */ /* 0x000fea000383ffff */
.L_x_196:
[----:B-1----:R1:W4:Y:S02]  /*23930*/  SYNCS.PHASECHK.TRANS64.TRYWAIT P0, [R59+URZ+0x38080], R0 ;  /* 0x038080003b0075a7 */ /* 0x00232400080011ff */
[----:B----4-:R-:W-:Y:S05]  /*23940*/  @!P0 NANOSLEEP.SYNCS 0x989680 ;  /* 0x009896800000895d */ /* 0x010fea0003900000 */
[----:B------:R-:W4:Y:S02]  /*23950*/  @!P0 SYNCS.PHASECHK.TRANS64 P0, [R59+URZ+0x38080], R0 ;  /* 0x038080003b0085a7 */ /* 0x000f2400080010ff */
[----:B----4-:R-:W-:Y:S05]  /*23960*/  @!P0 BRA `(.L_x_196) ;  /* 0xfffffffc00f08947 */ /* 0x010fea000383ffff */
[----:B------:R-:W-:Y:S05]  /*23970*/  BRA `(.L_x_462) ;  /* 0xfffffe8400d07947 */ /* 0x000fea000383ffff */
.L_x_198:
[----:B-1----:R1:W2:Y:S02]  /*23980*/  SYNCS.PHASECHK.TRANS64.TRYWAIT P0, [R59+URZ+0x38098], R0 ;  /* 0x038098003b0075a7 */ /* 0x0022a400080011ff */
[----:B--2---:R-:W-:Y:S05]  /*23990*/  @!P0 NANOSLEEP.SYNCS 0x989680 ;  /* 0x009896800000895d */ /* 0x004fea0003900000 */
[----:B------:R-:W2:Y:S02]  /*239a0*/  @!P0 SYNCS.PHASECHK.TRANS64 P0, [R59+URZ+0x38098], R0 ;  /* 0x038098003b0085a7 */ /* 0x000ea400080010ff */
[----:B--2---:R-:W-:Y:S05]  /*239b0*/  @!P0 BRA `(.L_x_198) ;  /* 0xfffffffc00f08947 */ /* 0x004fea000383ffff */
[----:B------:R-:W-:Y:S05]  /*239c0*/  BRA `(.L_x_463) ;  /* 0xfffffe8800147947 */ /* 0x000fea000383ffff */
.L_x_219:
[----:B--2---:R2:W4:Y:S02]  /*239d0*/  SYNCS.PHASECHK.TRANS64.TRYWAIT P0, [R59+URZ+0x38070], R4 ;  /* 0x038070043b0075a7 */ /* 0x00452400080011ff */
[----:B----4-:R-:W-:Y:S05]  /*239e0*/  @!P0 NANOSLEEP.SYNCS 0x989680 ;  /* 0x009896800000895d */ /* 0x010fea0003900000 */
[----:B------:R-:W4:Y:S02]  /*239f0*/  @!P0 SYNCS.PHASECHK.TRANS64 P0, [R59+URZ+0x38070], R4 ;  /* 0x038070043b0085a7 */ /* 0x000f2400080010ff */
[----:B----4-:R-:W-:Y:S05]  /*23a00*/  @!P0 BRA `(.L_x_219) ;  /* 0xfffffffc00f08947 */ /* 0x010fea000383ffff */
[----:B------:R-:W-:Y:S05]  /*23a10*/  BRA `(.L_x_464) ;  /* 0xfffffe98009c7947 */ /* 0x000fea000383ffff */
.L_x_222:
[----:B-1----:R1:W4:Y:S02]  /*23a20*/  SYNCS.PHASECHK.TRANS64.TRYWAIT P0, [R59+URZ+0x38090], R0 ;  /* 0x038090003b0075a7 */ /* 0x00232400080011ff */
[----:B----4-:R-:W-:Y:S05]  /*23a30*/  @!P0 NANOSLEEP.SYNCS 0x989680 ;  /* 0x009896800000895d */ /* 0x010fea0003900000 */
[----:B------:R-:W4:Y:S02]  /*23a40*/  @!P0 SYNCS.PHASECHK.TRANS64 P0, [R59+URZ+0x38090], R0 ;  /* 0x038090003b0085a7 */ /* 0x000f2400080010ff */
[----:B----4-:R-:W-:Y:S05]  /*23a50*/  @!P0 BRA `(.L_x_222) ;  /* 0xfffffffc00f08947 */ /* 0x010fea000383ffff */
[----:B------:R-:W-:Y:S05]  /*23a60*/  BRA `(.L_x_465) ;  /* 0xfffffe9800c07947 */ /* 0x000fea000383ffff */
.L_x_225:
[----:B-1----:R1:W4:Y:S02]  /*23a70*/  SYNCS.PHASECHK.TRANS64.TRYWAIT P0, [R59+URZ+0x380c0], R0 ;  /* 0x0380c0003b0075a7 */ /* 0x00232400080011ff */
[----:B----4-:R-:W-:Y:S05]  /*23a80*/  @!P0 NANOSLEEP.SYNCS 0x989680 ;  /* 0x009896800000895d */ /* 0x010fea0003900000 */
[----:B------:R-:W4:Y:S02]  /*23a90*/  @!P0 SYNCS.PHASECHK.TRANS64 P0, [R59+URZ+0x380c0], R0 ;  /* 0x0380c0003b0085a7 */ /* 0x000f2400080010ff */
[----:B----4-:R-:W-:Y:S05]  /*23aa0*/  @!P0 BRA `(.L_x_225) ;  /* 0xfffffffc00f08947 */ /* 0x010fea000383ffff */
[----:B------:R-:W-:Y:S05]  /*23ab0*/  BRA `(.L_x_466) ;  /* 0xfffffe9800cc7947 */ /* 0x000fea000383ffff */
.L_x_239:
[----:B--2---:R2:W4:Y:S02]  /*23ac0*/  SYNCS.PHASECHK.TRANS64.TRYWAIT P0, [R59+URZ+0x38080], R4 ;  /* 0x038080043b0075a7 */ /* 0x00452400080011ff */
[----:B----4-:R-:W-:Y:S05]  /*23ad0*/  @!P0 NANOSLEEP.SYNCS 0x989680 ;  /* 0x009896800000895d */ /* 0x010fea0003900000 */
[----:B------:R-:W4:Y:S02]  /*23ae0*/  @!P0 SYNCS.PHASECHK.TRANS64 P0, [R59+URZ+0x38080], R4 ;  /* 0x038080043b0085a7 */ /* 0x000f2400080010ff */
[----:B----4-:R-:W-:Y:S05]  /*23af0*/  @!P0 BRA `(.L_x_239) ;  /* 0xfffffffc00f08947 */ /* 0x010fea000383ffff */
[----:B------:R-:W-:Y:S05]  /*23b00*/  BRA `(.L_x_467) ;  /* 0xfffffeb800f87947 */ /* 0x000fea000383ffff */
.L_x_242:
[----:B------:R1:W1:Y:S02]  /*23b10*/  SYNCS.PHASECHK.TRANS64.TRYWAIT P0, [R59+URZ+0x38098], R0 ;  /* 0x038098003b0075a7 */ /* 0x00026400080011ff */
[----:B-1----:R-:W-:Y:S05]  /*23b20*/  @!P0 NANOSLEEP.SYNCS 0x989680 ;  /* 0x009896800000895d */ /* 0x002fea0003900000 */
[----:B------:R-:W1:Y:S02]  /*23b30*/  @!P0 SYNCS.PHASECHK.TRANS64 P0, [R59+URZ+0x38098], R0 ;  /* 0x038098003b0085a7 */ /* 0x000e6400080010ff */
[----:B-1----:R-:W-:Y:S05]  /*23b40*/  @!P0 BRA `(.L_x_242) ;  /* 0xfffffffc00f08947 */ /* 0x002fea000383ffff */
[----:B------:R-:W-:Y:S05]  /*23b50*/  BRA `(.L_x_468) ;  /* 0xfffffebc001c7947 */ /* 0x000fea000383ffff */
.L_x_245:
[----:B------:R1:W1:Y:S02]  /*23b60*/  SYNCS.PHASECHK.TRANS64.TRYWAIT P0, [R59+URZ+0x380c8], R0 ;  /* 0x0380c8003b0075a7 */ /* 0x00026400080011ff */
[----:B-1----:R-:W-:Y:S05]  /*23b70*/  @!P0 NANOSLEEP.SYNCS 0x989680 ;  /* 0x009896800000895d */ /* 0x002fea0003900000 */
[----:B------:R-:W1:Y:S02]  /*23b80*/  @!P0 SYNCS.PHASECHK.TRANS64 P0, [R59+URZ+0x380c8], R0 ;  /* 0x0380c8003b0085a7 */ /* 0x000e6400080010ff */
[----:B-1----:R-:W-:Y:S05]  /*23b90*/  @!P0 BRA `(.L_x_245) ;  /* 0xfffffffc00f08947 */ /* 0x002fea000383ffff */
[----:B------:R-:W-:Y:S05]  /*23ba0*/  BRA `(.L_x_469) ;  /* 0xfffffebc00287947 */ /* 0x000fea000383ffff */
.L_x_261:
[----:B------:R-:W-:-:S07]  /*23bb0*/  MOV R0, UR6 ;  /* 0x0000000600007c02 */ /* 0x000fce0008000f00 */
.L_x_470:
[----:B-1----:R1:W2:Y:S02]  /*23bc0*/  SYNCS.PHASECHK.TRANS64.TRYWAIT P0, [R0+URZ], R3 ;  /* 0x00000003000075a7 */ /* 0x0022a400080011ff */
[----:B--2---:R-:W-:Y:S05]  /*23bd0*/  @!P0 NANOSLEEP.SYNCS 0x989680 ;  /* 0x009896800000895d */ /* 0x004fea0003900000 */
[----:B------:R-:W2:Y:S02]  /*23be0*/  @!P0 SYNCS.PHASECHK.TRANS64 P0, [R0+URZ], R3 ;  /* 0x00000003000085a7 */ /* 0x000ea400080010ff */
[----:B--2---:R-:W-:Y:S05]  /*23bf0*/  @!P0 BRA `(.L_x_470) ;  /* 0xfffffffc00f08947 */ /* 0x004fea000383ffff */
[----:B------:R-:W-:Y:S05]  /*23c00*/  BRA `(.L_x_471) ;  /* 0xfffffee000307947 */ /* 0x000fea000383ffff */
.L_x_264:
[----:B------:R-:W-:-:S07]  /*23c10*/  MOV R0, UR5 ;  /* 0x0000000500007c02 */ /* 0x000fce0008000f00 */
.L_x_472:
[----:B-1----:R1:W3:Y:S02]  /*23c20*/  SYNCS.PHASECHK.TRANS64.TRYWAIT P1, [R0+URZ], R3 ;  /* 0x00000003000075a7 */ /* 0x0022e400080211ff */
[----:B---3--:R-:W-:Y:S05]  /*23c30*/  @!P1 NANOSLEEP.SYNCS 0x989680 ;  /* 0x009896800000995d */ /* 0x008fea0003900000 */
[----:B------:R-:W3:Y:S02]  /*23c40*/  @!P1 SYNCS.PHASECHK.TRANS64 P1, [R0+URZ], R3 ;  /* 0x00000003000095a7 */ /* 0x000ee400080210ff */
[----:B---3--:R-:W-:Y:S05]  /*23c50*/  @!P1 BRA `(.L_x_472) ;  /* 0xfffffffc00f09947 */ /* 0x008fea000383ffff */
[----:B------:R-:W-:Y:S05]  /*23c60*/  BRA `(.L_x_473) ;  /* 0xfffffee000b47947 */ /* 0x000fea000383ffff */
.L_x_271:
[----:B-1----:R-:W-:-:S04]  /*23c70*/  MOV R4, UR46 ;  /* 0x0000002e00047c02 */ /* 0x002fc80008000f00 */
[----:B------:R1:W2:Y:S03]  /*23c80*/  SYNCS.PHASECHK.TRANS64.TRYWAIT P5, [R4+URZ], R3 ;  /* 0x00000003040075a7 */ /* 0x0002a600080a11ff */
[----:B--2---:R-:W-:Y:S05]  /*23c90*/  @!P5 NANOSLEEP.SYNCS 0x989680 ;  /* 0x009896800000d95d */ /* 0x004fea0003900000 */
[----:B------:R-:W2:Y:S02]  /*23ca0*/  @!P5 SYNCS.PHASECHK.TRANS64 P5, [R4+URZ], R3 ;  /* 0x000000030400d5a7 */ /* 0x000ea400080a10ff */
[----:B--2---:R-:W-:Y:S05]  /*23cb0*/  @!P5 BRA `(.L_x_271) ;  /* 0xfffffffc00ecd947 */ /* 0x004fea000383ffff */
[----:B------:R-:W-:Y:S05]  /*23cc0*/  BRA `(.L_x_474) ;  /* 0xfffffeec00ec7947 */ /* 0x000fea000383ffff */
.L_x_276:
[----:B------:R-:W-:-:S07]  /*23cd0*/  MOV R5, UR6 ;  /* 0x0000000600057c02 */ /* 0x000fce0008000f00 */
.L_x_475:
[----:B---3--:R3:W4:Y:S02]  /*23ce0*/  SYNCS.PHASECHK.TRANS64.TRYWAIT P2, [R5+URZ], R0 ;  /* 0x00000000050075a7 */ /* 0x00872400080411ff */
[----:B----4-:R-:W-:Y:S05]  /*23cf0*/  @!P2 NANOSLEEP.SYNCS 0x989680 ;  /* 0x009896800000a95d */ /* 0x010fea0003900000 */
[----:B------:R-:W4:Y:S02]  /*23d00*/  @!P2 SYNCS.PHASECHK.TRANS64 P2, [R5+URZ], R0 ;  /* 0x000000000500a5a7 */ /* 0x000f2400080410ff */
[----:B----4-:R-:W-:Y:S05]  /*23d10*/  @!P2 BRA `(.L_x_475) ;  /* 0xfffffffc00f0a947 */ /* 0x010fea000383ffff */
[----:B------:R-:W-:Y:S05]  /*23d20*/  BRA `(.L_x_476) ;  /* 0xffffff1c00847947 */ /* 0x000fea000383ffff */
.L_x_281:
[----:B------:R-:W-:-:S07]  /*23d30*/  MOV R3, UR6 ;  /* 0x0000000600037c02 */ /* 0x000fce0008000f00 */
.L_x_477:
[----:B-1----:R1:W2:Y:S02]  /*23d40*/  SYNCS.PHASECHK.TRANS64.TRYWAIT P1, [R3+URZ], R0 ;  /* 0x00000000030075a7 */ /* 0x0022a400080211ff */
[----:B--2---:R-:W-:Y:S05]  /*23d50*/  @!P1 NANOSLEEP.SYNCS 0x989680 ;  /* 0x009896800000995d */ /* 0x004fea0003900000 */
[----:B------:R-:W2:Y:S02]  /*23d60*/  @!P1 SYNCS.PHASECHK.TRANS64 P1, [R3+URZ], R0 ;  /* 0x00000000030095a7 */ /* 0x000ea400080210ff */
[----:B--2---:R-:W-:Y:S05]  /*23d70*/  @!P1 BRA `(.L_x_477) ;  /* 0xfffffffc00f09947 */ /* 0x004fea000383ffff */
[----:B------:R-:W-:Y:S05]  /*23d80*/  BRA `(.L_x_478) ;  /* 0xffffff2000e47947 */ /* 0x000fea000383ffff */
.L_x_286:
[----:B------:R-:W-:-:S07]  /*23d90*/  MOV R0, UR4 ;  /* 0x0000000400007c02 */ /* 0x000fce0008000f00 */
.L_x_479:
[----:B------:R1:W1:Y:S02]  /*23da0*/  SYNCS.PHASECHK.TRANS64.TRYWAIT P1, [R0+URZ], R3 ;  /* 0x00000003000075a7 */ /* 0x00026400080211ff */
[----:B-1----:R-:W-:Y:S05]  /*23db0*/  @!P1 NANOSLEEP.SYNCS 0x989680 ;  /* 0x009896800000995d */ /* 0x002fea0003900000 */
[----:B------:R-:W1:Y:S02]  /*23dc0*/  @!P1 SYNCS.PHASECHK.TRANS64 P1, [R0+URZ], R3 ;  /* 0x00000003000095a7 */ /* 0x000e6400080210ff */
[----:B-1----:R-:W-:Y:S05]  /*23dd0*/  @!P1 BRA `(.L_x_479) ;  /* 0xfffffffc00f09947 */ /* 0x002fea000383ffff */
[----:B------:R-:W-:Y:S05]  /*23de0*/  BRA `(.L_x_480) ;  /* 0xffffff2400bc7947 */ /* 0x000fea000383ffff */
.L_x_293:
[----:B-1----:R-:W-:-:S04]  /*23df0*/  MOV R4, UR46 ;  /* 0x0000002e00047c02 */ /* 0x002fc80008000f00 */
[----:B------:R1:W4:Y:S03]  /*23e00*/  SYNCS.PHASECHK.TRANS64.TRYWAIT P5, [R4+URZ], R3 ;  /* 0x00000003040075a7 */ /* 0x00032600080a11ff */
[----:B----4-:R-:W-:Y:S05]  /*23e10*/  @!P5 NANOSLEEP.SYNCS 0x989680 ;  /* 0x009896800000d95d */ /* 0x010fea0003900000 */
[----:B------:R-:W4:Y:S02]  /*23e20*/  @!P5 SYNCS.PHASECHK.TRANS64 P5, [R4+URZ], R3 ;  /* 0x000000030400d5a7 */ /* 0x000f2400080a10ff */
[----:B----4-:R-:W-:Y:S05]  /*23e30*/  @!P5 BRA `(.L_x_293) ;  /* 0xfffffffc00ecd947 */ /* 0x010fea000383ffff */
[----:B------:R-:W-:Y:S05]  /*23e40*/  BRA `(.L_x_481) ;  /* 0xffffff5c00447947 */ /* 0x000fea000383ffff */
.L_x_298:
[----:B------:R-:W-:-:S07]  /*23e50*/  MOV R9, UR6 ;  /* 0x0000000600097c02 */ /* 0x000fce0008000f00 */
.L_x_482:
[----:B-1----:R1:W2:Y:S02]  /*23e60*/  SYNCS.PHASECHK.TRANS64.TRYWAIT P2, [R9+URZ], R0 ;  /* 0x00000000090075a7 */ /* 0x0022a400080411ff */
[----:B--2---:R-:W-:Y:S05]  /*23e70*/  @!P2 NANOSLEEP.SYNCS 0x989680 ;  /* 0x009896800000a95d */ /* 0x004fea0003900000 */
[----:B------:R-:W2:Y:S02]  /*23e80*/  @!P2 SYNCS.PHASECHK.TRANS64 P2, [R9+URZ], R0 ;  /* 0x000000000900a5a7 */ /* 0x000ea400080410ff */
[----:B--2---:R-:W-:Y:S05]  /*23e90*/  @!P2 BRA `(.L_x_482) ;  /* 0xfffffffc00f0a947 */ /* 0x004fea000383ffff */
[----:B------:R-:W-:Y:S05]  /*23ea0*/  BRA `(.L_x_483) ;  /* 0xffffff8c00307947 */ /* 0x000fea000383ffff */
.L_x_303:
[----:B------:R-:W-:-:S07]  /*23eb0*/  MOV R3, UR6 ;  /* 0x0000000600037c02 */ /* 0x000fce0008000f00 */
.L_x_484:
[----:B-1----:R1:W2:Y:S02]  /*23ec0*/  SYNCS.PHASECHK.TRANS64.TRYWAIT P1, [R3+URZ], R0 ;  /* 0x00000000030075a7 */ /* 0x0022a400080211ff */
[----:B--2---:R-:W-:Y:S05]  /*23ed0*/  @!P1 NANOSLEEP.SYNCS 0x989680 ;  /* 0x009896800000995d */ /* 0x004fea0003900000 */
[----:B------:R-:W2:Y:S02]  /*23ee0*/  @!P1 SYNCS.PHASECHK.TRANS64 P1, [R3+URZ], R0 ;  /* 0x00000000030095a7 */ /* 0x000ea400080210ff */
[----:B--2---:R-:W-:Y:S05]  /*23ef0*/  @!P1 BRA `(.L_x_484) ;  /* 0xfffffffc00f09947 */ /* 0x004fea000383ffff */
[----:B------:R-:W-:Y:S05]  /*23f00*/  BRA `(.L_x_485) ;  /* 0xffffff90006c7947 */ /* 0x000fea000383ffff */
.L_x_308:
[----:B------:R-:W-:-:S07]  /*23f10*/  MOV R0, UR4 ;  /* 0x0000000400007c02 */ /* 0x000fce0008000f00 */
.L_x_486:
[----:B------:R1:W1:Y:S02]  /*23f20*/  SYNCS.PHASECHK.TRANS64.TRYWAIT P0, [R0+URZ], R3 ;  /* 0x00000003000075a7 */ /* 0x00026400080011ff */
[----:B-1----:R-:W-:Y:S05]  /*23f30*/  @!P0 NANOSLEEP.SYNCS 0x989680 ;  /* 0x009896800000895d */ /* 0x002fea0003900000 */
[----:B------:R-:W1:Y:S02]  /*23f40*/  @!P0 SYNCS.PHASECHK.TRANS64 P0, [R0+URZ], R3 ;  /* 0x00000003000085a7 */ /* 0x000e6400080010ff */
[----:B-1----:R-:W-:Y:S05]  /*23f50*/  @!P0 BRA `(.L_x_486) ;  /* 0xfffffffc00f08947 */ /* 0x002fea000383ffff */
[----:B------:R-:W-:Y:S05]  /*23f60*/  BRA `(.L_x_487) ;  /* 0xffffff9400207947 */ /* 0x000fea000383ffff */
.L_x_314:
[----:B------:R-:W-:-:S07]  /*23f70*/  MOV R0, UR8 ;  /* 0x0000000800007c02 */ /* 0x000fce0008000f00 */
.L_x_488:
[----:B-1----:R1:W2:Y:S02]  /*23f80*/  SYNCS.PHASECHK.TRANS64.TRYWAIT P1, [R0+URZ+0x38010], R5 ;  /* 0x03801005000075a7 */ /* 0x0022a400080211ff */
[----:B--2---:R-:W-:Y:S05]  /*23f90*/  @!P1 NANOSLEEP.SYNCS 0x989680 ;  /* 0x009896800000995d */ /* 0x004fea0003900000 */
[----:B------:R-:W2:Y:S02]  /*23fa0*/  @!P1 SYNCS.PHASECHK.TRANS64 P1, [R0+URZ+0x38010], R5 ;  /* 0x03801005000095a7 */ /* 0x000ea400080210ff */
[----:B--2---:R-:W-:Y:S05]  /*23fb0*/  @!P1 BRA `(.L_x_488) ;  /* 0xfffffffc00f09947 */ /* 0x004fea000383ffff */
[----:B------:R-:W-:Y:S05]  /*23fc0*/  BRA `(.L_x_489) ;  /* 0xffffff9800f07947 */ /* 0x000fea000383ffff */
.L_x_320:
[----:B------:R-:W-:-:S07]  /*23fd0*/  MOV R0, UR25 ;  /* 0x0000001900007c02 */ /* 0x000fce0008000f00 */
.L_x_490:
[----:B-1----:R1:W2:Y:S02]  /*23fe0*/  SYNCS.PHASECHK.TRANS64.TRYWAIT P1, [R0+URZ+0x38038], R3 ;  /* 0x03803803000075a7 */ /* 0x0022a400080211ff */
[----:B--2---:R-:W-:Y:S05]  /*23ff0*/  @!P1 NANOSLEEP.SYNCS 0x989680 ;  /* 0x009896800000995d */ /* 0x004fea0003900000 */
[----:B------:R-:W2:Y:S02]  /*24000*/  @!P1 SYNCS.PHASECHK.TRANS64 P1, [R0+URZ+0x38038], R3 ;  /* 0x03803803000095a7 */ /* 0x000ea400080210ff */
[----:B--2---:R-:W-:Y:S05]  /*24010*/  @!P1 BRA `(.L_x_490) ;  /* 0xfffffffc00f09947 */ /* 0x004fea000383ffff */
[----:B------:R-:W-:Y:S05]  /*24020*/  BRA `(.L_x_491) ;  /* 0xffffff9c00647947 */ /* 0x000fea000383ffff */
.L_x_326:
[----:B-1----:R-:W-:-:S07]  /*24030*/  MOV R0, UR8 ;  /* 0x0000000800007c02 */ /* 0x002fce0008000f00 */
.L_x_492:
[----:B-1----:R1:W2:Y:S02]  /*24040*/  SYNCS.PHASECHK.TRANS64.TRYWAIT P1, [R0+URZ+0x38018], R5 ;  /* 0x03801805000075a7 */ /* 0x0022a400080211ff */
[----:B--2---:R-:W-:Y:S05]  /*24050*/  @!P1 NANOSLEEP.SYNCS 0x989680 ;  /* 0x009896800000995d */ /* 0x004fea0003900000 */
[----:B------:R-:W2:Y:S02]  /*24060*/  @!P1 SYNCS.PHASECHK.TRANS64 P1, [R0+URZ+0x38018], R5 ;  /* 0x03801805000095a7 */ /* 0x000ea400080210ff */
[----:B--2---:R-:W-:Y:S05]  /*24070*/  @!P1 BRA `(.L_x_492) ;  /* 0xfffffffc00f09947 */ /* 0x004fea000383ffff */
[----:B------:R-:W-:Y:S05]  /*24080*/  BRA `(.L_x_493) ;  /* 0xffffff9c00e47947 */ /* 0x000fea000383ffff */
.L_x_332:
[----:B------:R-:W-:-:S07]  /*24090*/  MOV R0, UR25 ;  /* 0x0000001900007c02 */ /* 0x000fce0008000f00 */
.L_x_494:
[----:B-1----:R1:W2:Y:S02]  /*240a0*/  SYNCS.PHASECHK.TRANS64.TRYWAIT P1, [R0+URZ+0x38038], R3 ;  /* 0x03803803000075a7 */ /* 0x0022a400080211ff */
[----:B--2---:R-:W-:Y:S05]  /*240b0*/  @!P1 NANOSLEEP.SYNCS 0x989680 ;  /* 0x009896800000995d */ /* 0x004fea0003900000 */
[----:B------:R-:W2:Y:S02]  /*240c0*/  @!P1 SYNCS.PHASECHK.TRANS64 P1, [R0+URZ+0x38038], R3 ;  /* 0x03803803000095a7 */ /* 0x000ea400080210ff */
[----:B--2---:R-:W-:Y:S05]  /*240d0*/  @!P1 BRA `(.L_x_494) ;  /* 0xfffffffc00f09947 */ /* 0x004fea000383ffff */
[----:B------:R-:W-:Y:S05]  /*240e0*/  BRA `(.L_x_495) ;  /* 0xffffffa000607947 */ /* 0x000fea000383ffff */
.L_x_338:
[----:B------:R-:W-:-:S07]  /*240f0*/  MOV R0, UR25 ;  /* 0x0000001900007c02 */ /* 0x000fce0008000f00 */
.L_x_496:
[----:B-1----:R1:W2:Y:S02]  /*24100*/  SYNCS.PHASECHK.TRANS64.TRYWAIT P1, [R0+URZ+0x38038], R3 ;  /* 0x03803803000075a7 */ /* 0x0022a400080211ff */
[----:B--2---:R-:W-:Y:S05]  /*24110*/  @!P1 NANOSLEEP.SYNCS 0x989680 ;  /* 0x009896800000995d */ /* 0x004fea0003900000 */
[----:B------:R-:W2:Y:S02]  /*24120*/  @!P1 SYNCS.PHASECHK.TRANS64 P1, [R0+URZ+0x38038], R3 ;  /* 0x03803803000095a7 */ /* 0x000ea400080210ff */
[----:B--2---:R-:W-:Y:S05]  /*24130*/  @!P1 BRA `(.L_x_496) ;  /* 0xfffffffc00f09947 */ /* 0x004fea000383ffff */
[----:B------:R-:W-:Y:S05]  /*24140*/  BRA `(.L_x_497) ;  /* 0xffffffa4001c7947 */ /* 0x000fea000383ffff */
.L_x_343:
[----:B------:R-:W-:-:S07]  /*24150*/  MOV R0, UR25 ;  /* 0x0000001900007c02 */ /* 0x000fce0008000f00 */
.L_x_498:
[----:B-1----:R1:W2:Y:S02]  /*24160*/  SYNCS.PHASECHK.TRANS64.TRYWAIT P1, [R0+URZ+0x38038], R3 ;  /* 0x03803803000075a7 */ /* 0x0022a400080211ff */
[----:B--2---:R-:W-:Y:S05]  /*24170*/  @!P1 NANOSLEEP.SYNCS 0x989680 ;  /* 0x009896800000995d */ /* 0x004fea0003900000 */
[----:B------:R-:W2:Y:S02]  /*24180*/  @!P1 SYNCS.PHASECHK.TRANS64 P1, [R0+URZ+0x38038], R3 ;  /* 0x03803803000095a7 */ /* 0x000ea400080210ff */
[----:B--2---:R-:W-:Y:S05]  /*24190*/  @!P1 BRA `(.L_x_498) ;  /* 0xfffffffc00f09947 */ /* 0x004fea000383ffff */
[----:B------:R-:W-:Y:S05]  /*241a0*/  BRA `(.L_x_499) ;  /* 0xffffffa400ac7947 */ /* 0x000fea000383ffff */
.L_x_348:
[----:B------:R-:W-:-:S07]  /*241b0*/  MOV R0, UR25 ;  /* 0x0000001900007c02 */ /* 0x000fce0008000f00 */
.L_x_500:
[----:B-1----:R1:W2:Y:S02]  /*241c0*/  SYNCS.PHASECHK.TRANS64.TRYWAIT P1, [R0+URZ+0x38038], R3 ;  /* 0x03803803000075a7 */ /* 0x0022a400080211ff */
[----:B--2---:R-:W-:Y:S05]  /*241d0*/  @!P1 NANOSLEEP.SYNCS 0x989680 ;  /* 0x009896800000995d */ /* 0x004fea0003900000 */
[----:B------:R-:W2:Y:S02]  /*241e0*/  @!P1 SYNCS.PHASECHK.TRANS64 P1, [R0+URZ+0x38038], R3 ;  /* 0x03803803000095a7 */ /* 0x000ea400080210ff */
[----:B--2---:R-:W-:Y:S05]  /*241f0*/  @!P1 BRA `(.L_x_500) ;  /* 0xfffffffc00f09947 */ /* 0x004fea000383ffff */
[----:B------:R-:W-:Y:S05]  /*24200*/  BRA `(.L_x_501) ;  /* 0xffffffa800307947 */ /* 0x000fea000383ffff */
.L_x_353:
[----:B------:R-:W-:-:S07]  /*24210*/  MOV R0, UR25 ;  /* 0x0000001900007c02 */ /* 0x000fce0008000f00 */
.L_x_502:
[----:B-1----:R1:W2:Y:S02]  /*24220*/  SYNCS.PHASECHK.TRANS64.TRYWAIT P1, [R0+URZ+0x38038], R3 ;  /* 0x03803803000075a7 */ /* 0x0022a400080211ff */
[----:B--2---:R-:W-:Y:S05]  /*24230*/  @!P1 NANOSLEEP.SYNCS 0x989680 ;  /* 0x009896800000995d */ /* 0x004fea0003900000 */
[----:B------:R-:W2:Y:S02]  /*24240*/  @!P1 SYNCS.PHASECHK.TRANS64 P1, [R0+URZ+0x38038], R3 ;  /* 0x03803803000095a7 */ /* 0x000ea400080210ff */
[----:B--2---:R-:W-:Y:S05]  /*24250*/  @!P1 BRA `(.L_x_502) ;  /* 0xfffffffc00f09947 */ /* 0x004fea000383ffff */
[----:B------:R-:W-:Y:S05]  /*24260*/  BRA `(.L_x_503) ;  /* 0xffffffa800b47947 */ /* 0x000fea000383ffff */
.L_x_358:
[----:B------:R-:W-:-:S07]  /*24270*/  MOV R0, UR25 ;  /* 0x0000001900007c02 */ /* 0x000fce0008000f00 */
.L_x_504:
[----:B-1----:R1:W2:Y:S02]  /*24280*/  SYNCS.PHASECHK.TRANS64.TRYWAIT P1, [R0+URZ+0x38038], R3 ;  /* 0x03803803000075a7 */ /* 0x0022a400080211ff */
[----:B--2---:R-:W-:Y:S05]  /*24290*/  @!P1 NANOSLEEP.SYNCS 0x989680 ;  /* 0x009896800000995d */ /* 0x004fea0003900000 */
[----:B------:R-:W2:Y:S02]  /*242a0*/  @!P1 SYNCS.PHASECHK.TRANS64 P1, [R0+URZ+0x38038], R3 ;  /* 0x03803803000095a7 */ /* 0x000ea400080210ff */
[----:B--2---:R-:W-:Y:S05]  /*242b0*/  @!P1 BRA `(.L_x_504) ;  /* 0xfffffffc00f09947 */ /* 0x004fea000383ffff */
[----:B------:R-:W-:Y:S05]  /*242c0*/  BRA `(.L_x_505) ;  /* 0xffffffac00387947 */ /* 0x000fea000383ffff */
.L_x_363:
[----:B------:R-:W-:-:S07]  /*242d0*/  MOV R0, UR25 ;  /* 0x0000001900007c02 */ /* 0x000fce0008000f00 */
.L_x_506:
[----:B-1----:R1:W2:Y:S02]  /*242e0*/  SYNCS.PHASECHK.TRANS64.TRYWAIT P1, [R0+URZ+0x38038], R3 ;  /* 0x03803803000075a7 */ /* 0x0022a400080211ff */
[----:B--2---:R-:W-:Y:S05]  /*242f0*/  @!P1 NANOSLEEP.SYNCS 0x989680 ;  /* 0x009896800000995d */ /* 0x004fea0003900000 */
[----:B------:R-:W2:Y:S02]  /*24300*/  @!P1 SYNCS.PHASECHK.TRANS64 P1, [R0+URZ+0x38038], R3 ;  /* 0x03803803000095a7 */ /* 0x000ea400080210ff */
[----:B--2---:R-:W-:Y:S05]  /*24310*/  @!P1 BRA `(.L_x_506) ;  /* 0xfffffffc00f09947 */ /* 0x004fea000383ffff */
[----:B------:R-:W-:Y:S05]  /*24320*/  BRA `(.L_x_507) ;  /* 0xffffffac00bc7947 */ /* 0x000fea000383ffff */
.L_x_368:
[----:B------:R-:W-:-:S07]  /*24330*/  MOV R0, UR25 ;  /* 0x0000001900007c02 */ /* 0x000fce0008000f00 */
.L_x_508:
[----:B-1----:R1:W2:Y:S02]  /*24340*/  SYNCS.PHASECHK.TRANS64.TRYWAIT P1, [R0+URZ+0x38038], R3 ;  /* 0x03803803000075a7 */ /* 0x0022a400080211ff */
[----:B--2---:R-:W-:Y:S05]  /*24350*/  @!P1 NANOSLEEP.SYNCS 0x989680 ;  /* 0x009896800000995d */ /* 0x004fea0003900000 */
[----:B------:R-:W2:Y:S02]  /*24360*/  @!P1 SYNCS.PHASECHK.TRANS64 P1, [R0+URZ+0x38038], R3 ;  /* 0x03803803000095a7 */ /* 0x000ea400080210ff */
[----:B--2---:R-:W-:Y:S05]  /*24370*/  @!P1 BRA `(.L_x_508) ;  /* 0xfffffffc00f09947 */ /* 0x004fea000383ffff */
[----:B------:R-:W-:Y:S05]  /*24380*/  BRA `(.L_x_509) ;  /* 0xffffffb000447947 */ /* 0x000fea000383ffff */
.L_x_373:
[----:B------:R-:W-:-:S07]  /*24390*/  MOV R0, UR25 ;  /* 0x0000001900007c02 */ /* 0x000fce0008000f00 */
.L_x_510:
[----:B-1----:R1:W2:Y:S02]  /*243a0*/  SYNCS.PHASECHK.TRANS64.TRYWAIT P1, [R0+URZ+0x38038], R3 ;  /* 0x03803803000075a7 */ /* 0x0022a400080211ff */
[----:B--2---:R-:W-:Y:S05]  /*243b0*/  @!P1 NANOSLEEP.SYNCS 0x989680 ;  /* 0x009896800000995d */ /* 0x004fea0003900000 */
[----:B------:R-:W2:Y:S02]  /*243c0*/  @!P1 SYNCS.PHASECHK.TRANS64 P1, [R0+URZ+0x38038], R3 ;  /* 0x03803803000095a7 */ /* 0x000ea400080210ff */
[----:B--2---:R-:W-:Y:S05]  /*243d0*/  @!P1 BRA `(.L_x_510) ;  /* 0xfffffffc00f09947 */ /* 0x004fea000383ffff */
[----:B------:R-:W-:Y:S05]  /*243e0*/  BRA `(.L_x_511) ;  /* 0xffffffb000c87947 */ /* 0x000fea000383ffff */
.L_x_379:
[----:B------:R-:W-:-:S07]  /*243f0*/  MOV R0, UR25 ;  /* 0x0000001900007c02 */ /* 0x000fce0008000f00 */
.L_x_512:
[----:B-1----:R1:W2:Y:S02]  /*24400*/  SYNCS.PHASECHK.TRANS64.TRYWAIT P1, [R0+URZ+0x38038], R3 ;  /* 0x03803803000075a7 */ /* 0x0022a400080211ff */
[----:B--2---:R-:W-:Y:S05]  /*24410*/  @!P1 NANOSLEEP.SYNCS 0x989680 ;  /* 0x009896800000995d */ /* 0x004fea0003900000 */
[----:B------:R-:W2:Y:S02]  /*24420*/  @!P1 SYNCS.PHASECHK.TRANS64 P1, [R0+URZ+0x38038], R3 ;  /* 0x03803803000095a7 */ /* 0x000ea400080210ff */
[----:B--2---:R-:W-:Y:S05]  /*24430*/  @!P1 BRA `(.L_x_512) ;  /* 0xfffffffc00f09947 */ /* 0x004fea000383ffff */
[----:B------:R-:W-:Y:S05]  /*24440*/  BRA `(.L_x_513) ;  /* 0xffffffb400607947 */ /* 0x000fea000383ffff */
.L_x_384:
[----:B------:R-:W-:-:S07]  /*24450*/  MOV R0, UR25 ;  /* 0x0000001900007c02 */ /* 0x000fce0008000f00 */
.L_x_514:
[----:B-1----:R1:W2:Y:S02]  /*24460*/  SYNCS.PHASECHK.TRANS64.TRYWAIT P1, [R0+URZ+0x38038], R3 ;  /* 0x03803803000075a7 */ /* 0x0022a400080211ff */
[----:B--2---:R-:W-:Y:S05]  /*24470*/  @!P1 NANOSLEEP.SYNCS 0x989680 ;  /* 0x009896800000995d */ /* 0x004fea0003900000 */
[----:B------:R-:W2:Y:S02]  /*24480*/  @!P1 SYNCS.PHASECHK.TRANS64 P1, [R0+URZ+0x38038], R3 ;  /* 0x03803803000095a7 */ /* 0x000ea400080210ff */
[----:B--2---:R-:W-:Y:S05]  /*24490*/  @!P1 BRA `(.L_x_514) ;  /* 0xfffffffc00f09947 */ /* 0x004fea000383ffff */
[----:B------:R-:W-:Y:S05]  /*244a0*/  BRA `(.L_x_515) ;  /* 0xffffffb400e47947 */ /* 0x000fea000383ffff */
.L_x_389:
[----:B------:R-:W-:-:S07]  /*244b0*/  MOV R0, UR25 ;  /* 0x0000001900007c02 */ /* 0x000fce0008000f00 */
.L_x_516:
[----:B-1----:R1:W2:Y:S02]  /*244c0*/  SYNCS.PHASECHK.TRANS64.TRYWAIT P1, [R0+URZ+0x38038], R3 ;  /* 0x03803803000075a7 */ /* 0x0022a400080211ff */
[----:B--2---:R-:W-:Y:S05]  /*244d0*/  @!P1 NANOSLEEP.SYNCS 0x989680 ;  /* 0x009896800000995d */ /* 0x004fea0003900000 */
[----:B------:R-:W2:Y:S02]  /*244e0*/  @!P1 SYNCS.PHASECHK.TRANS64 P1, [R0+URZ+0x38038], R3 ;  /* 0x03803803000095a7 */ /* 0x000ea400080210ff */
[----:B--2---:R-:W-:Y:S05]  /*244f0*/  @!P1 BRA `(.L_x_516) ;  /* 0xfffffffc00f09947 */ /* 0x004fea000383ffff */
[----:B------:R-:W-:Y:S05]  /*24500*/  BRA `(.L_x_517) ;  /* 0xffffffb800707947 */ /* 0x000fea000383ffff */
.L_x_394:
[----:B------:R-:W-:-:S07]  /*24510*/  MOV R0, UR25 ;  /* 0x0000001900007c02 */ /* 0x000fce0008000f00 */
.L_x_518:
[----:B-1----:R1:W2:Y:S02]  /*24520*/  SYNCS.PHASECHK.TRANS64.TRYWAIT P1, [R0+URZ+0x38038], R3 ;  /* 0x03803803000075a7 */ /* 0x0022a400080211ff */
[----:B--2---:R-:W-:Y:S05]  /*24530*/  @!P1 NANOSLEEP.SYNCS 0x989680 ;  /* 0x009896800000995d */ /* 0x004fea0003900000 */
[----:B------:R-:W2:Y:S02]  /*24540*/  @!P1 SYNCS.PHASECHK.TRANS64 P1, [R0+URZ+0x38038], R3 ;  /* 0x03803803000095a7 */ /* 0x000ea400080210ff */
[----:B--2---:R-:W-:Y:S05]  /*24550*/  @!P1 BRA `(.L_x_518) ;  /* 0xfffffffc00f09947 */ /* 0x004fea000383ffff */
[----:B------:R-:W-:Y:S05]  /*24560*/  BRA `(.L_x_519) ;  /* 0xffffffb800f47947 */ /* 0x000fea000383ffff */
.L_x_399:
[----:B------:R-:W-:-:S07]  /*24570*/  MOV R0, UR25 ;  /* 0x0000001900007c02 */ /* 0x000fce0008000f00 */
.L_x_520:
[----:B-1----:R1:W2:Y:S02]  /*24580*/  SYNCS.PHASECHK.TRANS64.TRYWAIT P1, [R0+URZ+0x38038], R3 ;  /* 0x03803803000075a7 */ /* 0x0022a400080211ff */
[----:B--2---:R-:W-:Y:S05]  /*24590*/  @!P1 NANOSLEEP.SYNCS 0x989680 ;  /* 0x009896800000995d */ /* 0x004fea0003900000 */
[----:B------:R-:W2:Y:S02]  /*245a0*/  @!P1 SYNCS.PHASECHK.TRANS64 P1, [R0+URZ+0x38038], R3 ;  /* 0x03803803000095a7 */ /* 0x000ea400080210ff */
[----:B--2---:R-:W-:Y:S05]  /*245b0*/  @!P1 BRA `(.L_x_520) ;  /* 0xfffffffc00f09947 */ /* 0x004fea000383ffff */
[----:B------:R-:W-:Y:S05]  /*245c0*/  BRA `(.L_x_521) ;  /* 0xffffffbc00847947 */ /* 0x000fea000383ffff */
.L_x_404:
[----:B------:R-:W-:-:S07]  /*245d0*/  MOV R0, UR17 ;  /* 0x0000001100007c02 */ /* 0x000fce0008000f00 */
.L_x_522:
[----:B-1----:R1:W2:Y:S02]  /*245e0*/  SYNCS.PHASECHK.TRANS64.TRYWAIT P1, [R0+URZ+0x38038], R3 ;  /* 0x03803803000075a7 */ /* 0x0022a400080211ff */
[----:B--2---:R-:W-:Y:S05]  /*245f0*/  @!P1 NANOSLEEP.SYNCS 0x989680 ;  /* 0x009896800000995d */ /* 0x004fea0003900000 */
[----:B------:R-:W2:Y:S02]  /*24600*/  @!P1 SYNCS.PHASECHK.TRANS64 P1, [R0+URZ+0x38038], R3 ;  /* 0x03803803000095a7 */ /* 0x000ea400080210ff */
[----:B--2---:R-:W-:Y:S05]  /*24610*/  @!P1 BRA `(.L_x_522) ;  /* 0xfffffffc00f09947 */ /* 0x004fea000383ffff */
[----:B------:R-:W-:Y:S05]  /*24620*/  BRA `(.L_x_523) ;  /* 0xffffffc000087947 */ /* 0x000fea000383ffff */
.L_x_411:
[----:B------:R-:W-:-:S07]  /*24630*/  MOV R3, UR23 ;  /* 0x0000001700037c02 */ /* 0x000fce0008000f00 */
.L_x_524:
[----:B-1----:R1:W2:Y:S02]  /*24640*/  SYNCS.PHASECHK.TRANS64.TRYWAIT P0, [R3+URZ+0x380b0], R0 ;  /* 0x0380b000030075a7 */ /* 0x0022a400080011ff */
[----:B--2---:R-:W-:Y:S05]  /*24650*/  @!P0 NANOSLEEP.SYNCS 0x989680 ;  /* 0x009896800000895d */ /* 0x004fea0003900000 */
[----:B------:R-:W2:Y:S02]  /*24660*/  @!P0 SYNCS.PHASECHK.TRANS64 P0, [R3+URZ+0x380b0], R0 ;  /* 0x0380b000030085a7 */ /* 0x000ea400080010ff */
[----:B--2---:R-:W-:Y:S05]  /*24670*/  @!P0 BRA `(.L_x_524) ;  /* 0xfffffffc00f08947 */ /* 0x004fea000383ffff */
[----:B------:R-:W-:Y:S05]  /*24680*/  BRA `(.L_x_525) ;  /* 0xffffffc400c47947 */ /* 0x000fea000383ffff */
.L_x_415:
[----:B-1----:R-:W-:-:S07]  /*24690*/  MOV R3, UR23 ;  /* 0x0000001700037c02 */ /* 0x002fce0008000f00 */
.L_x_526:
[----:B-1----:R1:W2:Y:S02]  /*246a0*/  SYNCS.PHASECHK.TRANS64.TRYWAIT P0, [R3+URZ+0x380b8], R0 ;  /* 0x0380b800030075a7 */ /* 0x0022a400080011ff */
[----:B--2---:R-:W-:Y:S05]  /*246b0*/  @!P0 NANOSLEEP.SYNCS 0x989680 ;  /* 0x009896800000895d */ /* 0x004fea0003900000 */
[----:B------:R-:W2:Y:S02]  /*246c0*/  @!P0 SYNCS.PHASECHK.TRANS64 P0, [R3+URZ+0x380b8], R0 ;  /* 0x0380b800030085a7 */ /* 0x000ea400080010ff */
[----:B--2---:R-:W-:Y:S05]  /*246d0*/  @!P0 BRA `(.L_x_526) ;  /* 0xfffffffc00f08947 */ /* 0x004fea000383ffff */
[----:B------:R-:W-:Y:S05]  /*246e0*/  BRA `(.L_x_527) ;  /* 0xffffffd800487947 */ /* 0x000fea000383ffff */
        .weak           $__internal_0_$__cuda_sm10x_tcgen05_guardrail_trap_col_being_dealloced_not_returned_by_alloc
        .type           $__internal_0_$__cuda_sm10x_tcgen05_guardrail_trap_col_being_dealloced_not_returned_by_alloc,@function
        .size           $__internal_0_$__cuda_sm10x_tcgen05_guardrail_trap_col_being_dealloced_not_returned_by_alloc,($__internal_1_$__cuda_sm10x_tcgen05_guardrail_trap_phase_invalid_during_alloc - $__internal_0_$__cuda_sm10x_tcgen05_guardrail_trap_col_being_dealloced_not_returned_by_alloc)
$__internal_0_$__cuda_sm10x_tcgen05_guardrail_trap_col_being_dealloced_not_returned_by_alloc:
[----:B------:R-:W-:Y:S05]  /*246f0*/  BPT.TRAP 0x1 ;  /* 0x000000040000795c */ /* 0x000fea0000300000 */
[----:B------:R-:W-:-:S04]  /*24700*/  MOV R3, 0x0 ;  /* 0x0000000000037802 */ /* 0x000fc80000000f00 */
[----:B------:R-:W-:Y:S05]  /*24710*/  RET.REL.NODEC R2 `(_ZN7cutlass13device_kernelINS_4fmha6kernel36Sm100FmhaFwdKernelTmaWarpspecializedIN4cute5tupleIJiiiNS5_IJNS5_IJiiEEEiEEEEEENS1_10collective38Sm100FmhaFwdMainloopTmaWarpspecializedINS_6half_tEffNS5_IJNS4_1CILi256EEENSC_ILi128EEESE_EEENS5_IJiNSC_ILi1EEES7_EEENS5_IJiSG_NS5_IJNS5_IJNSC_ILi0EEEiEEEiEEEEEESL_NS9_10CausalMaskILb1EEENS5_IJNSC_ILi2EEESG_SG_EEENSC_ILb0EEEEENS9_38Sm100FmhaFwdEpilogueTmaWarpspecializedISB_fNS5_IJSE_SE_SE_EEESH_NS5_IJSG_S7_EEESQ_EENS2_23PersistentTileSchedulerENS2_41Sm100FmhaCtxKernelWarpspecializedScheduleEEEEEvNT_6ParamsE) ;  /* 0xfffffdb802387950 */ /* 0x000fea0003c3ffff */
        .weak           $__internal_1_$__cuda_sm10x_tcgen05_guardrail_trap_phase_invalid_during_alloc
        .type           $__internal_1_$__cuda_sm10x_tcgen05_guardrail_trap_phase_invalid_during_alloc,@function
        .size           $__internal_1_$__cuda_sm10x_tcgen05_guardrail_trap_phase_invalid_during_alloc,($__internal_2_$__cuda_sm10x_tcgen05_guardrail_trap_unallocated_columns_being_dealloced - $__internal_1_$__cuda_sm10x_tcgen05_guardrail_trap_phase_invalid_during_alloc)
$__internal_1_$__cuda_sm10x_tcgen05_guardrail_trap_phase_invalid_during_alloc:
[----:B------:R-:W-:Y:S05]  /*24720*/  BPT.TRAP 0x1 ;  /* 0x000000040000795c */ /* 0x000fea0000300000 */
[----:B------:R-:W-:-:S04]  /*24730*/  HFMA2 R3, -RZ, RZ, 0, 0 ;  /* 0x00000000ff037431 */ /* 0x000fc800000001ff */
[----:B------:R-:W-:Y:S05]  /*24740*/  RET.REL.NODEC R2 `(_ZN7cutlass13device_kernelINS_4fmha6kernel36Sm100FmhaFwdKernelTmaWarpspecializedIN4cute5tupleIJiiiNS5_IJNS5_IJiiEEEiEEEEEENS1_10collective38Sm100FmhaFwdMainloopTmaWarpspecializedINS_6half_tEffNS5_IJNS4_1CILi256EEENSC_ILi128EEESE_EEENS5_IJiNSC_ILi1EEES7_EEENS5_IJiSG_NS5_IJNS5_IJNSC_ILi0EEEiEEEiEEEEEESL_NS9_10CausalMaskILb1EEENS5_IJNSC_ILi2EEESG_SG_EEENSC_ILb0EEEEENS9_38Sm100FmhaFwdEpilogueTmaWarpspecializedISB_fNS5_IJSE_SE_SE_EEESH_NS5_IJSG_S7_EEESQ_EENS2_23PersistentTileSchedulerENS2_41Sm100FmhaCtxKernelWarpspecializedScheduleEEEEEvNT_6ParamsE) ;  /* 0xfffffdb8022c7950 */ /* 0x000fea0003c3ffff */
        .weak           $__internal_2_$__cuda_sm10x_tcgen05_guardrail_trap_unallocated_columns_being_dealloced
        .type           $__internal_2_$__cuda_sm10x_tcgen05_guardrail_trap_unallocated_columns_being_dealloced,@function
        .size           $__internal_2_$__cuda_sm10x_tcgen05_guardrail_trap_unallocated_columns_being_dealloced,($__internal_3_$__cuda_sm3x_div_rn_noftz_f32_slowpath - $__internal_2_$__cuda_sm10x_tcgen05_guardrail_trap_unallocated_columns_being_dealloced)
$__internal_2_$__cuda_sm10x_tcgen05_guardrail_trap_unallocated_columns_being_dealloced:
[----:B------:R-:W-:Y:S05]  /*24750*/  BPT.TRAP 0x1 ;  /* 0x000000040000795c */ /* 0x000fea0000300000 */
[----:B------:R-:W-:-:S04]  /*24760*/  MOV R3, 0x0 ;  /* 0x0000000000037802 */ /* 0x000fc80000000f00 */
[----:B------:R-:W-:Y:S05]  /*24770*/  RET.REL.NODEC R2 `(_ZN7cutlass13device_kernelINS_4fmha6kernel36Sm100FmhaFwdKernelTmaWarpspecializedIN4cute5tupleIJiiiNS5_IJNS5_IJiiEEEiEEEEEENS1_10collective38Sm100FmhaFwdMainloopTmaWarpspecializedINS_6half_tEffNS5_IJNS4_1CILi256EEENSC_ILi128EEESE_EEENS5_IJiNSC_ILi1EEES7_EEENS5_IJiSG_NS5_IJNS5_IJNSC_ILi0EEEiEEEiEEEEEESL_NS9_10CausalMaskILb1EEENS5_IJNSC_ILi2EEESG_SG_EEENSC_ILb0EEEEENS9_38Sm100FmhaFwdEpilogueTmaWarpspecializedISB_fNS5_IJSE_SE_SE_EEESH_NS5_IJSG_S7_EEESQ_EENS2_23PersistentTileSchedulerENS2_41Sm100FmhaCtxKernelWarpspecializedScheduleEEEEEvNT_6ParamsE) ;  /* 0xfffffdb802207950 */ /* 0x000fea0003c3ffff */
        .weak           $__internal_3_$__cuda_sm3x_div_rn_noftz_f32_slowpath
        .type           $__internal_3_$__cuda_sm3x_div_rn_noftz_f32_slowpath,@function
        .size           $__internal_3_$__cuda_sm3x_div_rn_noftz_f32_slowpath,(.L_x_544 - $__internal_3_$__cuda_sm3x_div_rn_noftz_f32_slowpath)
$__internal_3_$__cuda_sm3x_div_rn_noftz_f32_slowpath:
[----:B------:R-:W-:Y:S01]  /*24780*/  SHF.R.U32.HI R3, RZ, 0x17, R24 ;  /* 0x00000017ff037819 */ /* 0x000fe20000011618 */
[----:B------:R-:W-:Y:S01]  /*24790*/  BSSY B1, `(.L_x_528) ;  /* 0x0000065000017945 */ /* 0x000fe20003800000 */
[--C-:B------:R-:W-:Y:S01]  /*247a0*/  SHF.R.U32.HI R8, RZ, 0x17, R32.reuse ;  /* 0x00000017ff087819 */ /* 0x100fe20000011620 */
[----:B------:R-:W-:Y:S01]  /*247b0*/  IMAD.MOV.U32 R7, RZ, RZ, R32 ;  /* 0x000000ffff077224 */ /* 0x000fe200078e0020 */
[----:B------:R-:W-:Y:S01]  /*247c0*/  LOP3.LUT R3, R3, 0xff, RZ, 0xc0, !PT ;  /* 0x000000ff03037812 */ /* 0x000fe200078ec0ff */
[----:B------:R-:W-:Y:S01]  /*247d0*/  IMAD.MOV.U32 R6, RZ, RZ, R24 ;  /* 0x000000ffff067224 */ /* 0x000fe200078e0018 */
[----:B------:R-:W-:-:S03]  /*247e0*/  LOP3.LUT R8, R8, 0xff, RZ, 0xc0, !PT ;  /* 0x000000ff08087812 */ /* 0x000fc600078ec0ff */
[----:B------:R-:W-:Y:S02]  /*247f0*/  VIADD R0, R3, 0xffffffff ;  /* 0xffffffff03007836 */ /* 0x000fe40000000000 */
[----:B------:R-:W-:-:S03]  /*24800*/  VIADD R5, R8, 0xffffffff ;  /* 0xffffffff08057836 */ /* 0x000fc60000000000 */
[----:B------:R-:W-:-:S04]  /*24810*/  ISETP.GT.U32.AND P0, PT, R0, 0xfd, PT ;  /* 0x000000fd0000780c */ /* 0x000fc80003f04070 */
[----:B------:R-:W-:-:S13]  /*24820*/  ISETP.GT.U32.OR P0, PT, R5, 0xfd, P0 ;  /* 0x000000fd0500780c */ /* 0x000fda0000704470 */
[----:B------:R-:W-:Y:S01]  /*24830*/  @!P0 IMAD.MOV.U32 R10, RZ, RZ, RZ ;  /* 0x000000ffff0a8224 */ /* 0x000fe200078e00ff */
[----:B------:R-:W-:Y:S06]  /*24840*/  @!P0 BRA `(.L_x_529) ;  /* 0x00000000005c8947 */ /* 0x000fec0003800000 */
[----:B------:R-:W-:Y:S02]  /*24850*/  FSETP.GTU.FTZ.AND P1, PT, |R32|, +INF , PT ;  /* 0x7f8000002000780b */ /* 0x000fe40003f3c200 */
[----:B------:R-:W-:-:S04]  /*24860*/  FSETP.GTU.FTZ.AND P0, PT, |R24|, +INF , PT ;  /* 0x7f8000001800780b */ /* 0x000fc80003f1c200 */
[----:B------:R-:W-:-:S13]  /*24870*/  PLOP3.LUT P0, PT, P1, P0, PT, 0xf8, 0x8f ;  /* 0x00000000008f781c */ /* 0x000fda0000f01f70 */
[----:B------:R-:W-:Y:S05]  /*24880*/  @P0 BRA `(.L_x_530) ;  /* 0x0000000400500947 */ /* 0x000fea0003800000 */
[----:B------:R-:W-:-:S13]  /*24890*/  LOP3.LUT P0, RZ, R6, 0x7fffffff, R7, 0xc8, !PT ;  /* 0x7fffffff06ff7812 */ /* 0x000fda000780c807 */
[----:B------:R-:W-:Y:S05]  /*248a0*/  @!P0 BRA `(.L_x_531) ;  /* 0x0000000400408947 */ /* 0x000fea0003800000 */
[----:B------:R-:W-:Y:S02]  /*248b0*/  FSETP.NEU.FTZ.AND P0, PT, |R32|, +INF , PT ;  /* 0x7f8000002000780b */ /* 0x000fe40003f1d200 */
[----:B------:R-:W-:Y:S02]  /*248c0*/  FSETP.NEU.FTZ.AND P1, PT, |R24|, +INF , PT ;  /* 0x7f8000001800780b */ /* 0x000fe40003f3d200 */
[----:B------:R-:W-:-:S11]  /*248d0*/  FSETP.NEU.FTZ.AND P2, PT, |R32|, +INF , PT ;  /* 0x7f8000002000780b */ /* 0x000fd60003f5d200 */
[----:B------:R-:W-:Y:S05]  /*248e0*/  @!P1 BRA !P0, `(.L_x_531) ;  /* 0x0000000400309947 */ /* 0x000fea0004000000 */
[----:B------:R-:W-:-:S04]  /*248f0*/  LOP3.LUT P0, RZ, R7, 0x7fffffff, RZ, 0xc0, !PT ;  /* 0x7fffffff07ff7812 */ /* 0x000fc8000780c0ff */
[----:B------:R-:W-:-:S13]  /*24900*/  PLOP3.LUT P0, PT, P1, P0, PT, 0x2f, 0xf2 ;  /* 0x0000000000f2781c */ /* 0x000fda0000f00577 */
[----:B------:R-:W-:Y:S05]  /*24910*/  @P0 BRA `(.L_x_532) ;  /* 0x00000004001c0947 */ /* 0x000fea0003800000 */
[----:B------:R-:W-:-:S04]  /*24920*/  LOP3.LUT P0, RZ, R6, 0x7fffffff, RZ, 0xc0, !PT ;  /* 0x7fffffff06ff7812 */ /* 0x000fc8000780c0ff */
[----:B------:R-:W-:-:S13]  /*24930*/  PLOP3.LUT P0, PT, P2, P0, PT, 0x2f, 0xf2 ;  /* 0x0000000000f2781c */ /* 0x000fda0001700577 */
[----:B------:R-:W-:Y:S05]  /*24940*/  @P0 BRA `(.L_x_533) ;  /* 0x0000000400040947 */ /* 0x000fea0003800000 */
[----:B------:R-:W-:Y:S02]  /*24950*/  ISETP.GE.AND P1, PT, R5, RZ, PT ;  /* 0x000000ff0500720c */ /* 0x000fe40003f26270 */
[----:B------:R-:W-:-:S11]  /*24960*/  ISETP.GE.AND P0, PT, R0, RZ, PT ;  /* 0x000000ff0000720c */ /* 0x000fd60003f06270 */
[----:B------:R-:W-:Y:S01]  /*24970*/  @P1 MOV R10, RZ ;  /* 0x000000ff000a1202 */ /* 0x000fe20000000f00 */
[----:B------:R-:W-:Y:S01]  /*24980*/  @!P1 FFMA R7, R32, 1.84467440737095516160e+19, RZ ;  /* 0x5f80000020079823 */ /* 0x000fe200000000ff */
[----:B------:R-:W-:Y:S01]  /*24990*/  @!P1 MOV R10, 0xffffffc0 ;  /* 0xffffffc0000a9802 */ /* 0x000fe20000000f00 */
[----:B------:R-:W-:-:S03]  /*249a0*/  @!P0 FFMA R6, R24, 1.84467440737095516160e+19, RZ ;  /* 0x5f80000018068823 */ /* 0x000fc600000000ff */
[----:B------:R-:W-:-:S07]  /*249b0*/  @!P0 IADD3 R10, PT, PT, R10, 0x40, RZ ;  /* 0x000000400a0a8810 */ /* 0x000fce0007ffe0ff */
.L_x_529:
[----:B------:R-:W-:Y:S01]  /*249c0*/  LEA R11, R3, 0xc0800000, 0x17 ;  /* 0xc0800000030b7811 */ /* 0x000fe200078eb8ff */
[----:B------:R-:W-:Y:S01]  /*249d0*/  BSSY B0, `(.L_x_534) ;  /* 0x0000036000007945 */ /* 0x000fe20003800000 */
[----:B------:R-:W-:Y:S02]  /*249e0*/  IADD3 R8, PT, PT, R8, -0x7f, RZ ;  /* 0xffffff8108087810 */ /* 0x000fe40007ffe0ff */
[----:B------:R-:W-:-:S03]  /*249f0*/  IADD3 R11, PT, PT, -R11, R6, RZ ;  /* 0x000000060b0b7210 */ /* 0x000fc60007ffe1ff */
[----:B------:R-:W-:Y:S01]  /*24a00*/  IMAD R9, R8, -0x800000, R7 ;  /* 0xff80000008097824 */ /* 0x000fe200078e0207 */
[----:B------:R-:W1:Y:S01]  /*24a10*/  MUFU.RCP R5, R11 ;  /* 0x0000000b00057308 */ /* 0x000e620000001000 */
[----:B------:R-:W-:-:S04]  /*24a20*/  FADD.FTZ R6, -R11, -RZ ;  /* 0x800000ff0b067221 */ /* 0x000fc80000010100 */
[----:B-1----:R-:W-:-:S04]  /*24a30*/  FFMA R0, R5, R6, 1 ;  /* 0x3f80000005007423 */ /* 0x002fc80000000006 */
[----:B------:R-:W-:-:S04]  /*24a40*/  FFMA R0, R5, R0, R5 ;  /* 0x0000000005007223 */ /* 0x000fc80000000005 */
[----:B------:R-:W-:-:S04]  /*24a50*/  FFMA R7, R9, R0, RZ ;  /* 0x0000000009077223 */ /* 0x000fc800000000ff */
[----:B------:R-:W-:-:S04]  /*24a60*/  FFMA R5, R6, R7, R9 ;  /* 0x0000000706057223 */ /* 0x000fc80000000009 */
[----:B------:R-:W-:-:S04]  /*24a70*/  FFMA R5, R0, R5, R7 ;  /* 0x0000000500057223 */ /* 0x000fc80000000007 */
[----:B------:R-:W-:Y:S01]  /*24a80*/  FFMA R6, R6, R5, R9 ;  /* 0x0000000506067223 */ /* 0x000fe20000000009 */
[----:B------:R-:W-:-:S03]  /*24a90*/  IADD3 R9, PT, PT, R8, 0x7f, -R3 ;  /* 0x0000007f08097810 */ /* 0x000fc60007ffe803 */
[----:B------:R-:W-:Y:S01]  /*24aa0*/  FFMA R7, R0, R6, R5 ;  /* 0x0000000600077223 */ /* 0x000fe20000000005 */
[----:B------:R-:W-:-:S04]  /*24ab0*/  IADD3 R10, PT, PT, R9, R10, RZ ;  /* 0x0000000a090a7210 */ /* 0x000fc80007ffe0ff */
[----:B------:R-:W-:-:S04]  /*24ac0*/  SHF.R.U32.HI R3, RZ, 0x17, R7 ;  /* 0x00000017ff037819 */ /* 0x000fc80000011607 */
[----:B------:R-:W-:-:S04]  /*24ad0*/  LOP3.LUT R3, R3, 0xff, RZ, 0xc0, !PT ;  /* 0x000000ff03037812 */ /* 0x000fc800078ec0ff */
[----:B------:R-:W-:-:S04]  /*24ae0*/  IADD3 R3, PT, PT, R3, R10, RZ ;  /* 0x0000000a03037210 */ /* 0x000fc80007ffe0ff */
[----:B------:R-:W-:-:S04]  /*24af0*/  IADD3 R8, PT, PT, R3, -0x1, RZ ;  /* 0xffffffff03087810 */ /* 0x000fc80007ffe0ff */
[----:B------:R-:W-:-:S13]  /*24b00*/  ISETP.GE.U32.AND P0, PT, R8, 0xfe, PT ;  /* 0x000000fe0800780c */ /* 0x000fda0003f06070 */
[----:B------:R-:W-:Y:S05]  /*24b10*/  @!P0 BRA `(.L_x_535) ;  /* 0x0000000000808947 */ /* 0x000fea0003800000 */
[----:B------:R-:W-:-:S13]  /*24b20*/  ISETP.GT.AND P0, PT, R3, 0xfe, PT ;  /* 0x000000fe0300780c */ /* 0x000fda0003f04270 */
[----:B------:R-:W-:Y:S05]  /*24b30*/  @P0 BRA `(.L_x_536) ;  /* 0x00000000006c0947 */ /* 0x000fea0003800000 */
[----:B------:R-:W-:-:S13]  /*24b40*/  ISETP.GE.AND P0, PT, R3, 0x1, PT ;  /* 0x000000010300780c */ /* 0x000fda0003f06270 */
[----:B------:R-:W-:Y:S05]  /*24b50*/  @P0 BRA `(.L_x_537) ;  /* 0x0000000000740947 */ /* 0x000fea0003800000 */
[----:B------:R-:W-:Y:S02]  /*24b60*/  ISETP.GE.AND P0, PT, R3, -0x18, PT ;  /* 0xffffffe80300780c */ /* 0x000fe40003f06270 */
[----:B------:R-:W-:-:S11]  /*24b70*/  LOP3.LUT R7, R7, 0x80000000, RZ, 0xc0, !PT ;  /* 0x8000000007077812 */ /* 0x000fd600078ec0ff */
[----:B------:R-:W-:Y:S05]  /*24b80*/  @!P0 BRA `(.L_x_537) ;  /* 0x0000000000688947 */ /* 0x000fea0003800000 */
[CCC-:B------:R-:W-:Y:S01]  /*24b90*/  FFMA.RZ R8, R0.reuse, R6.reuse, R5.reuse ;  /* 0x0000000600087223 */ /* 0x1c0fe2000000c005 */
[CCC-:B------:R-:W-:Y:S01]  /*24ba0*/  FFMA.RP R9, R0.reuse, R6.reuse, R5.reuse ;  /* 0x0000000600097223 */ /* 0x1c0fe20000008005 */
[----:B------:R-:W-:Y:S01]  /*24bb0*/  FFMA.RM R6, R0, R6, R5 ;  /* 0x0000000600067223 */ /* 0x000fe20000004005 */
[C---:B------:R-:W-:Y:S01]  /*24bc0*/  VIADD R0, R3.reuse, 0x20 ;  /* 0x0000002003007836 */ /* 0x040fe20000000000 */
[C---:B------:R-:W-:Y:S02]  /*24bd0*/  ISETP.NE.AND P0, PT, R3.reuse, RZ, PT ;  /* 0x000000ff0300720c */ /* 0x040fe40003f05270 */
[----:B------:R-:W-:Y:S02]  /*24be0*/  LOP3.LUT R8, R8, 0x7fffff, RZ, 0xc0, !PT ;  /* 0x007fffff08087812 */ /* 0x000fe400078ec0ff */
[----:B------:R-:W-:Y:S01]  /*24bf0*/  ISETP.NE.AND P1, PT, R3, RZ, PT ;  /* 0x000000ff0300720c */ /* 0x000fe20003f25270 */
[----:B------:R-:W-:Y:S01]  /*24c00*/  IMAD.MOV R3, RZ, RZ, -R3 ;  /* 0x000000ffff037224 */ /* 0x000fe200078e0a03 */
[----:B------:R-:W-:-:S02]  /*24c10*/  LOP3.LUT R5, R8, 0x800000, RZ, 0xfc, !PT ;  /* 0x0080000008057812 */ /* 0x000fc400078efcff */
[----:B------:R-:W-:Y:S02]  /*24c20*/  FSETP.NEU.FTZ.AND P2, PT, R9, R6, PT ;  /* 0x000000060900720b */ /* 0x000fe40003f5d000 */
[----:B------:R-:W-:Y:S02]  /*24c30*/  SHF.L.U32 R0, R5, R0, RZ ;  /* 0x0000000005007219 */ /* 0x000fe400000006ff */
[----:B------:R-:W-:Y:S02]  /*24c40*/  SEL R6, R3, RZ, P0 ;  /* 0x000000ff03067207 */ /* 0x000fe40000000000 */
[----:B------:R-:W-:Y:S02]  /*24c50*/  ISETP.NE.AND P1, PT, R0, RZ, P1 ;  /* 0x000000ff0000720c */ /* 0x000fe40000f25270 */
[----:B------:R-:W-:Y:S02]  /*24c60*/  SHF.R.U32.HI R5, RZ, R6, R5 ;  /* 0x00000006ff057219 */ /* 0x000fe40000011605 */
[----:B------:R-:W-:-:S02]  /*24c70*/  PLOP3.LUT P1, PT, P2, P1, PT, 0xf8, 0x8f ;  /* 0x00000000008f781c */ /* 0x000fc40001723f70 */
[----:B------:R-:W-:Y:S02]  /*24c80*/  SHF.R.U32.HI R3, RZ, 0x1, R5 ;  /* 0x00000001ff037819 */ /* 0x000fe40000011605 */
[----:B------:R-:W-:-:S04]  /*24c90*/  SEL R0, RZ, 0x1, !P1 ;  /* 0x00000001ff007807 */ /* 0x000fc80004800000 */
[----:B------:R-:W-:-:S04]  /*24ca0*/  LOP3.LUT R0, R0, 0x1, R3, 0xf8, !PT ;  /* 0x0000000100007812 */ /* 0x000fc800078ef803 */
[----:B------:R-:W-:-:S05]  /*24cb0*/  LOP3.LUT R0, R0, R5, RZ, 0xc0, !PT ;  /* 0x0000000500007212 */ /* 0x000fca00078ec0ff */
[----:B------:R-:W-:-:S05]  /*24cc0*/  IMAD.IADD R0, R3, 0x1, R0 ;  /* 0x0000000103007824 */ /* 0x000fca00078e0200 */
[----:B------:R-:W-:Y:S01]  /*24cd0*/  LOP3.LUT R7, R0, R7, RZ, 0xfc, !PT ;  /* 0x0000000700077212 */ /* 0x000fe200078efcff */
[----:B------:R-:W-:Y:S05]  /*24ce0*/  BRA `(.L_x_537) ;  /* 0x0000000000107947 */ /* 0x000fea0003800000 */
.L_x_536:
[----:B------:R-:W-:-:S04]  /*24cf0*/  LOP3.LUT R7, R7, 0x80000000, RZ, 0xc0, !PT ;  /* 0x8000000007077812 */ /* 0x000fc800078ec0ff */
[----:B------:R-:W-:Y:S01]  /*24d00*/  LOP3.LUT R7, R7, 0x7f800000, RZ, 0xfc, !PT ;  /* 0x7f80000007077812 */ /* 0x000fe200078efcff */
[----:B------:R-:W-:Y:S05]  /*24d10*/  BRA `(.L_x_537) ;  /* 0x0000000000047947 */ /* 0x000fea0003800000 */
.L_x_535:
[----:B------:R-:W-:Y:S02]  /*24d20*/  LEA R7, R10, R7, 0x17 ;  /* 0x000000070a077211 */ /* 0x000fe400078eb8ff */
.L_x_537:
[----:B------:R-:W-:Y:S05]  /*24d30*/  BSYNC B0 ;  /* 0x0000000000007941 */ /* 0x000fea0003800000 */
.L_x_534:
[----:B------:R-:W-:Y:S01]  /*24d40*/  MOV R33, R7 ;  /* 0x0000000700217202 */ /* 0x000fe20000000f00 */
[----:B------:R-:W-:Y:S05]  /*24d50*/  BRA `(.L_x_538) ;  /* 0x0000000000207947 */ /* 0x000fea0003800000 */
.L_x_533:
[----:B------:R-:W-:-:S04]  /*24d60*/  LOP3.LUT R6, R6, 0x80000000, R7, 0x48, !PT ;  /* 0x8000000006067812 */ /* 0x000fc800078e4807 */
[----:B------:R-:W-:Y:S01]  /*24d70*/  LOP3.LUT R33, R6, 0x7f800000, RZ, 0xfc, !PT ;  /* 0x7f80000006217812 */ /* 0x000fe200078efcff */
[----:B------:R-:W-:Y:S05]  /*24d80*/  BRA `(.L_x_538) ;  /* 0x0000000000147947 */ /* 0x000fea0003800000 */
.L_x_532:
[----:B------:R-:W-:Y:S01]  /*24d90*/  LOP3.LUT R33, R6, 0x80000000, R7, 0x48, !PT ;  /* 0x8000000006217812 */ /* 0x000fe200078e4807 */
[----:B------:R-:W-:Y:S05]  /*24da0*/  BRA `(.L_x_538) ;  /* 0x00000000000c7947 */ /* 0x000fea0003800000 */
.L_x_531:
[----:B------:R-:W1:Y:S01]  /*24db0*/  MUFU.RSQ R33, -QNAN ;  /* 0xffc0000000217908 */ /* 0x000e620000001400 */
[----:B------:R-:W-:Y:S05]  /*24dc0*/  BRA `(.L_x_538) ;  /* 0x0000000000047947 */ /* 0x000fea0003800000 */
.L_x_530:
[----:B------:R-:W-:-:S07]  /*24dd0*/  FADD.FTZ R33, R32, R24 ;  /* 0x0000001820217221 */ /* 0x000fce0000010000 */
.L_x_538:
[----:B------:R-:W-:Y:S05]  /*24de0*/  BSYNC B1 ;  /* 0x0000000000017941 */ /* 0x000fea0003800000 */
.L_x_528:
[----:B------:R-:W-:-:S04]  /*24df0*/  HFMA2 R5, -RZ, RZ, 0, 0 ;  /* 0x00000000ff057431 */ /* 0x000fc800000001ff */
[----:B-1----:R-:W-:Y:S05]  /*24e00*/  RET.REL.NODEC R4 `(_ZN7cutlass13device_kernelINS_4fmha6kernel36Sm100FmhaFwdKernelTmaWarpspecializedIN4cute5tupleIJiiiNS5_IJNS5_IJiiEEEiEEEEEENS1_10collective38Sm100FmhaFwdMainloopTmaWarpspecializedINS_6half_tEffNS5_IJNS4_1CILi256EEENSC_ILi128EEESE_EEENS5_IJiNSC_ILi1EEES7_EEENS5_IJiSG_NS5_IJNS5_IJNSC_ILi0EEEiEEEiEEEEEESL_NS9_10CausalMaskILb1EEENS5_IJNSC_ILi2EEESG_SG_EEENSC_ILb0EEEEENS9_38Sm100FmhaFwdEpilogueTmaWarpspecializedISB_fNS5_IJSE_SE_SE_EEESH_NS5_IJSG_S7_EEESQ_EENS2_23PersistentTileSchedulerENS2_41Sm100FmhaCtxKernelWarpspecializedScheduleEEEEEvNT_6ParamsE) ;  /* 0xfffffdb0047c7950 */ /* 0x002fea0003c3ffff */
.L_x_539:
[----:B------:R-:W-:-:S00]  /*24e10*/  BRA `(.L_x_539) ;  /* 0xfffffffc00fc7947 */ /* 0x000fc0000383ffff */
[----:B------:R-:W-:-:S00]  /*24e20*/  NOP ;  /* 0x0000000000007918 */ /* 0x000fc00000000000 */
        /* <DEDUP_REMOVED lines=13> */
.L_x_544:


//--------------------- .nv.global.init           --------------------------
	.section	.nv.global.init,"aw",@progbits
.nv.global.init:
	.type		$str$23,@object
	.size		$str$23,($str$37 - $str$23)
$str$23:
        /*0000*/ 	.byte	0x0a, 0x00
	.type		$str$37,@object
	.size		$str$37,($str$32 - $str$37)
$str$37:
        /*0002*/ 	.byte	0x3a, 0x00
	.type		$str$32,@object
	.size		$str$32,($str$29 - $str$32)
$str$32:
        /*0004*/ 	.byte	0x5f, 0x00
	.type		$str$29,@object
	.size		$str$29,($str$28 - $str$29)
$str$29:
        /*0006*/ 	.byte	0x25, 0x64, 0x00
	.type		$str$28,@object
	.size		$str$28,($str$30 - $str$28)
$str$28:
        /*0009*/ 	.byte	0x25, 0x63, 0x00
	.type		$str$30,@object
	.size		$str$30,($str$31 - $str$30)
$str$30:
        /*000c*/ 	.byte	0x25, 0x73, 0x00
	.type		$str$31,@object
	.size		$str$31,($str$35 - $str$31)
$str$31:
        /*000f*/ 	.byte	0x20, 0x6f, 0x20, 0x00
	.type		$str$35,@object
	.size		$str$35,($str$22 - $str$35)
$str$35:
        /*0013*/ 	.byte	0x70, 0x74, 0x72, 0x5b, 0x00
	.type		$str$22,@object
	.size		$str$22,($str$34 - $str$22)
$str$22:
        /*0018*/ 	.byte	0x73, 0x4f, 0x3a, 0x20, 0x00
	.type		$str$34,@object
	.size		$str$34,($str$36 - $str$34)
$str$34:
        /*001d*/ 	.byte	0x73, 0x6d, 0x65, 0x6d, 0x5f, 0x00
	.type		$str$36,@object
	.size		$str$36,($str$33 - $str$36)
$str$36:
        /*0023*/ 	.byte	0x62, 0x5d, 0x28, 0x25, 0x70, 0x29, 0x00
	.type		$str$33,@object
	.size		$str$33,($str$27 - $str$33)
$str$33:
        /*002a*/ 	.byte	0x53, 0x77, 0x3c, 0x25, 0x64, 0x2c, 0x25, 0x64, 0x2c, 0x25, 0x64, 0x3e, 0x00
	.type		$str$27,@object
	.size		$str$27,($str$26 - $str$27)
$str$27:
        /*0037*/ 	.byte	0x2f, 0x74, 0x6d, 0x70, 0x2f, 0x63, 0x75, 0x74, 0x6c, 0x61, 0x73, 0x73, 0x5f, 0x73, 0x77, 0x65
        /*0047*/ 	.byte	0x65, 0x70, 0x5f, 0x73, 0x72, 0x63, 0x2f, 0x69, 0x6e, 0x63, 0x6c, 0x75, 0x64, 0x65, 0x2f, 0x63
        /*0057*/ 	.byte	0x75, 0x74, 0x65, 0x2f, 0x61, 0x74, 0x6f, 0x6d, 0x2f, 0x63, 0x6f, 0x70, 0x79, 0x5f, 0x74, 0x72
        /*0067*/ 	.byte	0x61, 0x69, 0x74, 0x73, 0x5f, 0x73, 0x6d, 0x31, 0x30, 0x30, 0x2e, 0x68, 0x70, 0x70, 0x00
	.type		$str$26,@object
	.size		$str$26,(__unnamed_4 - $str$26)
$str$26:
        /*0076*/ 	.byte	0x28, 0x28, 0x75, 0x69, 0x6e, 0x74, 0x33, 0x32, 0x5f, 0x74, 0x28, 0x74, 0x68, 0x72, 0x65, 0x61
        /*0086*/ 	.byte	0x64, 0x49, 0x64, 0x78, 0x2e, 0x78, 0x29, 0x20, 0x2f, 0x20, 0x33, 0x32, 0x29, 0x20, 0x25, 0x20
        /*0096*/ 	.byte	0x34, 0x29, 0x20, 0x3d, 0x3d, 0x20, 0x28, 0x28, 0x28, 0x74, 0x6d, 0x65, 0x6d, 0x5f, 0x61, 0x64
        /*00a6*/ 	.byte	0x64, 0x72, 0x20, 0x3e, 0x3e, 0x20, 0x31, 0x36, 0x29, 0x20, 0x2f, 0x20, 0x33, 0x32, 0x29, 0x20
        /*00b6*/ 	.byte	0x25, 0x20, 0x34, 0x29, 0x00
	.type		__unnamed_4,@object
	.size		__unnamed_4,(__unnamed_1 - __unnamed_4)
__unnamed_4:
        /* <DEDUP_REMOVED lines=37> */
        /*030b*/ 	.byte	0x30, 0x3e, 0x3e, 0x3e, 0x3e, 0x5d, 0x00
	.type		__unnamed_1,@object
	.size		__unnamed_1,(__unnamed_5 - __unnamed_1)
__unnamed_1:
        /* <DEDUP_REMOVED lines=37> */
        /*0562*/ 	.byte	0x3a, 0x43, 0x3c, 0x30, 0x3e, 0x3e, 0x3e, 0x3e, 0x5d, 0x00
	.type		__unnamed_5,@object
	.size		__unnamed_5,(__unnamed_6 - __unnamed_5)
__unnamed_5:
        /* <DEDUP_REMOVED lines=38> */
	.type		__unnamed_6,@object
	.size		__unnamed_6,(__unnamed_7 - __unnamed_6)
__unnamed_6:
        /* <DEDUP_REMOVED lines=37> */
        /*0a16*/ 	.byte	0x74, 0x65, 0x3a, 0x3a, 0x43, 0x3c, 0x30, 0x3e, 0x3e, 0x3e, 0x3e, 0x5d, 0x00
	.type		__unnamed_7,@object
	.size		__unnamed_7,(__unnamed_2 - __unnamed_7)
__unnamed_7:
        /* <DEDUP_REMOVED lines=37> */
        /*0c73*/ 	.byte	0x63, 0x75, 0x74, 0x65, 0x3a, 0x3a, 0x43, 0x3c, 0x30, 0x3e, 0x3e, 0x3e, 0x3e, 0x5d, 0x00
	.type		__unnamed_2,@object
	.size		__unnamed_2,(__unnamed_3 - __unnamed_2)
__unnamed_2:
        /* <DEDUP_REMOVED lines=38> */
	.type		__unnamed_3,@object
	.size		__unnamed_3,(.L_3 - __unnamed_3)
__unnamed_3:
        /* <DEDUP_REMOVED lines=39> */
.L_3:


//--------------------- .nv.shared._ZN7cutlass13device_kernelINS_4fmha6kernel36Sm100FmhaFwdKernelTmaWarpspecializedIN4cute5tupleIJiiiNS5_IJNS5_IJiiEEEiEEEEEENS1_10collective38Sm100FmhaFwdMainloopTmaWarpspecializedINS_6half_tEffNS5_IJNS4_1CILi256EEENSC_ILi128EEESE_EEENS5_IJiNSC_ILi1EEES7_EEENS5_IJiSG_NS5_IJNS5_IJNSC_ILi0EEEiEEEiEEEEEESL_NS9_10CausalMaskILb1EEENS5_IJNSC_ILi2EEESG_SG_EEENSC_ILb0EEEEENS9_38Sm100FmhaFwdEpilogueTmaWarpspecializedISB_fNS5_IJSE_SE_SE_EEESH_NS5_IJSG_S7_EEESQ_EENS2_23PersistentTileSchedulerENS2_41Sm100FmhaCtxKernelWarpspecializedScheduleEEEEEvNT_6ParamsE --------------------------
	.section	.nv.shared._ZN7cutlass13device_kernelINS_4fmha6kernel36Sm100FmhaFwdKernelTmaWarpspecializedIN4cute5tupleIJiiiNS5_IJNS5_IJiiEEEiEEEEEENS1_10collective38Sm100FmhaFwdMainloopTmaWarpspecializedINS_6half_tEffNS5_IJNS4_1CILi256EEENSC_ILi128EEESE_EEENS5_IJiNSC_ILi1EEES7_EEENS5_IJiSG_NS5_IJNS5_IJNSC_ILi0EEEiEEEiEEEEEESL_NS9_10CausalMaskILb1EEENS5_IJNSC_ILi2EEESG_SG_EEENSC_ILb0EEEEENS9_38Sm100FmhaFwdEpilogueTmaWarpspecializedISB_fNS5_IJSE_SE_SE_EEESH_NS5_IJSG_S7_EEESQ_EENS2_23PersistentTileSchedulerENS2_41Sm100FmhaCtxKernelWarpspecializedScheduleEEEEEvNT_6ParamsE,"aw",@nobits
	.sectionflags	@""
	.align	16
	.zero		1024


//--------------------- .nv.shared.reserved.0     --------------------------
	.section	.nv.shared.reserved.0,"aw",@nobits
	.weak		__nv_reservedSMEM_offset_0_alias
	.size		__nv_reservedSMEM_offset_0_alias, 0, 64
	.other		__nv_reservedSMEM_offset_0_alias,@"STO_CUDA_RESERVED_SHARED STV_DEFAULT"
__nv_reservedSMEM_offset_0_alias:
	.zero		0
.nv.shared.reserved.0:
	.zero		64
	.weak		__nv_reservedSMEM_tcgen05_partition
	.type		__nv_reservedSMEM_tcgen05_partition,@object
	.size		__nv_reservedSMEM_tcgen05_partition,(.L_0 - __nv_reservedSMEM_tcgen05_partition)
__nv_reservedSMEM_tcgen05_partition:
	.zero		32
.L_0:


//--------------------- .nv.global                --------------------------
	.section	.nv.global,"aw",@nobits
.nv.global:
	.type		_ZN39_INTERNAL_a6090386_4_k_cu_0214279f_26464cute1_E,@object
	.size		_ZN39_INTERNAL_a6090386_4_k_cu_0214279f_26464cute1_E,(_ZN39_INTERNAL_a6090386_4_k_cu_0214279f_26464cuda3std3__45__cpo6cbeginE - _ZN39_INTERNAL_a6090386_4_k_cu_0214279f_26464cute1_E)
_ZN39_INTERNAL_a6090386_4_k_cu_0214279f_26464cute1_E:
	.zero		1
	.type		_ZN39_INTERNAL_a6090386_4_k_cu_0214279f_26464cuda3std3__45__cpo6cbeginE,@object
	.size		_ZN39_INTERNAL_a6090386_4_k_cu_0214279f_26464cuda3std3__45__cpo6cbeginE,(_ZN39_INTERNAL_a6090386_4_k_cu_0214279f_26464cuda3std3__48in_placeE - _ZN39_INTERNAL_a6090386_4_k_cu_0214279f_26464cuda3std3__45__cpo6cbeginE)
_ZN39_INTERNAL_a6090386_4_k_cu_0214279f_26464cuda3std3__45__cpo6cbeginE:
	.zero		1
	.type		_ZN39_INTERNAL_a6090386_4_k_cu_0214279f_26464cuda3std3__48in_placeE,@object
	.size		_ZN39_INTERNAL_a6090386_4_k_cu_0214279f_26464cuda3std3__48in_placeE,(_ZN39_INTERNAL_a6090386_4_k_cu_0214279f_26464cuda3std6ranges3__45__cpo9iter_moveE - _ZN39_INTERNAL_a6090386_4_k_cu_0214279f_26464cuda3std3__48in_placeE)
_ZN39_INTERNAL_a6090386_4_k_cu_0214279f_26464cuda3std3__48in_placeE:
	.zero		1
	.type		_ZN39_INTERNAL_a6090386_4_k_cu_0214279f_26464cuda3std6ranges3__45__cpo9iter_moveE,@object
	.size		_ZN39_INTERNAL_a6090386_4_k_cu_0214279f_26464cuda3std6ranges3__45__cpo9iter_moveE,(_ZN39_INTERNAL_a6090386_4_k_cu_0214279f_26464cuda3std3__45__cpo5beginE - _ZN39_INTERNAL_a6090386_4_k_cu_0214279f_26464cuda3std6ranges3__45__cpo9iter_moveE)
_ZN39_INTERNAL_a6090386_4_k_cu_0214279f_26464cuda3std6ranges3__45__cpo9iter_moveE:
	.zero		1
	.type		_ZN39_INTERNAL_a6090386_4_k_cu_0214279f_26464cuda3std3__45__cpo5beginE,@object
	.size		_ZN39_INTERNAL_a6090386_4_k_cu_0214279f_26464cuda3std3__45__cpo5beginE,(_ZN39_INTERNAL_a6090386_4_k_cu_0214279f_26464cuda3std3__441_GLOBAL__N__a6090386_4_k_cu_0214279f_26466ignoreE - _ZN39_INTERNAL_a6090386_4_k_cu_0214279f_26464cuda3std3__45__cpo5beginE)
_ZN39_INTERNAL_a6090386_4_k_cu_0214279f_26464cuda3std3__45__cpo5beginE:
	.zero		1
	.type		_ZN39_INTERNAL_a6090386_4_k_cu_0214279f_26464cuda3std3__441_GLOBAL__N__a6090386_4_k_cu_0214279f_26466ignoreE,@object
	.size		_ZN39_INTERNAL_a6090386_4_k_cu_0214279f_26464cuda3std3__441_GLOBAL__N__a6090386_4_k_cu_0214279f_26466ignoreE,(_ZN39_INTERNAL_a6090386_4_k_cu_0214279f_26464cute7productE - _ZN39_INTERNAL_a6090386_4_k_cu_0214279f_26464cuda3std3__441_GLOBAL__N__a6090386_4_k_cu_0214279f_26466ignoreE)
_ZN39_INTERNAL_a6090386_4_k_cu_0214279f_26464cuda3std3__441_GLOBAL__N__a6090386_4_k_cu_0214279f_26466ignoreE:
	.zero		1
	.type		_ZN39_INTERNAL_a6090386_4_k_cu_0214279f_26464cute7productE,@object
	.size		_ZN39_INTERNAL_a6090386_4_k_cu_0214279f_26464cute7productE,(_ZN39_INTERNAL_a6090386_4_k_cu_0214279f_26464cuda3std3__45__cpo3endE - _ZN39_INTERNAL_a6090386_4_k_cu_0214279f_26464cute7productE)
_ZN39_INTERNAL_a6090386_4_k_cu_0214279f_26464cute7productE:
	.zero		1
	.type		_ZN39_INTERNAL_a6090386_4_k_cu_0214279f_26464cuda3std3__45__cpo3endE,@object
	.size		_ZN39_INTERNAL_a6090386_4_k_cu_0214279f_26464cuda3std3__45__cpo3endE,(_ZN39_INTERNAL_a6090386_4_k_cu_0214279f_26464cuda3std3__419piecewise_constructE - _ZN39_INTERNAL_a6090386_4_k_cu_0214279f_26464cuda3std3__45__cpo3endE)
_ZN39_INTERNAL_a6090386_4_k_cu_0214279f_26464cuda3std3__45__cpo3endE:
	.zero		1
	.type		_ZN39_INTERNAL_a6090386_4_k_cu_0214279f_26464cuda3std3__419piecewise_constructE,@object
	.size		_ZN39_INTERNAL_a6090386_4_k_cu_0214279f_26464cuda3std3__419piecewise_constructE,(_ZN39_INTERNAL_a6090386_4_k_cu_0214279f_26464cuda3std3__45__cpo4cendE - _ZN39_INTERNAL_a6090386_4_k_cu_0214279f_26464cuda3std3__419piecewise_constructE)
_ZN39_INTERNAL_a6090386_4_k_cu_0214279f_26464cuda3std3__419piecewise_constructE:
	.zero		1
	.type		_ZN39_INTERNAL_a6090386_4_k_cu_0214279f_26464cuda3std3__45__cpo4cendE,@object
	.size		_ZN39_INTERNAL_a6090386_4_k_cu_0214279f_26464cuda3std3__45__cpo4cendE,(_ZN39_INTERNAL_a6090386_4_k_cu_0214279f_26464cuda3std6ranges3__45__cpo4swapE - _ZN39_INTERNAL_a6090386_4_k_cu_0214279f_26464cuda3std3__45__cpo4cendE)
_ZN39_INTERNAL_a6090386_4_k_cu_0214279f_26464cuda3std3__45__cpo4cendE:
	.zero		1
	.type		_ZN39_INTERNAL_a6090386_4_k_cu_0214279f_26464cuda3std6ranges3__45__cpo4swapE,@object
	.size		_ZN39_INTERNAL_a6090386_4_k_cu_0214279f_26464cuda3std6ranges3__45__cpo4swapE,(.L_15 - _ZN39_INTERNAL_a6090386_4_k_cu_0214279f_26464cuda3std6ranges3__45__cpo4swapE)
_ZN39_INTERNAL_a6090386_4_k_cu_0214279f_26464cuda3std6ranges3__45__cpo4swapE:
	.zero		1
.L_15:


//--------------------- .nv.constant0._ZN7cutlass13device_kernelINS_4fmha6kernel36Sm100FmhaFwdKernelTmaWarpspecializedIN4cute5tupleIJiiiNS5_IJNS5_IJiiEEEiEEEEEENS1_10collective38Sm100FmhaFwdMainloopTmaWarpspecializedINS_6half_tEffNS5_IJNS4_1CILi256EEENSC_ILi128EEESE_EEENS5_IJiNSC_ILi1EEES7_EEENS5_IJiSG_NS5_IJNS5_IJNSC_ILi0EEEiEEEiEEEEEESL_NS9_10CausalMaskILb1EEENS5_IJNSC_ILi2EEESG_SG_EEENSC_ILb0EEEEENS9_38Sm100FmhaFwdEpilogueTmaWarpspecializedISB_fNS5_IJSE_SE_SE_EEESH_NS5_IJSG_S7_EEESQ_EENS2_23PersistentTileSchedulerENS2_41Sm100FmhaCtxKernelWarpspecializedScheduleEEEEEvNT_6ParamsE --------------------------
	.section	.nv.constant0._ZN7cutlass13device_kernelINS_4fmha6kernel36Sm100FmhaFwdKernelTmaWarpspecializedIN4cute5tupleIJiiiNS5_IJNS5_IJiiEEEiEEEEEENS1_10collective38Sm100FmhaFwdMainloopTmaWarpspecializedINS_6half_tEffNS5_IJNS4_1CILi256EEENSC_ILi128EEESE_EEENS5_IJiNSC_ILi1EEES7_EEENS5_IJiSG_NS5_IJNS5_IJNSC_ILi0EEEiEEEiEEEEEESL_NS9_10CausalMaskILb1EEENS5_IJNSC_ILi2EEESG_SG_EEENSC_ILb0EEEEENS9_38Sm100FmhaFwdEpilogueTmaWarpspecializedISB_fNS5_IJSE_SE_SE_EEESH_NS5_IJSG_S7_EEESQ_EENS2_23PersistentTileSchedulerENS2_41Sm100FmhaCtxKernelWarpspecializedScheduleEEEEEvNT_6ParamsE,"a",@progbits
	.sectionflags	@""
	.align	4
.nv.constant0._ZN7cutlass13device_kernelINS_4fmha6kernel36Sm100FmhaFwdKernelTmaWarpspecializedIN4cute5tupleIJiiiNS5_IJNS5_IJiiEEEiEEEEEENS1_10collective38Sm100FmhaFwdMainloopTmaWarpspecializedINS_6half_tEffNS5_IJNS4_1CILi256EEENSC_ILi128EEESE_EEENS5_IJiNSC_ILi1EEES7_EEENS5_IJiSG_NS5_IJNS5_IJNSC_ILi0EEEiEEEiEEEEEESL_NS9_10CausalMaskILb1EEENS5_IJNSC_ILi2EEESG_SG_EEENSC_ILb0EEEEENS9_38Sm100FmhaFwdEpilogueTmaWarpspecializedISB_fNS5_IJSE_SE_SE_EEESH_NS5_IJSG_S7_EEESQ_EENS2_23PersistentTileSchedulerENS2_41Sm100FmhaCtxKernelWarpspecializedScheduleEEEEEvNT_6ParamsE:
	.zero		2432


//--------------------- SYMBOLS --------------------------

	.type		.nv.reservedSmem.offset0,@object
	.size		.nv.reservedSmem.offset0,0x4
	.type		.nv.reservedSmem.cap,@object
	.size		.nv.reservedSmem.cap,0x4
	.type		vprintf,@function
	.type		__assertfail,@function
